def attn_fwd(
    Q,
    K,
    V,
    Out,
    Lse,
    sm_scale,
    stride_qz,
    stride_qh,
    stride_qm,
    stride_qk,
    stride_kz,
    stride_kh,
    stride_kn,
    stride_kk,
    stride_vz,
    stride_vh,
    stride_vn,
    stride_vk,
    stride_oz,
    stride_oh,
    stride_om,
    stride_ok,
    seqlen_q,
    seqlen_k,
    BLOCK_M: tl.constexpr,
    BLOCK_N: tl.constexpr,
    HEAD_DIM: tl.constexpr,
    CAUSAL: tl.constexpr,
):
    start_m = tl.program_id(0)
    off_hz = tl.program_id(1)
    q_off = off_hz * stride_qh
    k_off = off_hz * stride_kh
    v_off = off_hz * stride_vh
    offs_m = start_m * BLOCK_M + tl.arange(0, BLOCK_M)
    offs_d = tl.arange(0, HEAD_DIM)
    offs_n = tl.arange(0, BLOCK_N)
    q_ptrs = Q + q_off + offs_m[:, None] * stride_qm + offs_d[None, :] * stride_qk
    k_ptrs = K + k_off + offs_d[:, None] * stride_kk + offs_n[None, :] * stride_kn
    v_ptrs = V + v_off + offs_n[:, None] * stride_vn + offs_d[None, :] * stride_vk
    m_i = tl.full([BLOCK_M], float("-inf"), dtype=tl.float32)
    l_i = tl.zeros([BLOCK_M], dtype=tl.float32) + 1.0
    acc = tl.zeros([BLOCK_M, HEAD_DIM], dtype=tl.float32)
    q = tl.load(q_ptrs)
    acc, l_i, m_i = _attn_fwd_inner(
        acc,
        l_i,
        m_i,
        q,
        k_ptrs,
        v_ptrs,
        sm_scale,
        stride_kn,
        stride_vn,
        start_m,
        seqlen_k,
        BLOCK_M,
        BLOCK_N,
        HEAD_DIM,
        CAUSAL,
    )
    acc = acc / l_i[:, None]
    lse = m_i + tl.math.log2(l_i) / 1.4426950408889634
    o_ptrs = (
        Out
        + off_hz * stride_oh
        + offs_m[:, None] * stride_om
        + offs_d[None, :] * stride_ok
    )
    tl.store(o_ptrs, acc.to(Out.dtype.element_ty))
    tl.store(Lse + off_hz * seqlen_q + offs_m, lse)

# config = {"BLOCK_M": 32, "BLOCK_N": 128, "HEAD_DIM": 512, "arch": "sm_100", "causal": true, "dtype": "bf16", "num_stages": 3, "num_warps": 4}
# arch = sm_100


// ===== COMPILED SASS (sm_100a) =====

	.target	sm_100a

	.elftype	@"ET_EXEC"


//--------------------- .note.nv.tkinfo           --------------------------
	.section	.note.nv.tkinfo,"",@"SHT_NOTE"
	.sectionflags	@"SHF_NOTE_NV_TKINFO"
	.tkinfo
        /*0018*/ 	.word	0x00000081
        /*0030*/ 	.string	""
        /*0030*/ 	.string	"ptxas-blackwell"
        /*0030*/ 	.string	"Cuda compilation tools, release 12.9, V12.9.86"
        /*0030*/ 	.string	"Build cuda_12.9.r12.9/compiler.36037853_0"
        /*0030*/ 	.string	"-v  -suppress-debug-info  -lineinfo  -arch sm_100a "



//--------------------- .note.nv.cuver            --------------------------
	.section	.note.nv.cuver,"",@"SHT_NOTE"
	.sectionflags	@"SHF_NOTE_NV_CUVER"
        /*0018*/ 	.short	0x0001
        /*001a*/ 	.short	0x0064
        /*001c*/ 	.short	0x0001
        /*001e*/ 	.short	0x0000
        /*0020*/ 	.short	0x0001
        /*0022*/ 	.short	0x0000


//--------------------- .nv.info                  --------------------------
	.section	.nv.info,"",@"SHT_CUDA_INFO"
	.align	4


	//----- nvinfo : EIATTR_REGCOUNT
	.align		4
        /*0000*/ 	.byte	0x04, 0x2f
        /*0002*/ 	.short	(.L_2 - .L_1)
	.align		4
.L_1:
        /*0004*/ 	.word	index@(attn_fwd)
        /*0008*/ 	.word	0x00000020


	//----- nvinfo : EIATTR_FRAME_SIZE
	.align		4
.L_2:
        /*000c*/ 	.byte	0x04, 0x11
        /*000e*/ 	.short	(.L_4 - .L_3)
	.align		4
.L_3:
        /*0010*/ 	.word	index@(attn_fwd)
        /*0014*/ 	.word	0x00003ef8


	//----- nvinfo : EIATTR_MIN_STACK_SIZE
	.align		4
.L_4:
        /*0018*/ 	.byte	0x04, 0x12
        /*001a*/ 	.short	(.L_6 - .L_5)
	.align		4
.L_5:
        /*001c*/ 	.word	index@(attn_fwd)
        /*0020*/ 	.word	0x00003ef8
.L_6:


//--------------------- .nv.info.attn_fwd         --------------------------
	.section	.nv.info.attn_fwd,"",@"SHT_CUDA_INFO"
	.sectionflags	@""
	.align	4


	//----- nvinfo : EIATTR_CUDA_API_VERSION
	.align		4
        /*0000*/ 	.byte	0x04, 0x37
        /*0002*/ 	.short	(.L_8 - .L_7)
.L_7:
        /*0004*/ 	.word	0x00000081


	//----- nvinfo : EIATTR_KPARAM_INFO
	.align		4
.L_8:
        /*0008*/ 	.byte	0x04, 0x17
        /*000a*/ 	.short	(.L_10 - .L_9)
.L_9:
        /*000c*/ 	.word	0x00000000
        /*0010*/ 	.short	0x0019
        /*0012*/ 	.short	0x0080
        /*0014*/ 	.byte	0x00, 0xf4, 0x21, 0x00


	//----- nvinfo : EIATTR_KPARAM_INFO
	.align		4
.L_10:
        /*0018*/ 	.byte	0x04, 0x17
        /*001a*/ 	.short	(.L_12 - .L_11)
.L_11:
        /*001c*/ 	.word	0x00000000
        /*0020*/ 	.short	0x0018
        /*0022*/ 	.short	0x0078
        /*0024*/ 	.byte	0x00, 0xf4, 0x21, 0x00


	//----- nvinfo : EIATTR_KPARAM_INFO
	.align		4
.L_12:
        /*0028*/ 	.byte	0x04, 0x17
        /*002a*/ 	.short	(.L_14 - .L_13)
.L_13:
        /*002c*/ 	.word	0x00000000
        /*0030*/ 	.short	0x0017
        /*0032*/ 	.short	0x0070
        /*0034*/ 	.byte	0x00, 0xf0, 0x11, 0x00


	//----- nvinfo : EIATTR_KPARAM_INFO
	.align		4
.L_14:
        /*0038*/ 	.byte	0x04, 0x17
        /*003a*/ 	.short	(.L_16 - .L_15)
.L_15:
        /*003c*/ 	.word	0x00000000
        /*0040*/ 	.short	0x0016
        /*0042*/ 	.short	0x006c
        /*0044*/ 	.byte	0x00, 0xf0, 0x11, 0x00


	//----- nvinfo : EIATTR_KPARAM_INFO
	.align		4
.L_16:
        /*0048*/ 	.byte	0x04, 0x17
        /*004a*/ 	.short	(.L_18 - .L_17)
.L_17:
        /*004c*/ 	.word	0x00000000
        /*0050*/ 	.short	0x0015
        /*0052*/ 	.short	0x0068
        /*0054*/ 	.byte	0x00, 0xf0, 0x11, 0x00


	//----- nvinfo : EIATTR_KPARAM_INFO
	.align		4
.L_18:
        /*0058*/ 	.byte	0x04, 0x17
        /*005a*/ 	.short	(.L_20 - .L_19)
.L_19:
        /*005c*/ 	.word	0x00000000
        /*0060*/ 	.short	0x0014
        /*0062*/ 	.short	0x0064
        /*0064*/ 	.byte	0x00, 0xf0, 0x11, 0x00


	//----- nvinfo : EIATTR_KPARAM_INFO
	.align		4
.L_20:
        /*0068*/ 	.byte	0x04, 0x17
        /*006a*/ 	.short	(.L_22 - .L_21)
.L_21:
        /*006c*/ 	.word	0x00000000
        /*0070*/ 	.short	0x0013
        /*0072*/ 	.short	0x0060
        /*0074*/ 	.byte	0x00, 0xf0, 0x11, 0x00


	//----- nvinfo : EIATTR_KPARAM_INFO
	.align		4
.L_22:
        /*0078*/ 	.byte	0x04, 0x17
        /*007a*/ 	.short	(.L_24 - .L_23)
.L_23:
        /*007c*/ 	.word	0x00000000
        /*0080*/ 	.short	0x0012
        /*0082*/ 	.short	0x005c
        /*0084*/ 	.byte	0x00, 0xf0, 0x11, 0x00


	//----- nvinfo : EIATTR_KPARAM_INFO
	.align		4
.L_24:
        /*0088*/ 	.byte	0x04, 0x17
        /*008a*/ 	.short	(.L_26 - .L_25)
.L_25:
        /*008c*/ 	.word	0x00000000
        /*0090*/ 	.short	0x0011
        /*0092*/ 	.short	0x0058
        /*0094*/ 	.byte	0x00, 0xf0, 0x11, 0x00


	//----- nvinfo : EIATTR_KPARAM_INFO
	.align		4
.L_26:
        /*0098*/ 	.byte	0x04, 0x17
        /*009a*/ 	.short	(.L_28 - .L_27)
.L_27:
        /*009c*/ 	.word	0x00000000
        /*00a0*/ 	.short	0x0010
        /*00a2*/ 	.short	0x0054
        /*00a4*/ 	.byte	0x00, 0xf0, 0x11, 0x00


	//----- nvinfo : EIATTR_KPARAM_INFO
	.align		4
.L_28:
        /*00a8*/ 	.byte	0x04, 0x17
        /*00aa*/ 	.short	(.L_30 - .L_29)
.L_29:
        /*00ac*/ 	.word	0x00000000
        /*00b0*/ 	.short	0x000f
        /*00b2*/ 	.short	0x0050
        /*00b4*/ 	.byte	0x00, 0xf0, 0x11, 0x00


	//----- nvinfo : EIATTR_KPARAM_INFO
	.align		4
.L_30:
        /*00b8*/ 	.byte	0x04, 0x17
        /*00ba*/ 	.short	(.L_32 - .L_31)
.L_31:
        /*00bc*/ 	.word	0x00000000
        /*00c0*/ 	.short	0x000e
        /*00c2*/ 	.short	0x004c
        /*00c4*/ 	.byte	0x00, 0xf0, 0x11, 0x00


	//----- nvinfo : EIATTR_KPARAM_INFO
	.align		4
.L_32:
        /*00c8*/ 	.byte	0x04, 0x17
        /*00ca*/ 	.short	(.L_34 - .L_33)
.L_33:
        /*00cc*/ 	.word	0x00000000
        /*00d0*/ 	.short	0x000d
        /*00d2*/ 	.short	0x0048
        /*00d4*/ 	.byte	0x00, 0xf0, 0x11, 0x00


	//----- nvinfo : EIATTR_KPARAM_INFO
	.align		4
.L_34:
        /*00d8*/ 	.byte	0x04, 0x17
        /*00da*/ 	.short	(.L_36 - .L_35)
.L_35:
        /*00dc*/ 	.word	0x00000000
        /*00e0*/ 	.short	0x000c
        /*00e2*/ 	.short	0x0044
        /*00e4*/ 	.byte	0x00, 0xf0, 0x11, 0x00


	//----- nvinfo : EIATTR_KPARAM_INFO
	.align		4
.L_36:
        /*00e8*/ 	.byte	0x04, 0x17
        /*00ea*/ 	.short	(.L_38 - .L_37)
.L_37:
        /*00ec*/ 	.word	0x00000000
        /*00f0*/ 	.short	0x000b
        /*00f2*/ 	.short	0x0040
        /*00f4*/ 	.byte	0x00, 0xf0, 0x11, 0x00


	//----- nvinfo : EIATTR_KPARAM_INFO
	.align		4
.L_38:
        /*00f8*/ 	.byte	0x04, 0x17
        /*00fa*/ 	.short	(.L_40 - .L_39)
.L_39:
        /*00fc*/ 	.word	0x00000000
        /*0100*/ 	.short	0x000a
        /*0102*/ 	.short	0x003c
        /*0104*/ 	.byte	0x00, 0xf0, 0x11, 0x00


	//----- nvinfo : EIATTR_KPARAM_INFO
	.align		4
.L_40:
        /*0108*/ 	.byte	0x04, 0x17
        /*010a*/ 	.short	(.L_42 - .L_41)
.L_41:
        /*010c*/ 	.word	0x00000000
        /*0110*/ 	.short	0x0009
        /*0112*/ 	.short	0x0038
        /*0114*/ 	.byte	0x00, 0xf0, 0x11, 0x00


	//----- nvinfo : EIATTR_KPARAM_INFO
	.align		4
.L_42:
        /*0118*/ 	.byte	0x04, 0x17
        /*011a*/ 	.short	(.L_44 - .L_43)
.L_43:
        /*011c*/ 	.word	0x00000000
        /*0120*/ 	.short	0x0008
        /*0122*/ 	.short	0x0034
        /*0124*/ 	.byte	0x00, 0xf0, 0x11, 0x00


	//----- nvinfo : EIATTR_KPARAM_INFO
	.align		4
.L_44:
        /*0128*/ 	.byte	0x04, 0x17
        /*012a*/ 	.short	(.L_46 - .L_45)
.L_45:
        /*012c*/ 	.word	0x00000000
        /*0130*/ 	.short	0x0007
        /*0132*/ 	.short	0x0030
        /*0134*/ 	.byte	0x00, 0xf0, 0x11, 0x00


	//----- nvinfo : EIATTR_KPARAM_INFO
	.align		4
.L_46:
        /*0138*/ 	.byte	0x04, 0x17
        /*013a*/ 	.short	(.L_48 - .L_47)
.L_47:
        /*013c*/ 	.word	0x00000000
        /*0140*/ 	.short	0x0006
        /*0142*/ 	.short	0x002c
        /*0144*/ 	.byte	0x00, 0xf0, 0x11, 0x00


	//----- nvinfo : EIATTR_KPARAM_INFO
	.align		4
.L_48:
        /*0148*/ 	.byte	0x04, 0x17
        /*014a*/ 	.short	(.L_50 - .L_49)
.L_49:
        /*014c*/ 	.word	0x00000000
        /*0150*/ 	.short	0x0005
        /*0152*/ 	.short	0x0028
        /*0154*/ 	.byte	0x00, 0xf0, 0x11, 0x00


	//----- nvinfo : EIATTR_KPARAM_INFO
	.align		4
.L_50:
        /*0158*/ 	.byte	0x04, 0x17
        /*015a*/ 	.short	(.L_52 - .L_51)
.L_51:
        /*015c*/ 	.word	0x00000000
        /*0160*/ 	.short	0x0004
        /*0162*/ 	.short	0x0020
        /*0164*/ 	.byte	0x00, 0xf4, 0x21, 0x00


	//----- nvinfo : EIATTR_KPARAM_INFO
	.align		4
.L_52:
        /*0168*/ 	.byte	0x04, 0x17
        /*016a*/ 	.short	(.L_54 - .L_53)
.L_53:
        /*016c*/ 	.word	0x00000000
        /*0170*/ 	.short	0x0003
        /*0172*/ 	.short	0x0018
        /*0174*/ 	.byte	0x00, 0xf4, 0x21, 0x00


	//----- nvinfo : EIATTR_KPARAM_INFO
	.align		4
.L_54:
        /*0178*/ 	.byte	0x04, 0x17
        /*017a*/ 	.short	(.L_56 - .L_55)
.L_55:
        /*017c*/ 	.word	0x00000000
        /*0180*/ 	.short	0x0002
        /*0182*/ 	.short	0x0010
        /*0184*/ 	.byte	0x00, 0xf4, 0x21, 0x00


	//----- nvinfo : EIATTR_KPARAM_INFO
	.align		4
.L_56:
        /*0188*/ 	.byte	0x04, 0x17
        /*018a*/ 	.short	(.L_58 - .L_57)
.L_57:
        /*018c*/ 	.word	0x00000000
        /*0190*/ 	.short	0x0001
        /*0192*/ 	.short	0x0008
        /*0194*/ 	.byte	0x00, 0xf4, 0x21, 0x00


	//----- nvinfo : EIATTR_KPARAM_INFO
	.align		4
.L_58:
        /*0198*/ 	.byte	0x04, 0x17
        /*019a*/ 	.short	(.L_60 - .L_59)
.L_59:
        /*019c*/ 	.word	0x00000000
        /*01a0*/ 	.short	0x0000
        /*01a2*/ 	.short	0x0000
        /*01a4*/ 	.byte	0x00, 0xf4, 0x21, 0x00


	//----- nvinfo : EIATTR_SPARSE_MMA_MASK
	.align		4
.L_60:
        /*01a8*/ 	.byte	0x03, 0x50
        /*01aa*/ 	.short	0x0000


	//----- nvinfo : EIATTR_MAXREG_COUNT
	.align		4
        /*01ac*/ 	.byte	0x03, 0x1b
        /*01ae*/ 	.short	0x00ff


	//----- nvinfo : EIATTR_NUM_BARRIERS
	.align		4
        /*01b0*/ 	.byte	0x02, 0x4c
        /*01b2*/ 	.byte	0x01
	.zero		1


	//----- nvinfo : EIATTR_ANNOTATIONS
	.align		4
        /*01b4*/ 	.byte	0x04, 0x55
        /*01b6*/ 	.short	(.L_62 - .L_61)


	//   ....[0]....
.L_61:
        /*01b8*/ 	.word	0x00000001
        /*01bc*/ 	.byte	0x90, 0x04, 0x00, 0x00, 0x01, 0x00, 0x00, 0x00, 0xa0, 0x04, 0x00, 0x00, 0x01, 0x00, 0x00, 0x00
        /* <DEDUP_REMOVED lines=1995> */
        /*7e7c*/ 	.byte	0x60, 0x60, 0x02, 0x00


	//----- nvinfo : EIATTR_COOP_GROUP_MASK_REGIDS
	.align		4
.L_62:
        /*7e80*/ 	.byte	0x04, 0x29
        /*7e82*/ 	.short	(.L_64 - .L_63)


	//   ....[0]....
.L_63:
        /*7e84*/ 	.word	0xffffffff


	//   ....[1]....
        /*7e88*/ 	.word	0xffffffff


	//   ....[2]....
        /*7e8c*/ 	.word	0xffffffff


	//   ....[3]....
        /*7e90*/ 	.word	0xffffffff


	//   ....[4]....
        /*7e94*/ 	.word	0xffffffff


	//   ....[5]....
        /*7e98*/ 	.word	0xffffffff


	//   ....[6]....
        /*7e9c*/ 	.word	0xffffffff


	//   ....[7]....
        /*7ea0*/ 	.word	0xffffffff


	//   ....[8]....
        /*7ea4*/ 	.word	0xffffffff


	//   ....[9]....
        /*7ea8*/ 	.word	0xffffffff


	//   ....[10]....
        /*7eac*/ 	.word	0xffffffff


	//   ....[11]....
        /*7eb0*/ 	.word	0xffffffff


	//   ....[12]....
        /*7eb4*/ 	.word	0xffffffff


	//   ....[13]....
        /*7eb8*/ 	.word	0xffffffff


	//   ....[14]....
        /*7ebc*/ 	.word	0xffffffff


	//   ....[15]....
        /*7ec0*/ 	.word	0xffffffff


	//   ....[16]....
        /*7ec4*/ 	.word	0xffffffff


	//   ....[17]....
        /*7ec8*/ 	.word	0xffffffff


	//   ....[18]....
        /*7ecc*/ 	.word	0xffffffff


	//   ....[19]....
        /*7ed0*/ 	.word	0xffffffff


	//----- nvinfo : EIATTR_COOP_GROUP_INSTR_OFFSETS
	.align		4
.L_64:
        /*7ed4*/ 	.byte	0x04, 0x28
        /*7ed6*/ 	.short	(.L_66 - .L_65)


	//   ....[0]....
.L_65:
        /*7ed8*/ 	.word	0x00034570


	//   ....[1]....
        /*7edc*/ 	.word	0x000345a0


	//   ....[2]....
        /*7ee0*/ 	.word	0x000345e0


	//   ....[3]....
        /*7ee4*/ 	.word	0x00034620


	//   ....[4]....
        /*7ee8*/ 	.word	0x00034630


	//   ....[5]....
        /*7eec*/ 	.word	0x00034650


	//   ....[6]....
        /*7ef0*/ 	.word	0x00034680


	//   ....[7]....
        /*7ef4*/ 	.word	0x00034690


	//   ....[8]....
        /*7ef8*/ 	.word	0x00034900


	//   ....[9]....
        /*7efc*/ 	.word	0x00034920


	//   ....[10]....
        /*7f00*/ 	.word	0x000356d0


	//   ....[11]....
        /*7f04*/ 	.word	0x00035700


	//   ....[12]....
        /*7f08*/ 	.word	0x00035710


	//   ....[13]....
        /*7f0c*/ 	.word	0x00035750


	//   ....[14]....
        /*7f10*/ 	.word	0x00035790


	//   ....[15]....
        /*7f14*/ 	.word	0x000357b0


	//   ....[16]....
        /*7f18*/ 	.word	0x000357c0


	//   ....[17]....
        /*7f1c*/ 	.word	0x000357d0


	//   ....[18]....
        /*7f20*/ 	.word	0x000358f0


	//   ....[19]....
        /*7f24*/ 	.word	0x00035910


	//----- nvinfo : EIATTR_VRC_CTA_INIT_COUNT
	.align		4
.L_66:
        /*7f28*/ 	.byte	0x02, 0x4a
	.zero		1
	.zero		1


	//----- nvinfo : EIATTR_EXIT_INSTR_OFFSETS
	.align		4
        /*7f2c*/ 	.byte	0x04, 0x1c
        /*7f2e*/ 	.short	(.L_68 - .L_67)


	//   ....[0]....
.L_67:
        /*7f30*/ 	.word	0x0005e050


	//   ....[1]....
        /*7f34*/ 	.word	0x0005e090


	//----- nvinfo : EIATTR_REQNTID
	.align		4
.L_68:
        /*7f38*/ 	.byte	0x04, 0x10
        /*7f3a*/ 	.short	(.L_70 - .L_69)
.L_69:
        /*7f3c*/ 	.word	0x00000080
        /*7f40*/ 	.word	0x00000001
        /*7f44*/ 	.word	0x00000001


	//----- nvinfo : EIATTR_CBANK_PARAM_SIZE
	.align		4
.L_70:
        /*7f48*/ 	.byte	0x03, 0x19
        /*7f4a*/ 	.short	0x0088


	//----- nvinfo : EIATTR_PARAM_CBANK
	.align		4
        /*7f4c*/ 	.byte	0x04, 0x0a
        /*7f4e*/ 	.short	(.L_72 - .L_71)
	.align		4
.L_71:
        /*7f50*/ 	.word	index@(.nv.constant0.attn_fwd)
        /*7f54*/ 	.short	0x0380
        /*7f56*/ 	.short	0x0088


	//----- nvinfo : EIATTR_SW_WAR
	.align		4
.L_72:
        /*7f58*/ 	.byte	0x04, 0x36
        /*7f5a*/ 	.short	(.L_74 - .L_73)
.L_73:
        /*7f5c*/ 	.word	0x00000008
.L_74:


//--------------------- .nv.compat                --------------------------
	.section	.nv.compat,"",@"SHT_CUDA_COMPAT_INFO"
	.align	4
        /*0000*/ 	.byte	0x02, 0x02, 0x01, 0x00, 0x02, 0x05, 0x05, 0x00, 0x02, 0x03, 0x00, 0x00, 0x02, 0x06, 0x01, 0x00


//--------------------- .nv.callgraph             --------------------------
	.section	.nv.callgraph,"",@"SHT_CUDA_CALLGRAPH"
	.align	4
	.sectionentsize	8
	.align		4
        /*0000*/ 	.word	0x00000000
	.align		4
        /*0004*/ 	.word	0xffffffff
	.align		4
        /*0008*/ 	.word	0x00000000
	.align		4
        /*000c*/ 	.word	0xfffffffe
	.align		4
        /*0010*/ 	.word	0x00000000
	.align		4
        /*0014*/ 	.word	0xfffffffd
	.align		4
        /*0018*/ 	.word	0x00000000
	.align		4
        /*001c*/ 	.word	0xfffffffc


//--------------------- .nv.constant4             --------------------------
	.section	.nv.constant4,"a",@progbits
	.align	8
	.align		8
.nv.constant4:
        /*0000*/ 	.dword	_$_str


//--------------------- .text.attn_fwd            --------------------------
	.section	.text.attn_fwd,"ax",@progbits
	.align	128
        .global         attn_fwd
        .type           attn_fwd,@function
        .size           attn_fwd,(.L_x_3 - attn_fwd)
        .other          attn_fwd,@"STO_CUDA_ENTRY STV_DEFAULT"
attn_fwd:
.text.attn_fwd:
[----:B------:R-:W0:Y:S01]  /*0000*/  LDC R1, c[0x0][0x37c] ;  /* 0x0000df00ff017b82 */ /* 0x000e220000000800 */
[----:B------:R-:W1:Y:S07]  /*0010*/  S2R R0, SR_CTAID.X ;  /* 0x0000000000007919 */ /* 0x000e6e0000002500 */
[----:B------:R-:W2:Y:S01]  /*0020*/  S2UR UR7, SR_CTAID.Y ;  /* 0x00000000000779c3 */ /* 0x000ea20000002600 */
[----:B------:R-:W2:Y:S01]  /*0030*/  LDCU.64 UR4, c[0x0][0x3b0] ;  /* 0x00007600ff0477ac */ /* 0x000ea20008000a00 */
[----:B0-----:R-:W-:Y:S01]  /*0040*/  IADD3 R1, PT, PT, R1, -0x3ef8, RZ ;  /* 0xffffc10801017810 */ /* 0x001fe20007ffe0ff */
[----:B------:R-:W0:Y:S01]  /*0050*/  S2R R7, SR_TID.X ;  /* 0x0000000000077919 */ /* 0x000e220000002100 */
[----:B------:R-:W3:Y:S04]  /*0060*/  LDCU.64 UR10, c[0x0][0x358] ;  /* 0x00006b00ff0a77ac */ /* 0x000ee80008000a00 */
[----:B------:R-:W4:Y:S08]  /*0070*/  LDC R3, c[0x0][0x3b8] ;  /* 0x0000ee00ff037b82 */ /* 0x000f300000000800 */
[----:B------:R-:W3:Y:S01]  /*0080*/  LDC.64 R4, c[0x0][0x380] ;  /* 0x0000e000ff047b82 */ /* 0x000ee20000000a00 */
[----:B--2---:R-:W-:-:S04]  /*0090*/  UIMAD UR4, UR7, UR4, URZ ;  /* 0x00000004070472a4 */ /* 0x004fc8000f8e02ff */
[----:B------:R-:W-:Y:S01]  /*00a0*/  USHF.L.U32 UR6, UR4, 0x1, URZ ;  /* 0x0000000104067899 */ /* 0x000fe200080006ff */
[----:B-1----:R-:W-:-:S04]  /*00b0*/  SHF.L.U32 R6, R0, 0x5, RZ ;  /* 0x0000000500067819 */ /* 0x002fc800000006ff */
[--C-:B0-----:R-:W-:Y:S02]  /*00c0*/  LOP3.LUT R0, R6, 0x1f, R7.reuse, 0xf8, !PT ;  /* 0x0000001f06007812 */ /* 0x101fe400078ef807 */
[----:B------:R-:W-:-:S03]  /*00d0*/  SHF.R.U32.HI R2, RZ, 0x5, R7 ;  /* 0x00000005ff027819 */ /* 0x000fc60000011607 */
[----:B------:R-:W-:Y:S01]  /*00e0*/  IMAD R0, R0, UR5, RZ ;  /* 0x0000000500007c24 */ /* 0x000fe2000f8e02ff */
[----:B------:R-:W-:Y:S01]  /*00f0*/  SGXT.U32 R2, R2, 0x2 ;  /* 0x000000020202781a */ /* 0x000fe20000000000 */
[----:B------:R-:W-:-:S03]  /*0100*/  UIMAD.WIDE UR4, UR4, 0x2, URZ ;  /* 0x00000002040478a5 */ /* 0x000fc6000f8e02ff */
[----:B------:R-:W-:Y:S01]  /*0110*/  SHF.L.U32 R7, R0, 0x1, RZ ;  /* 0x0000000100077819 */ /* 0x000fe200000006ff */
[----:B----4-:R-:W-:Y:S02]  /*0120*/  IMAD R9, R2, R3, RZ ;  /* 0x0000000302097224 */ /* 0x010fe400078e02ff */
[----:B------:R-:W-:Y:S01]  /*0130*/  IMAD.HI R0, R0, 0x2, RZ ;  /* 0x0000000200007827 */ /* 0x000fe200078e02ff */
[----:B---3--:R-:W-:-:S03]  /*0140*/  IADD3 R2, P0, P1, R7, UR6, R4 ;  /* 0x0000000607027c10 */ /* 0x008fc6000f91e004 */
[----:B------:R-:W-:Y:S01]  /*0150*/  IMAD R11, R3, 0x4, R9 ;  /* 0x00000004030b7824 */ /* 0x000fe200078e0209 */
[----:B------:R-:W-:Y:S02]  /*0160*/  IADD3.X R0, PT, PT, R0, UR5, R5, P0, P1 ;  /* 0x0000000500007c10 */ /* 0x000fe400087e2405 */
[----:B------:R-:W-:Y:S02]  /*0170*/  LEA R8, P0, R9, R2, 0x1 ;  /* 0x0000000209087211 */ /* 0x000fe400078008ff */
[----:B------:R-:W-:Y:S02]  /*0180*/  LEA R7, R3, R11, 0x2 ;  /* 0x0000000b03077211 */ /* 0x000fe400078e10ff */
[----:B------:R-:W-:Y:S02]  /*0190*/  LEA.HI.X.SX32 R9, R9, R0, 0x1, P0 ;  /* 0x0000000009097211 */ /* 0x000fe400000f0eff */
[-C--:B------:R-:W-:Y:S02]  /*01a0*/  LEA R4, P0, R11, R2.reuse, 0x1 ;  /* 0x000000020b047211 */ /* 0x080fe400078008ff */
[----:B------:R-:W-:Y:S01]  /*01b0*/  LEA R13, R3, R7, 0x2 ;  /* 0x00000007030d7211 */ /* 0x000fe200078e10ff */
[----:B------:R0:W2:Y:S01]  /*01c0*/  LDG.E.U16 R23, desc[UR10][R8.64] ;  /* 0x0000000a08177981 */ /* 0x0000a2000c1e1500 */
[----:B------:R-:W-:-:S02]  /*01d0*/  LEA R6, P1, R7, R2, 0x1 ;  /* 0x0000000207067211 */ /* 0x000fc400078208ff */
[-C--:B------:R-:W-:Y:S02]  /*01e0*/  LEA.HI.X.SX32 R5, R11, R0.reuse, 0x1, P0 ;  /* 0x000000000b057211 */ /* 0x080fe400000f0eff */
[----:B------:R-:W-:Y:S02]  /*01f0*/  LEA R11, R3, R13, 0x2 ;  /* 0x0000000d030b7211 */ /* 0x000fe400078e10ff */
[----:B------:R-:W-:Y:S01]  /*0200*/  LEA.HI.X.SX32 R7, R7, R0, 0x1, P1 ;  /* 0x0000000007077211 */ /* 0x000fe200008f0eff */
[----:B------:R-:W3:Y:S01]  /*0210*/  LDG.E.U16 R18, desc[UR10][R4.64] ;  /* 0x0000000a04127981 */ /* 0x000ee2000c1e1500 */
[-C--:B------:R-:W-:Y:S02]  /*0220*/  LEA R14, P0, R13, R2.reuse, 0x1 ;  /* 0x000000020d0e7211 */ /* 0x080fe400078008ff */
[----:B------:R-:W-:Y:S01]  /*0230*/  LEA R10, P1, R11, R2, 0x1 ;  /* 0x000000020b0a7211 */ /* 0x000fe200078208ff */
[----:B------:R-:W-:Y:S01]  /*0240*/  IMAD R17, R3, 0x4, R11 ;  /* 0x0000000403117824 */ /* 0x000fe200078e020b */
[-C--:B------:R-:W-:Y:S01]  /*0250*/  LEA.HI.X.SX32 R15, R13, R0.reuse, 0x1, P0 ;  /* 0x000000000d0f7211 */ /* 0x080fe200000f0eff */
[----:B------:R1:W4:Y:S01]  /*0260*/  LDG.E.U16 R22, desc[UR10][R6.64] ;  /* 0x0000000a06167981 */ /* 0x000322000c1e1500 */
[----:B------:R-:W-:-:S03]  /*0270*/  LEA.HI.X.SX32 R11, R11, R0, 0x1, P1 ;  /* 0x000000000b0b7211 */ /* 0x000fc600008f0eff */
[----:B------:R-:W3:Y:S04]  /*0280*/  LDG.E.U16 R21, desc[UR10][R14.64] ;  /* 0x0000000a0e157981 */ /* 0x000ee8000c1e1500 */
[----:B------:R-:W3:Y:S01]  /*0290*/  LDG.E.U16 R16, desc[UR10][R10.64] ;  /* 0x0000000a0a107981 */ /* 0x000ee2000c1e1500 */
[----:B------:R-:W-:Y:S02]  /*02a0*/  LEA R12, P0, R17, R2, 0x1 ;  /* 0x00000002110c7211 */ /* 0x000fe400078008ff */
[----:B0-----:R-:W-:Y:S02]  /*02b0*/  LEA R9, R3, R17, 0x2 ;  /* 0x0000001103097211 */ /* 0x001fe400078e10ff */
[----:B------:R-:W-:Y:S02]  /*02c0*/  LEA.HI.X.SX32 R13, R17, R0, 0x1, P0 ;  /* 0x00000000110d7211 */ /* 0x000fe400000f0eff */
[----:B-1----:R-:W-:-:S02]  /*02d0*/  LEA R6, P0, R9, R2, 0x1 ;  /* 0x0000000209067211 */ /* 0x002fc400078008ff */
[----:B------:R-:W-:Y:S01]  /*02e0*/  LEA R17, R3, R9, 0x2 ;  /* 0x0000000903117211 */ /* 0x000fe200078e10ff */
[----:B------:R-:W3:Y:S01]  /*02f0*/  LDG.E.U16 R10, desc[UR10][R12.64] ;  /* 0x0000000a0c0a7981 */ /* 0x000ee2000c1e1500 */
[----:B------:R-:W-:Y:S02]  /*0300*/  LEA.HI.X.SX32 R7, R9, R0, 0x1, P0 ;  /* 0x0000000009077211 */ /* 0x000fe400000f0eff */
[----:B------:R-:W-:Y:S02]  /*0310*/  LEA R9, R3, R17, 0x2 ;  /* 0x0000001103097211 */ /* 0x000fe400078e10ff */
[-C--:B------:R-:W-:Y:S01]  /*0320*/  LEA R4, P0, R17, R2.reuse, 0x1 ;  /* 0x0000000211047211 */ /* 0x080fe200078008ff */
[----:B------:R0:W3:Y:S02]  /*0330*/  LDG.E.U16 R20, desc[UR10][R6.64] ;  /* 0x0000000a06147981 */ /* 0x0000e4000c1e1500 */
[----:B------:R-:W-:Y:S01]  /*0340*/  IMAD R19, R3, 0x4, R9 ;  /* 0x0000000403137824 */ /* 0x000fe200078e0209 */
[----:B------:R-:W-:-:S02]  /*0350*/  LEA R8, P1, R9, R2, 0x1 ;  /* 0x0000000209087211 */ /* 0x000fc400078208ff */
[-C--:B------:R-:W-:Y:S02]  /*0360*/  LEA.HI.X.SX32 R5, R17, R0.reuse, 0x1, P0 ;  /* 0x0000000011057211 */ /* 0x080fe400000f0eff */
[----:B------:R-:W-:Y:S02]  /*0370*/  LEA.HI.X.SX32 R9, R9, R0, 0x1, P1 ;  /* 0x0000000009097211 */ /* 0x000fe400008f0eff */
[----:B0-----:R-:W-:Y:S01]  /*0380*/  LEA R6, P0, R19, R2, 0x1 ;  /* 0x0000000213067211 */ /* 0x001fe200078008ff */
[----:B------:R0:W3:Y:S01]  /*0390*/  LDG.E.U16 R12, desc[UR10][R4.64] ;  /* 0x0000000a040c7981 */ /* 0x0000e2000c1e1500 */
[----:B------:R-:W-:Y:S02]  /*03a0*/  LEA R15, R3, R19, 0x2 ;  /* 0x00000013030f7211 */ /* 0x000fe400078e10ff */
[----:B------:R-:W-:Y:S02]  /*03b0*/  LEA.HI.X.SX32 R7, R19, R0, 0x1, P0 ;  /* 0x0000000013077211 */ /* 0x000fe400000f0eff */
[----:B------:R1:W3:Y:S01]  /*03c0*/  LDG.E.U16 R19, desc[UR10][R8.64] ;  /* 0x0000000a08137981 */ /* 0x0002e2000c1e1500 */
[----:B------:R-:W-:-:S03]  /*03d0*/  LEA R11, R3, R15, 0x2 ;  /* 0x0000000f030b7211 */ /* 0x000fc600078e10ff */
[----:B------:R1:W3:Y:S01]  /*03e0*/  LDG.E.U16 R14, desc[UR10][R6.64] ;  /* 0x0000000a060e7981 */ /* 0x0002e2000c1e1500 */
[----:B0-----:R-:W-:Y:S02]  /*03f0*/  LEA R4, P0, R15, R2, 0x1 ;  /* 0x000000020f047211 */ /* 0x001fe400078008ff */
[----:B------:R-:W-:Y:S02]  /*0400*/  LEA R13, R3, R11, 0x2 ;  /* 0x0000000b030d7211 */ /* 0x000fe400078e10ff */
[----:B------:R-:W-:Y:S02]  /*0410*/  LEA.HI.X.SX32 R5, R15, R0, 0x1, P0 ;  /* 0x000000000f057211 */ /* 0x000fe400000f0eff */
[-C--:B-1----:R-:W-:Y:S02]  /*0420*/  LEA R8, P1, R13, R2.reuse, 0x1 ;  /* 0x000000020d087211 */ /* 0x082fe400078208ff */
[----:B------:R-:W-:Y:S01]  /*0430*/  LEA R6, P0, R11, R2, 0x1 ;  /* 0x000000020b067211 */ /* 0x000fe200078008ff */
[----:B------:R-:W-:Y:S01]  /*0440*/  IMAD R15, R3, 0x4, R13 ;  /* 0x00000004030f7824 */ /* 0x000fe200078e020d */
[----:B------:R-:W-:-:S02]  /*0450*/  LEA.HI.X.SX32 R9, R13, R0, 0x1, P1 ;  /* 0x000000000d097211 */ /* 0x000fc400008f0eff */
[----:B------:R-:W-:-:S05]  /*0460*/  LEA.HI.X.SX32 R7, R11, R0, 0x1, P0 ;  /* 0x000000000b077211 */ /* 0x000fca00000f0eff */
[----:B------:R-:W3:Y:S01]  /*0470*/  LDG.E.U16 R17, desc[UR10][R6.64] ;  /* 0x0000000a06117981 */ /* 0x000ee2000c1e1500 */
[----:B------:R-:W-:-:S03]  /*0480*/  LEA R13, R3, R15, 0x2 ;  /* 0x0000000f030d7211 */ /* 0x000fc600078e10ff */
[----:B--2---:R-:W-:Y:S04]  /*0490*/  STL [R1+0x19c], R23 ;  /* 0x00019c1701007387 */ /* 0x004fe80000100800 */
[----:B----4-:R-:W-:Y:S04]  /*04a0*/  STL [R1+0x190], R22 ;  /* 0x0001901601007387 */ /* 0x010fe80000100800 */
[----:B---3--:R0:W-:Y:S04]  /*04b0*/  STL [R1+0x1b8], R18 ;  /* 0x0001b81201007387 */ /* 0x0081e80000100800 */
[----:B------:R-:W-:Y:S04]  /*04c0*/  STL [R1+0x1b4], R21 ;  /* 0x0001b41501007387 */ /* 0x000fe80000100800 */
[----:B------:R1:W-:Y:S04]  /*04d0*/  STL [R1+0x18c], R16 ;  /* 0x00018c1001007387 */ /* 0x0003e80000100800 */
[----:B0-----:R0:W2:Y:S04]  /*04e0*/  LDG.E.U16 R18, desc[UR10][R4.64] ;  /* 0x0000000a04127981 */ /* 0x0010a8000c1e1500 */
[----:B-1----:R1:W3:Y:S01]  /*04f0*/  LDG.E.U16 R16, desc[UR10][R8.64] ;  /* 0x0000000a08107981 */ /* 0x0022e2000c1e1500 */
[----:B0-----:R-:W-:-:S04]  /*0500*/  LEA R4, P0, R15, R2, 0x1 ;  /* 0x000000020f047211 */ /* 0x001fc800078008ff */
[----:B------:R-:W-:-:S05]  /*0510*/  LEA.HI.X.SX32 R5, R15, R0, 0x1, P0 ;  /* 0x000000000f057211 */ /* 0x000fca00000f0eff */
[----:B------:R0:W4:Y:S01]  /*0520*/  LDG.E.U16 R15, desc[UR10][R4.64] ;  /* 0x0000000a040f7981 */ /* 0x000122000c1e1500 */
[----:B------:R-:W-:Y:S02]  /*0530*/  LEA R6, P0, R13, R2, 0x1 ;  /* 0x000000020d067211 */ /* 0x000fe400078008ff */
[----:B------:R-:W-:Y:S02]  /*0540*/  LEA R11, R3, R13, 0x2 ;  /* 0x0000000d030b7211 */ /* 0x000fe400078e10ff */
[----:B------:R-:W-:Y:S02]  /*0550*/  LEA.HI.X.SX32 R7, R13, R0, 0x1, P0 ;  /* 0x000000000d077211 */ /* 0x000fe400000f0eff */
[----:B-1----:R-:W-:Y:S01]  /*0560*/  LEA R9, R3, R11, 0x2 ;  /* 0x0000000b03097211 */ /* 0x002fe200078e10ff */
[----:B------:R1:W-:Y:S01]  /*0570*/  STL [R1+0x1b0], R10 ;  /* 0x0001b00a01007387 */ /* 0x0003e20000100800 */
[----:B0-----:R-:W-:-:S03]  /*0580*/  LEA R4, P0, R11, R2, 0x1 ;  /* 0x000000020b047211 */ /* 0x001fc600078008ff */
[----:B------:R0:W4:Y:S01]  /*0590*/  LDG.E.U16 R13, desc[UR10][R6.64] ;  /* 0x0000000a060d7981 */ /* 0x000122000c1e1500 */
[----:B------:R-:W-:Y:S01]  /*05a0*/  LEA R8, P1, R9, R2, 0x1 ;  /* 0x0000000209087211 */ /* 0x000fe200078208ff */
[----:B-1----:R-:W-:Y:S01]  /*05b0*/  IMAD R10, R3, 0x4, R9 ;  /* 0x00000004030a7824 */ /* 0x002fe200078e0209 */
[----:B------:R-:W-:Y:S01]  /*05c0*/  LEA.HI.X.SX32 R5, R11, R0, 0x1, P0 ;  /* 0x000000000b057211 */ /* 0x000fe200000f0eff */
[----:B------:R-:W-:Y:S03]  /*05d0*/  STL [R1+0x180], R20 ;  /* 0x0001801401007387 */ /* 0x000fe60000100800 */
[C---:B0-----:R-:W-:Y:S01]  /*05e0*/  LEA R6, P0, R10.reuse, R2, 0x1 ;  /* 0x000000020a067211 */ /* 0x041fe200078008ff */
[----:B------:R0:W-:Y:S01]  /*05f0*/  STL [R1+0x1ac], R12 ;  /* 0x0001ac0c01007387 */ /* 0x0001e20000100800 */
[-C--:B------:R-:W-:Y:S02]  /*0600*/  LEA.HI.X.SX32 R9, R9, R0.reuse, 0x1, P1 ;  /* 0x0000000009097211 */ /* 0x080fe400008f0eff */
[----:B------:R-:W-:-:S02]  /*0610*/  LEA.HI.X.SX32 R7, R10, R0, 0x1, P0 ;  /* 0x000000000a077211 */ /* 0x000fc400000f0eff */
[C---:B------:R-:W-:Y:S01]  /*0620*/  LEA R11, R3.reuse, R10, 0x2 ;  /* 0x0000000a030b7211 */ /* 0x040fe200078e10ff */
[----:B------:R1:W-:Y:S04]  /*0630*/  STL [R1+0x17c], R19 ;  /* 0x00017c1301007387 */ /* 0x0003e80000100800 */
[----:B0-----:R0:W4:Y:S01]  /*0640*/  LDG.E.U16 R12, desc[UR10][R4.64] ;  /* 0x0000000a040c7981 */ /* 0x001122000c1e1500 */
[----:B------:R-:W-:-:S03]  /*0650*/  LEA R10, R3, R11, 0x2 ;  /* 0x0000000b030a7211 */ /* 0x000fc600078e10ff */
[----:B------:R0:W-:Y:S04]  /*0660*/  STL [R1+0x1a8], R14 ;  /* 0x0001a80e01007387 */ /* 0x0001e80000100800 */
[----:B-1----:R1:W4:Y:S01]  /*0670*/  LDG.E.U16 R19, desc[UR10][R8.64] ;  /* 0x0000000a08137981 */ /* 0x002322000c1e1500 */
[----:B0-----:R-:W-:-:S03]  /*0680*/  LEA R4, P0, R11, R2, 0x1 ;  /* 0x000000020b047211 */ /* 0x001fc600078008ff */
[----:B------:R0:W4:Y:S01]  /*0690*/  LDG.E.U16 R14, desc[UR10][R6.64] ;  /* 0x0000000a060e7981 */ /* 0x000122000c1e1500 */
[----:B------:R-:W-:Y:S02]  /*06a0*/  LEA.HI.X.SX32 R5, R11, R0, 0x1, P0 ;  /* 0x000000000b057211 */ /* 0x000fe400000f0eff */
[----:B-1----:R-:W-:-:S04]  /*06b0*/  LEA R9, R3, R10, 0x2 ;  /* 0x0000000a03097211 */ /* 0x002fc800078e10ff */
[-C--:B------:R-:W-:Y:S02]  /*06c0*/  LEA R8, P1, R9, R2.reuse, 0x1 ;  /* 0x0000000209087211 */ /* 0x080fe400078208ff */
[C---:B0-----:R-:W-:Y:S01]  /*06d0*/  LEA R6, P0, R10.reuse, R2, 0x1 ;  /* 0x000000020a067211 */ /* 0x041fe200078008ff */
[----:B------:R-:W-:Y:S01]  /*06e0*/  IMAD R11, R3, 0x4, R9 ;  /* 0x00000004030b7824 */ /* 0x000fe200078e0209 */
[-C--:B------:R-:W-:Y:S02]  /*06f0*/  LEA.HI.X.SX32 R9, R9, R0.reuse, 0x1, P1 ;  /* 0x0000000009097211 */ /* 0x080fe400008f0eff */
[----:B------:R-:W-:Y:S01]  /*0700*/  LEA.HI.X.SX32 R7, R10, R0, 0x1, P0 ;  /* 0x000000000a077211 */ /* 0x000fe200000f0eff */
[----:B--2---:R0:W-:Y:S04]  /*0710*/  STL [R1+0x170], R18 ;  /* 0x0001701201007387 */ /* 0x0041e80000100800 */
[----:B------:R1:W-:Y:S04]  /*0720*/  STL [R1+0x1a4], R17 ;  /* 0x0001a41101007387 */ /* 0x0003e80000100800 */
[----:B---3--:R2:W-:Y:S04]  /*0730*/  STL [R1+0x16c], R16 ;  /* 0x00016c1001007387 */ /* 0x0085e80000100800 */
[----:B0-----:R0:W3:Y:S04]  /*0740*/  LDG.E.U16 R18, desc[UR10][R4.64] ;  /* 0x0000000a04127981 */ /* 0x0010e8000c1e1500 */
[----:B-1----:R1:W3:Y:S04]  /*0750*/  LDG.E.U16 R17, desc[UR10][R6.64] ;  /* 0x0000000a06117981 */ /* 0x0022e8000c1e1500 */
[----:B--2---:R2:W3:Y:S01]  /*0760*/  LDG.E.U16 R16, desc[UR10][R8.64] ;  /* 0x0000000a08107981 */ /* 0x0044e2000c1e1500 */
[----:B0-----:R-:W-:-:S04]  /*0770*/  LEA R4, P0, R11, R2, 0x1 ;  /* 0x000000020b047211 */ /* 0x001fc800078008ff */
[----:B------:R-:W-:Y:S01]  /*0780*/  LEA.HI.X.SX32 R5, R11, R0, 0x1, P0 ;  /* 0x000000000b057211 */ /* 0x000fe200000f0eff */
[----:B----4-:R0:W-:Y:S04]  /*0790*/  STL [R1+0x1a0], R15 ;  /* 0x0001a00f01007387 */ /* 0x0101e80000100800 */
[----:B0-----:R0:W4:Y:S01]  /*07a0*/  LDG.E.U16 R15, desc[UR10][R4.64] ;  /* 0x0000000a040f7981 */ /* 0x001122000c1e1500 */
[----:B------:R-:W-:-:S04]  /*07b0*/  LEA R10, R3, R11, 0x2 ;  /* 0x0000000b030a7211 */ /* 0x000fc800078e10ff */
[C---:B-1----:R-:W-:Y:S02]  /*07c0*/  LEA R6, P0, R10.reuse, R2, 0x1 ;  /* 0x000000020a067211 */ /* 0x042fe400078008ff */
[C---:B------:R-:W-:Y:S02]  /*07d0*/  LEA R11, R3.reuse, R10, 0x2 ;  /* 0x0000000a030b7211 */ /* 0x040fe400078e10ff */
[----:B------:R-:W-:Y:S02]  /*07e0*/  LEA.HI.X.SX32 R7, R10, R0, 0x1, P0 ;  /* 0x000000000a077211 */ /* 0x000fe400000f0eff */
[----:B--2---:R-:W-:Y:S01]  /*07f0*/  LEA R9, R3, R11, 0x2 ;  /* 0x0000000b03097211 */ /* 0x004fe200078e10ff */
[----:B------:R1:W-:Y:S01]  /*0800*/  STL [R1+0x160], R13 ;  /* 0x0001600d01007387 */ /* 0x0003e20000100800 */
[----:B0-----:R-:W-:-:S03]  /*0810*/  LEA R4, P0, R11, R2, 0x1 ;  /* 0x000000020b047211 */ /* 0x001fc600078008ff */
[----:B------:R-:W-:Y:S01]  /*0820*/  IMAD R10, R3, 0x4, R9 ;  /* 0x00000004030a7824 */ /* 0x000fe200078e0209 */
[----:B------:R-:W-:Y:S01]  /*0830*/  LEA R8, P1, R9, R2, 0x1 ;  /* 0x0000000209087211 */ /* 0x000fe200078208ff */
[----:B-1----:R0:W2:Y:S01]  /*0840*/  LDG.E.U16 R13, desc[UR10][R6.64] ;  /* 0x0000000a060d7981 */ /* 0x0020a2000c1e1500 */
[-C--:B------:R-:W-:Y:S02]  /*0850*/  LEA.HI.X.SX32 R5, R11, R0.reuse, 0x1, P0 ;  /* 0x000000000b057211 */ /* 0x080fe400000f0eff */
[----:B------:R-:W-:Y:S01]  /*0860*/  LEA.HI.X.SX32 R9, R9, R0, 0x1, P1 ;  /* 0x0000000009097211 */ /* 0x000fe200008f0eff */
[----:B------:R1:W-:Y:S01]  /*0870*/  STL [R1+0x198], R12 ;  /* 0x0001980c01007387 */ /* 0x0003e20000100800 */
[C---:B------:R-:W-:Y:S02]  /*0880*/  LEA R11, R3.reuse, R10, 0x2 ;  /* 0x0000000a030b7211 */ /* 0x040fe400078e10ff */
[C---:B0-----:R-:W-:Y:S01]  /*0890*/  LEA R6, P0, R10.reuse, R2, 0x1 ;  /* 0x000000020a067211 */ /* 0x041fe200078008ff */
[----:B------:R0:W-:Y:S03]  /*08a0*/  STL [R1+0x15c], R19 ;  /* 0x00015c1301007387 */ /* 0x0001e60000100800 */
[----:B------:R-:W-:Y:S01]  /*08b0*/  LEA.HI.X.SX32 R7, R10, R0, 0x1, P0 ;  /* 0x000000000a077211 */ /* 0x000fe200000f0eff */
[----:B-1----:R1:W2:Y:S01]  /*08c0*/  LDG.E.U16 R12, desc[UR10][R4.64] ;  /* 0x0000000a040c7981 */ /* 0x0022a2000c1e1500 */
[----:B------:R-:W-:-:S03]  /*08d0*/  LEA R10, R3, R11, 0x2 ;  /* 0x0000000b030a7211 */ /* 0x000fc600078e10ff */
[----:B------:R1:W-:Y:S04]  /*08e0*/  STL [R1+0x194], R14 ;  /* 0x0001940e01007387 */ /* 0x0003e80000100800 */
[----:B0-----:R0:W2:Y:S01]  /*08f0*/  LDG.E.U16 R19, desc[UR10][R8.64] ;  /* 0x0000000a08137981 */ /* 0x0010a2000c1e1500 */
[----:B-1----:R-:W-:-:S03]  /*0900*/  LEA R4, P0, R11, R2, 0x1 ;  /* 0x000000020b047211 */ /* 0x002fc600078008ff */
[----:B------:R1:W2:Y:S01]  /*0910*/  LDG.E.U16 R14, desc[UR10][R6.64] ;  /* 0x0000000a060e7981 */ /* 0x0002a2000c1e1500 */
[----:B------:R-:W-:Y:S02]  /*0920*/  LEA.HI.X.SX32 R5, R11, R0, 0x1, P0 ;  /* 0x000000000b057211 */ /* 0x000fe400000f0eff */
[----:B0-----:R-:W-:-:S04]  /*0930*/  LEA R9, R3, R10, 0x2 ;  /* 0x0000000a03097211 */ /* 0x001fc800078e10ff */
[-C--:B------:R-:W-:Y:S02]  /*0940*/  LEA R8, P1, R9, R2.reuse, 0x1 ;  /* 0x0000000209087211 */ /* 0x080fe400078208ff */
[C---:B-1----:R-:W-:Y:S01]  /*0950*/  LEA R6, P0, R10.reuse, R2, 0x1 ;  /* 0x000000020a067211 */ /* 0x042fe200078008ff */
[----:B------:R-:W-:Y:S01]  /*0960*/  IMAD R11, R3, 0x4, R9 ;  /* 0x00000004030b7824 */ /* 0x000fe200078e0209 */
[-C--:B------:R-:W-:Y:S02]  /*0970*/  LEA.HI.X.SX32 R9, R9, R0.reuse, 0x1, P1 ;  /* 0x0000000009097211 */ /* 0x080fe400008f0eff */
[----:B------:R-:W-:Y:S01]  /*0980*/  LEA.HI.X.SX32 R7, R10, R0, 0x1, P0 ;  /* 0x000000000a077211 */ /* 0x000fe200000f0eff */
[----:B---3--:R0:W-:Y:S04]  /*0990*/  STL [R1+0x150], R18 ;  /* 0x0001501201007387 */ /* 0x0081e80000100800 */
[----:B------:R1:W-:Y:S04]  /*09a0*/  STL [R1+0x188], R17 ;  /* 0x0001881101007387 */ /* 0x0003e80000100800 */
[----:B------:R3:W-:Y:S04]  /*09b0*/  STL [R1+0x144], R16 ;  /* 0x0001441001007387 */ /* 0x0007e80000100800 */
[----:B0-----:R0:W2:Y:S04]  /*09c0*/  LDG.E.U16 R18, desc[UR10][R4.64] ;  /* 0x0000000a04127981 */ /* 0x0010a8000c1e1500 */
[----:B-1----:R1:W2:Y:S04]  /*09d0*/  LDG.E.U16 R17, desc[UR10][R6.64] ;  /* 0x0000000a06117981 */ /* 0x0022a8000c1e1500 */
[----:B---3--:R3:W2:Y:S01]  /*09e0*/  LDG.E.U16 R16, desc[UR10][R8.64] ;  /* 0x0000000a08107981 */ /* 0x0086a2000c1e1500 */
        /* <DEDUP_REMOVED lines=8> */
[----:B---3--:R-:W-:Y:S01]  /*0a70*/  LEA R9, R3, R11, 0x2 ;  /* 0x0000000b03097211 */ /* 0x008fe200078e10ff */
[----:B--2---:R1:W-:Y:S01]  /*0a80*/  STL [R1+0x140], R13 ;  /* 0x0001400d01007387 */ /* 0x0043e20000100800 */
        /* <DEDUP_REMOVED lines=11> */
[----:B-1----:R1:W3:Y:S01]  /*0b40*/  LDG.E.U16 R12, desc[UR10][R4.64] ;  /* 0x0000000a040c7981 */ /* 0x0022e2000c1e1500 */
[----:B------:R-:W-:-:S03]  /*0b50*/  LEA R10, R3, R11, 0x2 ;  /* 0x0000000b030a7211 */ /* 0x000fc600078e10ff */
[----:B------:R1:W-:Y:S04]  /*0b60*/  STL [R1+0x174], R14 ;  /* 0x0001740e01007387 */ /* 0x0003e80000100800 */
[----:B0-----:R0:W3:Y:S01]  /*0b70*/  LDG.E.U16 R19, desc[UR10][R8.64] ;  /* 0x0000000a08137981 */ /* 0x0010e2000c1e1500 */
[----:B-1----:R-:W-:-:S03]  /*0b80*/  LEA R4, P0, R11, R2, 0x1 ;  /* 0x000000020b047211 */ /* 0x002fc600078008ff */
[----:B------:R1:W3:Y:S01]  /*0b90*/  LDG.E.U16 R14, desc[UR10][R6.64] ;  /* 0x0000000a060e7981 */ /* 0x0002e2000c1e1500 */
[----:B------:R-:W-:Y:S02]  /*0ba0*/  LEA.HI.X.SX32 R5, R11, R0, 0x1, P0 ;  /* 0x000000000b057211 */ /* 0x000fe400000f0eff */
[----:B0-----:R-:W-:-:S04]  /*0bb0*/  LEA R9, R3, R10, 0x2 ;  /* 0x0000000a03097211 */ /* 0x001fc800078e10ff */
[-C--:B------:R-:W-:Y:S02]  /*0bc0*/  LEA R8, P1, R9, R2.reuse, 0x1 ;  /* 0x0000000209087211 */ /* 0x080fe400078208ff */
[C---:B-1----:R-:W-:Y:S01]  /*0bd0*/  LEA R6, P0, R10.reuse, R2, 0x1 ;  /* 0x000000020a067211 */ /* 0x042fe200078008ff */
[----:B------:R-:W-:Y:S01]  /*0be0*/  IMAD R11, R3, 0x4, R9 ;  /* 0x00000004030b7824 */ /* 0x000fe200078e0209 */
[-C--:B------:R-:W-:Y:S02]  /*0bf0*/  LEA.HI.X.SX32 R9, R9, R0.reuse, 0x1, P1 ;  /* 0x0000000009097211 */ /* 0x080fe400008f0eff */
[----:B------:R-:W-:Y:S01]  /*0c00*/  LEA.HI.X.SX32 R7, R10, R0, 0x1, P0 ;  /* 0x000000000a077211 */ /* 0x000fe200000f0eff */
[----:B------:R0:W-:Y:S04]  /*0c10*/  STL [R1+0x130], R18 ;  /* 0x0001301201007387 */ /* 0x0001e80000100800 */
[----:B------:R1:W-:Y:S04]  /*0c20*/  STL [R1+0x168], R17 ;  /* 0x0001681101007387 */ /* 0x0003e80000100800 */
[----:B------:R1:W-:Y:S04]  /*0c30*/  STL [R1+0x124], R16 ;  /* 0x0001241001007387 */ /* 0x0003e80000100800 */
[----:B0-----:R0:W3:Y:S04]  /*0c40*/  LDG.E.U16 R18, desc[UR10][R4.64] ;  /* 0x0000000a04127981 */ /* 0x0010e8000c1e1500 */
[----:B-1----:R1:W3:Y:S04]  /*0c50*/  LDG.E.U16 R17, desc[UR10][R6.64] ;  /* 0x0000000a06117981 */ /* 0x0022e8000c1e1500 */
[----:B------:R1:W3:Y:S01]  /*0c60*/  LDG.E.U16 R16, desc[UR10][R8.64] ;  /* 0x0000000a08107981 */ /* 0x0002e2000c1e1500 */
        /* <DEDUP_REMOVED lines=8> */
[----:B------:R-:W-:Y:S01]  /*0cf0*/  LEA R9, R3, R11, 0x2 ;  /* 0x0000000b03097211 */ /* 0x000fe200078e10ff */
[----:B--2---:R1:W-:Y:S01]  /*0d00*/  STL [R1+0x120], R13 ;  /* 0x0001200d01007387 */ /* 0x0043e20000100800 */
[----:B0-----:R-:W-:-:S03]  /*0d10*/  LEA R4, P0, R11, R2, 0x1 ;  /* 0x000000020b047211 */ /* 0x001fc600078008ff */
[----:B------:R-:W-:Y:S01]  /*0d20*/  IMAD R10, R3, 0x4, R9 ;  /* 0x00000004030a7824 */ /* 0x000fe200078e0209 */
[----:B------:R-:W-:Y:S01]  /*0d30*/  LEA R8, P1, R9, R2, 0x1 ;  /* 0x0000000209087211 */ /* 0x000fe200078208ff */
[----:B-1----:R0:W2:Y:S01]  /*0d40*/  LDG.E.U16 R13, desc[UR10][R6.64] ;  /* 0x0000000a060d7981 */ /* 0x0020a2000c1e1500 */
[-C--:B------:R-:W-:Y:S02]  /*0d50*/  LEA.HI.X.SX32 R5, R11, R0.reuse, 0x1, P0 ;  /* 0x000000000b057211 */ /* 0x080fe400000f0eff */
[----:B------:R-:W-:Y:S01]  /*0d60*/  LEA.HI.X.SX32 R9, R9, R0, 0x1, P1 ;  /* 0x0000000009097211 */ /* 0x000fe200008f0eff */
[----:B---3--:R1:W-:Y:S01]  /*0d70*/  STL [R1+0x158], R12 ;  /* 0x0001580c01007387 */ /* 0x0083e20000100800 */
        /* <DEDUP_REMOVED lines=68> */
[C---:B------:R-:W-:Y:S02]  /*11c0*/  LEA R11, R3.reuse, R10, 0x2 ;  /* 0x0000000a030b7211 */ /* 0x040fe400078e10ff */
[C---:B-1----:R-:W-:Y:S02]  /*11d0*/  LEA R6, P0, R10.reuse, R2, 0x1 ;  /* 0x000000020a067211 */ /* 0x042fe400078008ff */
[----:B------:R-:W-:Y:S02]  /*11e0*/  LEA R9, R3, R11, 0x2 ;  /* 0x0000000b03097211 */ /* 0x000fe400078e10ff */
[----:B------:R-:W-:Y:S02]  /*11f0*/  LEA.HI.X.SX32 R7, R10, R0, 0x1, P0 ;  /* 0x000000000a077211 */ /* 0x000fe400000f0eff */
[-C--:B0-----:R-:W-:Y:S01]  /*1200*/  LEA R4, P0, R11, R2.reuse, 0x1 ;  /* 0x000000020b047211 */ /* 0x081fe200078008ff */
[----:B------:R-:W-:Y:S01]  /*1210*/  IMAD R10, R3, 0x4, R9 ;  /* 0x00000004030a7824 */ /* 0x000fe200078e0209 */
[----:B--2---:R0:W-:Y:S01]  /*1220*/  STL [R1+0xe0], R13 ;  /* 0x0000e00d01007387 */ /* 0x0041e20000100800 */
[----:B------:R-:W-:-:S02]  /*1230*/  LEA R8, P1, R9, R2, 0x1 ;  /* 0x0000000209087211 */ /* 0x000fc400078208ff */
[----:B------:R-:W-:Y:S02]  /*1240*/  LEA.HI.X.SX32 R5, R11, R0, 0x1, P0 ;  /* 0x000000000b057211 */ /* 0x000fe400000f0eff */
[----:B------:R-:W-:Y:S01]  /*1250*/  LEA R11, R3, R10, 0x2 ;  /* 0x0000000a030b7211 */ /* 0x000fe200078e10ff */
[----:B0-----:R0:W2:Y:S01]  /*1260*/  LDG.E.U16 R13, desc[UR10][R6.64] ;  /* 0x0000000a060d7981 */ /* 0x0010a2000c1e1500 */
[----:B------:R-:W-:-:S03]  /*1270*/  LEA.HI.X.SX32 R9, R9, R0, 0x1, P1 ;  /* 0x0000000009097211 */ /* 0x000fc600008f0eff */
[----:B---3--:R1:W-:Y:S04]  /*1280*/  STL [R1+0x11c], R12 ;  /* 0x00011c0c01007387 */ /* 0x0083e80000100800 */
[----:B------:R3:W2:Y:S01]  /*1290*/  LDG.E.U16 R20, desc[UR10][R8.64] ;  /* 0x0000000a08147981 */ /* 0x0006a2000c1e1500 */
[----:B0-----:R-:W-:-:S04]  /*12a0*/  LEA R6, P0, R10, R2, 0x1 ;  /* 0x000000020a067211 */ /* 0x001fc800078008ff */
[----:B------:R-:W-:Y:S01]  /*12b0*/  LEA.HI.X.SX32 R7, R10, R0, 0x1, P0 ;  /* 0x000000000a077211 */ /* 0x000fe200000f0eff */
[----:B-1----:R0:W2:Y:S01]  /*12c0*/  LDG.E.U16 R12, desc[UR10][R4.64] ;  /* 0x0000000a040c7981 */ /* 0x0020a2000c1e1500 */
[----:B------:R-:W-:-:S04]  /*12d0*/  LEA R10, R3, R11, 0x2 ;  /* 0x0000000b030a7211 */ /* 0x000fc800078e10ff */
[----:B---3--:R-:W-:Y:S01]  /*12e0*/  LEA R9, R3, R10, 0x2 ;  /* 0x0000000a03097211 */ /* 0x008fe200078e10ff */
[----:B------:R-:W-:Y:S01]  /*12f0*/  STL [R1+0xdc], R19 ;  /* 0x0000dc1301007387 */ /* 0x000fe20000100800 */
[----:B0-----:R-:W-:-:S03]  /*1300*/  LEA R4, P0, R11, R2, 0x1 ;  /* 0x000000020b047211 */ /* 0x001fc600078008ff */
[----:B------:R0:W-:Y:S01]  /*1310*/  STL [R1+0x118], R14 ;  /* 0x0001180e01007387 */ /* 0x0001e20000100800 */
[----:B------:R-:W-:Y:S01]  /*1320*/  LEA.HI.X.SX32 R5, R11, R0, 0x1, P0 ;  /* 0x000000000b057211 */ /* 0x000fe200000f0eff */
[----:B------:R-:W-:Y:S01]  /*1330*/  IMAD R11, R3, 0x4, R9 ;  /* 0x00000004030b7824 */ /* 0x000fe200078e0209 */
[----:B------:R-:W-:-:S03]  /*1340*/  LEA R8, P1, R9, R2, 0x1 ;  /* 0x0000000209087211 */ /* 0x000fc600078208ff */
[----:B------:R-:W3:Y:S04]  /*1350*/  LDG.E.U16 R22, desc[UR10][R4.64] ;  /* 0x0000000a04167981 */ /* 0x000ee8000c1e1500 */
[----:B0-----:R0:W3:Y:S01]  /*1360*/  LDG.E.U16 R14, desc[UR10][R6.64] ;  /* 0x0000000a060e7981 */ /* 0x0010e2000c1e1500 */
[----:B------:R-:W-:Y:S02]  /*1370*/  LEA.HI.X.SX32 R9, R9, R0, 0x1, P1 ;  /* 0x0000000009097211 */ /* 0x000fe400008f0eff */
[----:B0-----:R-:W-:-:S04]  /*1380*/  LEA R6, P0, R10, R2, 0x1 ;  /* 0x000000020a067211 */ /* 0x001fc800078008ff */
[----:B------:R-:W-:Y:S02]  /*1390*/  LEA.HI.X.SX32 R7, R10, R0, 0x1, P0 ;  /* 0x000000000a077211 */ /* 0x000fe400000f0eff */
[----:B------:R-:W-:Y:S02]  /*13a0*/  LEA R4, P0, R11, R2, 0x1 ;  /* 0x000000020b047211 */ /* 0x000fe400078008ff */
[----:B------:R-:W-:Y:S01]  /*13b0*/  LEA R10, R3, R11, 0x2 ;  /* 0x0000000b030a7211 */ /* 0x000fe200078e10ff */
[----:B------:R0:W3:Y:S01]  /*13c0*/  LDG.E.U16 R19, desc[UR10][R6.64] ;  /* 0x0000000a06137981 */ /* 0x0000e2000c1e1500 */
[----:B------:R-:W-:Y:S02]  /*13d0*/  LEA.HI.X.SX32 R5, R11, R0, 0x1, P0 ;  /* 0x000000000b057211 */ /* 0x000fe400000f0eff */
[----:B------:R-:W-:Y:S02]  /*13e0*/  LEA R11, R3, R10, 0x2 ;  /* 0x0000000a030b7211 */ /* 0x000fe400078e10ff */
[----:B0-----:R-:W-:-:S04]  /*13f0*/  LEA R6, P0, R10, R2, 0x1 ;  /* 0x000000020a067211 */ /* 0x001fc800078008ff */
[----:B------:R-:W-:Y:S01]  /*1400*/  LEA.HI.X.SX32 R7, R10, R0, 0x1, P0 ;  /* 0x000000000a077211 */ /* 0x000fe200000f0eff */
[----:B------:R0:W-:Y:S04]  /*1410*/  STL [R1+0xd0], R18 ;  /* 0x0000d01201007387 */ /* 0x0001e80000100800 */
[----:B------:R1:W-:Y:S04]  /*1420*/  STL [R1+0x10c], R17 ;  /* 0x00010c1101007387 */ /* 0x0003e80000100800 */
[----:B------:R1:W-:Y:S04]  /*1430*/  STL [R1+0xcc], R16 ;  /* 0x0000cc1001007387 */ /* 0x0003e80000100800 */
[----:B0-----:R0:W3:Y:S04]  /*1440*/  LDG.E.U16 R18, desc[UR10][R8.64] ;  /* 0x0000000a08127981 */ /* 0x0010e8000c1e1500 */
[----:B-1----:R-:W3:Y:S04]  /*1450*/  LDG.E.U16 R17, desc[UR10][R6.64] ;  /* 0x0000000a06117981 */ /* 0x002ee8000c1e1500 */
[----:B------:R1:W3:Y:S01]  /*1460*/  LDG.E.U16 R16, desc[UR10][R4.64] ;  /* 0x0000000a04107981 */ /* 0x0002e2000c1e1500 */
[----:B0-----:R-:W-:-:S04]  /*1470*/  LEA R9, R3, R11, 0x2 ;  /* 0x0000000b03097211 */ /* 0x001fc800078e10ff */
[-C--:B------:R-:W-:Y:S02]  /*1480*/  LEA R8, P1, R9, R2.reuse, 0x1 ;  /* 0x0000000209087211 */ /* 0x080fe400078208ff */
[----:B-1----:R-:W-:Y:S01]  /*1490*/  LEA R4, P0, R11, R2, 0x1 ;  /* 0x000000020b047211 */ /* 0x002fe200078008ff */
[----:B------:R-:W-:Y:S01]  /*14a0*/  IMAD R10, R3, 0x4, R9 ;  /* 0x00000004030a7824 */ /* 0x000fe200078e0209 */
[-C--:B------:R-:W-:Y:S02]  /*14b0*/  LEA.HI.X.SX32 R9, R9, R0.reuse, 0x1, P1 ;  /* 0x0000000009097211 */ /* 0x080fe400008f0eff */
[----:B------:R-:W-:Y:S01]  /*14c0*/  LEA.HI.X.SX32 R5, R11, R0, 0x1, P0 ;  /* 0x000000000b057211 */ /* 0x000fe200000f0eff */
[----:B----4-:R0:W-:Y:S04]  /*14d0*/  STL [R1+0x108], R15 ;  /* 0x0001080f01007387 */ /* 0x0101e80000100800 */
[----:B------:R-:W4:Y:S04]  /*14e0*/  LDG.E.U16 R21, desc[UR10][R8.64] ;  /* 0x0000000a08157981 */ /* 0x000f28000c1e1500 */
[----:B0-----:R0:W4:Y:S01]  /*14f0*/  LDG.E.U16 R15, desc[UR10][R4.64] ;  /* 0x0000000a040f7981 */ /* 0x001122000c1e1500 */
[----:B------:R-:W-:-:S03]  /*1500*/  LEA R6, P0, R10, R2, 0x1 ;  /* 0x000000020a067211 */ /* 0x000fc600078008ff */
[----:B--2---:R1:W-:Y:S01]  /*1510*/  STL [R1+0xc8], R13 ;  /* 0x0000c80d01007387 */ /* 0x0043e20000100800 */
[----:B------:R-:W-:Y:S02]  /*1520*/  LEA.HI.X.SX32 R7, R10, R0, 0x1, P0 ;  /* 0x000000000a077211 */ /* 0x000fe400000f0eff */
[----:B-1----:R-:W-:Y:S01]  /*1530*/  LEA R13, R3, R10, 0x2 ;  /* 0x0000000a030d7211 */ /* 0x002fe200078e10ff */
[----:B------:R1:W-:Y:S03]  /*1540*/  STL [R1+0xfc], R12 ;  /* 0x0000fc0c01007387 */ /* 0x0003e60000100800 */
[----:B0-----:R-:W-:Y:S02]  /*1550*/  LEA R4, P0, R13, R2, 0x1 ;  /* 0x000000020d047211 */ /* 0x001fe400078008ff */
[C---:B-1----:R-:W-:Y:S01]  /*1560*/  LEA R12, R3.reuse, R13, 0x2 ;  /* 0x0000000d030c7211 */ /* 0x042fe200078e10ff */
[----:B------:R0:W-:Y:S03]  /*1570*/  STL [R1+0xbc], R20 ;  /* 0x0000bc1401007387 */ /* 0x0001e60000100800 */
[----:B------:R-:W-:-:S02]  /*1580*/  LEA R10, R3, R12, 0x2 ;  /* 0x0000000c030a7211 */ /* 0x000fc400078e10ff */
[----:B------:R-:W-:-:S03]  /*1590*/  LEA.HI.X.SX32 R5, R13, R0, 0x1, P0 ;  /* 0x000000000d057211 */ /* 0x000fc600000f0eff */
[----:B------:R-:W-:Y:S01]  /*15a0*/  IMAD R11, R3, 0x4, R10 ;  /* 0x00000004030b7824 */ /* 0x000fe200078e020a */
[----:B0-----:R0:W2:Y:S01]  /*15b0*/  LDG.E.U16 R20, desc[UR10][R6.64] ;  /* 0x0000000a06147981 */ /* 0x0010a2000c1e1500 */
[----:B------:R-:W-:-:S03]  /*15c0*/  LEA R8, P1, R10, R2, 0x1 ;  /* 0x000000020a087211 */ /* 0x000fc600078208ff */
[----:B------:R1:W2:Y:S01]  /*15d0*/  LDG.E.U16 R24, desc[UR10][R4.64] ;  /* 0x0000000a04187981 */ /* 0x0002a2000c1e1500 */
[----:B0-----:R-:W-:-:S03]  /*15e0*/  LEA R6, P0, R12, R2, 0x1 ;  /* 0x000000020c067211 */ /* 0x001fc600078008ff */
[----:B---3--:R0:W-:Y:S01]  /*15f0*/  STL [R1+0xf8], R14 ;  /* 0x0000f80e01007387 */ /* 0x0081e20000100800 */
[----:B------:R-:W-:Y:S02]  /*1600*/  LEA.HI.X.SX32 R7, R12, R0, 0x1, P0 ;  /* 0x000000000c077211 */ /* 0x000fe400000f0eff */
[----:B-1----:R-:W-:Y:S02]  /*1610*/  LEA R4, P0, R11, R2, 0x1 ;  /* 0x000000020b047211 */ /* 0x002fe400078008ff */
[-C--:B------:R-:W-:Y:S01]  /*1620*/  LEA.HI.X.SX32 R9, R10, R0.reuse, 0x1, P1 ;  /* 0x000000000a097211 */ /* 0x080fe200008f0eff */
[----:B------:R1:W3:Y:S01]  /*1630*/  LDG.E.U16 R23, desc[UR10][R6.64] ;  /* 0x0000000a06177981 */ /* 0x0002e2000c1e1500 */
[----:B0-----:R-:W-:Y:S02]  /*1640*/  LEA R14, R3, R11, 0x2 ;  /* 0x0000000b030e7211 */ /* 0x001fe400078e10ff */
[----:B------:R-:W-:Y:S01]  /*1650*/  LEA.HI.X.SX32 R5, R11, R0, 0x1, P0 ;  /* 0x000000000b057211 */ /* 0x000fe200000f0eff */
[----:B------:R-:W-:Y:S01]  /*1660*/  STL [R1+0xb8], R22 ;  /* 0x0000b81601007387 */ /* 0x000fe20000100800 */
[----:B------:R-:W-:-:S02]  /*1670*/  LEA R13, R3, R14, 0x2 ;  /* 0x0000000e030d7211 */ /* 0x000fc400078e10ff */
[C---:B-1----:R-:W-:Y:S01]  /*1680*/  LEA R6, P0, R14.reuse, R2, 0x1 ;  /* 0x000000020e067211 */ /* 0x042fe200078008ff */
[----:B------:R0:W-:Y:S01]  /*1690*/  STL [R1+0xec], R19 ;  /* 0x0000ec1301007387 */ /* 0x0001e20000100800 */
[----:B------:R-:W-:Y:S02]  /*16a0*/  LEA R10, R3, R13, 0x2 ;  /* 0x0000000d030a7211 */ /* 0x000fe400078e10ff */
[----:B------:R-:W-:Y:S01]  /*16b0*/  LEA.HI.X.SX32 R7, R14, R0, 0x1, P0 ;  /* 0x000000000e077211 */ /* 0x000fe200000f0eff */
[----:B0-----:R0:W3:Y:S02]  /*16c0*/  LDG.E.U16 R19, desc[UR10][R8.64] ;  /* 0x0000000a08137981 */ /* 0x0010e4000c1e1500 */
[----:B0-----:R-:W-:-:S04]  /*16d0*/  LEA R8, P1, R10, R2, 0x1 ;  /* 0x000000020a087211 */ /* 0x001fc800078208ff */
[----:B------:R-:W-:-:S05]  /*16e0*/  LEA.HI.X.SX32 R9, R10, R0, 0x1, P1 ;  /* 0x000000000a097211 */ /* 0x000fca00008f0eff */
[----:B------:R-:W3:Y:S04]  /*16f0*/  LDG.E.U16 R22, desc[UR10][R8.64] ;  /* 0x0000000a08167981 */ /* 0x000ee8000c1e1500 */
[----:B------:R0:W-:Y:S04]  /*1700*/  STL [R1+0xb4], R18 ;  /* 0x0000b41201007387 */ /* 0x0001e80000100800 */
[----:B0-----:R0:W3:Y:S04]  /*1710*/  LDG.E.U16 R18, desc[UR10][R4.64] ;  /* 0x0000000a04127981 */ /* 0x0010e8000c1e1500 */
[----:B------:R-:W-:Y:S01]  /*1720*/  STL [R1+0xe8], R16 ;  /* 0x0000e81001007387 */ /* 0x000fe20000100800 */
[----:B0-----:R-:W-:-:S03]  /*1730*/  LEA R4, P0, R13, R2, 0x1 ;  /* 0x000000020d047211 */ /* 0x001fc600078008ff */
[----:B------:R0:W-:Y:S01]  /*1740*/  STL [R1+0xb0], R17 ;  /* 0x0000b01101007387 */ /* 0x0001e20000100800 */
[----:B------:R-:W-:-:S03]  /*1750*/  LEA.HI.X.SX32 R5, R13, R0, 0x1, P0 ;  /* 0x000000000d057211 */ /* 0x000fc600000f0eff */
[----:B0-----:R0:W3:Y:S04]  /*1760*/  LDG.E.U16 R17, desc[UR10][R6.64] ;  /* 0x0000000a06117981 */ /* 0x0010e8000c1e1500 */
[----:B----4-:R-:W-:Y:S04]  /*1770*/  STL [R1+0xd8], R15 ;  /* 0x0000d80f01007387 */ /* 0x010fe80000100800 */
[----:B------:R1:W-:Y:S04]  /*1780*/  STL [R1+0xa4], R21 ;  /* 0x0000a41501007387 */ /* 0x0003e80000100800 */
[----:B-1----:R1:W4:Y:S01]  /*1790*/  LDG.E.U16 R21, desc[UR10][R4.64] ;  /* 0x0000000a04157981 */ /* 0x002322000c1e1500 */
[----:B------:R-:W-:-:S05]  /*17a0*/  IMAD R12, R3, 0x4, R10 ;  /* 0x00000004030c7824 */ /* 0x000fca00078e020a */
[C---:B------:R-:W-:Y:S02]  /*17b0*/  LEA R11, R3.reuse, R12, 0x2 ;  /* 0x0000000c030b7211 */ /* 0x040fe400078e10ff */
[C---:B0-----:R-:W-:Y:S02]  /*17c0*/  LEA R6, P0, R12.reuse, R2, 0x1 ;  /* 0x000000020c067211 */ /* 0x041fe400078008ff */
[C---:B------:R-:W-:Y:S02]  /*17d0*/  LEA R16, R3.reuse, R11, 0x2 ;  /* 0x0000000b03107211 */ /* 0x040fe400078e10ff */
[----:B------:R-:W-:Y:S02]  /*17e0*/  LEA.HI.X.SX32 R7, R12, R0, 0x1, P0 ;  /* 0x000000000c077211 */ /* 0x000fe400000f0eff */
[----:B------:R-:W-:Y:S02]  /*17f0*/  LEA R14, R3, R16, 0x2 ;  /* 0x00000010030e7211 */ /* 0x000fe400078e10ff */
[----:B-1----:R-:W-:-:S03]  /*1800*/  LEA R4, P0, R11, R2, 0x1 ;  /* 0x000000020b047211 */ /* 0x002fc600078008ff */
[----:B------:R-:W-:Y:S01]  /*1810*/  IMAD R15, R3, 0x4, R14 ;  /* 0x00000004030f7824 */ /* 0x000fe200078e020e */
[----:B------:R-:W-:Y:S01]  /*1820*/  LEA.HI.X.SX32 R5, R11, R0, 0x1, P0 ;  /* 0x000000000b057211 */ /* 0x000fe200000f0eff */
[----:B--2---:R0:W-:Y:S03]  /*1830*/  STL [R1+0xd4], R20 ;  /* 0x0000d41401007387 */ /* 0x0041e60000100800 */
[C---:B------:R-:W-:Y:S01]  /*1840*/  LEA R10, R3.reuse, R15, 0x2 ;  /* 0x0000000f030a7211 */ /* 0x040fe200078e10ff */
[----:B------:R-:W2:Y:S04]  /*1850*/  LDG.E.U16 R27, desc[UR10][R4.64] ;  /* 0x0000000a041b7981 */ /* 0x000ea8000c1e1500 */
[----:B0-----:R0:W2:Y:S01]  /*1860*/  LDG.E.U16 R20, desc[UR10][R6.64] ;  /* 0x0000000a06147981 */ /* 0x0010a2000c1e1500 */
[----:B------:R-:W-:-:S02]  /*1870*/  LEA R12, R3, R10, 0x2 ;  /* 0x0000000a030c7211 */ /* 0x000fc400078e10ff */
[----:B0-----:R-:W-:-:S04]  /*1880*/  LEA R6, P0, R16, R2, 0x1 ;  /* 0x0000000210067211 */ /* 0x001fc800078008ff */
[----:B------:R-:W-:Y:S02]  /*1890*/  LEA.HI.X.SX32 R7, R16, R0, 0x1, P0 ;  /* 0x0000000010077211 */ /* 0x000fe400000f0eff */
[----:B------:R-:W-:Y:S01]  /*18a0*/  LEA R4, P0, R15, R2, 0x1 ;  /* 0x000000020f047211 */ /* 0x000fe200078008ff */
[----:B------:R-:W-:Y:S01]  /*18b0*/  STL [R1+0xa0], R24 ;  /* 0x0000a01801007387 */ /* 0x000fe20000100800 */
[----:B------:R-:W-:Y:S02]  /*18c0*/  LEA R11, R3, R12, 0x2 ;  /* 0x0000000c030b7211 */ /* 0x000fe400078e10ff */
[----:B------:R-:W-:Y:S01]  /*18d0*/  LEA.HI.X.SX32 R5, R15, R0, 0x1, P0 ;  /* 0x000000000f057211 */ /* 0x000fe200000f0eff */
[----:B------:R0:W2:Y:S01]  /*18e0*/  LDG.E.U16 R25, desc[UR10][R6.64] ;  /* 0x0000000a06197981 */ /* 0x0000a2000c1e1500 */
[----:B------:R-:W-:-:S03]  /*18f0*/  LEA R8, P1, R14, R2, 0x1 ;  /* 0x000000020e087211 */ /* 0x000fc600078208ff */
[----:B---3--:R1:W-:Y:S01]  /*1900*/  STL [R1+0xc4], R23 ;  /* 0x0000c41701007387 */ /* 0x0083e20000100800 */
[----:B------:R-:W-:Y:S02]  /*1910*/  LEA.HI.X.SX32 R9, R14, R0, 0x1, P1 ;  /* 0x000000000e097211 */ /* 0x000fe400008f0eff */
[C---:B0-----:R-:W-:Y:S01]  /*1920*/  LEA R6, P0, R10.reuse, R2, 0x1 ;  /* 0x000000020a067211 */ /* 0x041fe200078008ff */
[----:B------:R0:W-:Y:S01]  /*1930*/  STL [R1+0x9c], R19 ;  /* 0x00009c1301007387 */ /* 0x0001e20000100800 */
[C---:B------:R-:W-:Y:S02]  /*1940*/  IMAD R13, R3.reuse, 0x4, R11 ;  /* 0x00000004030d7824 */ /* 0x040fe400078e020b */
[----:B------:R-:W-:Y:S01]  /*1950*/  LEA.HI.X.SX32 R7, R10, R0, 0x1, P0 ;  /* 0x000000000a077211 */ /* 0x000fe200000f0eff */
[----:B-1----:R-:W3:Y:S04]  /*1960*/  LDG.E.U16 R23, desc[UR10][R8.64] ;  /* 0x0000000a08177981 */ /* 0x002ee8000c1e1500 */
[----:B0-----:R0:W3:Y:S01]  /*1970*/  LDG.E.U16 R19, desc[UR10][R4.64] ;  /* 0x0000000a04137981 */ /* 0x0010e2000c1e1500 */
[----:B------:R-:W-:-:S03]  /*1980*/  LEA R16, R3, R13, 0x2 ;  /* 0x0000000d03107211 */ /* 0x000fc600078e10ff */
[----:B------:R1:W3:Y:S01]  /*1990*/  LDG.E.U16 R26, desc[UR10][R6.64] ;  /* 0x0000000a061a7981 */ /* 0x0002e2000c1e1500 */
[----:B0-----:R-:W-:-:S04]  /*19a0*/  LEA R4, P0, R12, R2, 0x1 ;  /* 0x000000020c047211 */ /* 0x001fc800078008ff */
[----:B------:R-:W-:Y:S02]  /*19b0*/  LEA.HI.X.SX32 R5, R12, R0, 0x1, P0 ;  /* 0x000000000c057211 */ /* 0x000fe400000f0eff */
[----:B-1----:R-:W-:Y:S02]  /*19c0*/  LEA R6, P0, R13, R2, 0x1 ;  /* 0x000000020d067211 */ /* 0x002fe400078008ff */
[----:B------:R-:W-:Y:S02]  /*19d0*/  LEA R14, R3, R16, 0x2 ;  /* 0x00000010030e7211 */ /* 0x000fe400078e10ff */
[----:B------:R-:W-:Y:S02]  /*19e0*/  LEA.HI.X.SX32 R7, R13, R0, 0x1, P0 ;  /* 0x000000000d077211 */ /* 0x000fe400000f0eff */
[----:B------:R-:W-:-:S04]  /*19f0*/  LEA R8, P1, R11, R2, 0x1 ;  /* 0x000000020b087211 */ /* 0x000fc800078208ff */
[----:B------:R-:W-:-:S05]  /*1a00*/  LEA.HI.X.SX32 R9, R11, R0, 0x1, P1 ;  /* 0x000000000b097211 */ /* 0x000fca00008f0eff */
[----:B------:R-:W3:Y:S04]  /*1a10*/  LDG.E.U16 R24, desc[UR10][R8.64] ;  /* 0x0000000a08187981 */ /* 0x000ee8000c1e1500 */
[----:B------:R-:W-:Y:S04]  /*1a20*/  STL [R1+0xc0], R18 ;  /* 0x0000c01201007387 */ /* 0x000fe80000100800 */
[----:B------:R-:W-:Y:S04]  /*1a30*/  STL [R1+0x90], R17 ;  /* 0x0000901101007387 */ /* 0x000fe80000100800 */
[----:B----4-:R0:W-:Y:S04]  /*1a40*/  STL [R1+0xac], R21 ;  /* 0x0000ac1501007387 */ /* 0x0101e80000100800 */
[----:B------:R1:W-:Y:S04]  /*1a50*/  STL [R1+0x8c], R22 ;  /* 0x00008c1601007387 */ /* 0x0003e80000100800 */
[----:B0-----:R0:W4:Y:S04]  /*1a60*/  LDG.E.U16 R21, desc[UR10][R4.64] ;  /* 0x0000000a04157981 */ /* 0x001128000c1e1500 */
[----:B-1----:R1:W4:Y:S01]  /*1a70*/  LDG.E.U16 R22, desc[UR10][R6.64] ;  /* 0x0000000a06167981 */ /* 0x002322000c1e1500 */
[----:B0-----:R-:W-:-:S04]  /*1a80*/  LEA R4, P0, R16, R2, 0x1 ;  /* 0x0000000210047211 */ /* 0x001fc800078008ff */
[----:B------:R-:W-:Y:S02]  /*1a90*/  LEA.HI.X.SX32 R5, R16, R0, 0x1, P0 ;  /* 0x0000000010057211 */ /* 0x000fe400000f0eff */
[----:B-1----:R-:W-:-:S03]  /*1aa0*/  LEA R6, P0, R14, R2, 0x1 ;  /* 0x000000020e067211 */ /* 0x002fc600078008ff */
[----:B------:R0:W4:Y:S01]  /*1ab0*/  LDG.E.U16 R28, desc[UR10][R4.64] ;  /* 0x0000000a041c7981 */ /* 0x000122000c1e1500 */
[----:B------:R-:W-:-:S05]  /*1ac0*/  LEA.HI.X.SX32 R7, R14, R0, 0x1, P0 ;  /* 0x000000000e077211 */ /* 0x000fca00000f0eff */
[----:B------:R1:W4:Y:S01]  /*1ad0*/  LDG.E.U16 R29, desc[UR10][R6.64] ;  /* 0x0000000a061d7981 */ /* 0x000322000c1e1500 */
[----:B------:R-:W-:-:S05]  /*1ae0*/  LEA R15, R3, R14, 0x2 ;  /* 0x0000000e030f7211 */ /* 0x000fca00078e10ff */
[----:B------:R-:W-:Y:S01]  /*1af0*/  IMAD R18, R3, 0x4, R15 ;  /* 0x0000000403127824 */ /* 0x000fe200078e020f */
[----:B------:R-:W-:-:S04]  /*1b00*/  LEA R8, P1, R15, R2, 0x1 ;  /* 0x000000020f087211 */ /* 0x000fc800078208ff */
[C---:B------:R-:W-:Y:S02]  /*1b10*/  LEA R10, R3.reuse, R18, 0x2 ;  /* 0x00000012030a7211 */ /* 0x040fe400078e10ff */
[C---:B0-----:R-:W-:Y:S02]  /*1b20*/  LEA R4, P0, R18.reuse, R2, 0x1 ;  /* 0x0000000212047211 */ /* 0x041fe400078008ff */
[----:B------:R-:W-:Y:S01]  /*1b30*/  LEA R17, R3, R10, 0x2 ;  /* 0x0000000a03117211 */ /* 0x000fe200078e10ff */
[----:B--2---:R-:W-:Y:S01]  /*1b40*/  STL [R1+0xa8], R20 ;  /* 0x0000a81401007387 */ /* 0x004fe20000100800 */
[-C--:B------:R-:W-:Y:S02]  /*1b50*/  LEA.HI.X.SX32 R9, R15, R0.reuse, 0x1, P1 ;  /* 0x000000000f097211 */ /* 0x080fe400008f0eff */
[----:B------:R-:W-:Y:S01]  /*1b60*/  LEA.HI.X.SX32 R5, R18, R0, 0x1, P0 ;  /* 0x0000000012057211 */ /* 0x000fe200000f0eff */
[----:B------:R-:W-:Y:S01]  /*1b70*/  STL [R1+0x88], R27 ;  /* 0x0000881b01007387 */ /* 0x000fe20000100800 */
[----:B------:R-:W-:-:S02]  /*1b80*/  LEA R11, R3, R17, 0x2 ;  /* 0x00000011030b7211 */ /* 0x000fc400078e10ff */
[C---:B-1----:R-:W-:Y:S01]  /*1b90*/  LEA R6, P0, R10.reuse, R2, 0x1 ;  /* 0x000000020a067211 */ /* 0x042fe200078008ff */
[----:B------:R0:W-:Y:S02]  /*1ba0*/  STL [R1+0x98], R25 ;  /* 0x0000981901007387 */ /* 0x0001e40000100800 */
[----:B------:R-:W-:Y:S01]  /*1bb0*/  IMAD R12, R3, 0x4, R11 ;  /* 0x00000004030c7824 */ /* 0x000fe200078e020b */
[----:B------:R-:W-:Y:S01]  /*1bc0*/  LEA.HI.X.SX32 R7, R10, R0, 0x1, P0 ;  /* 0x000000000a077211 */ /* 0x000fe200000f0eff */
[----:B0-----:R-:W2:Y:S04]  /*1bd0*/  LDG.E.U16 R25, desc[UR10][R4.64] ;  /* 0x0000000a04197981 */ /* 0x001ea8000c1e1500 */
[----:B---3--:R0:W-:Y:S04]  /*1be0*/  STL [R1+0x7c], R23 ;  /* 0x00007c1701007387 */ /* 0x0081e80000100800 */
[----:B------:R-:W-:Y:S04]  /*1bf0*/  STL [R1+0x94], R19 ;  /* 0x0000941301007387 */ /* 0x000fe80000100800 */
[----:B0-----:R0:W3:Y:S04]  /*1c00*/  LDG.E.U16 R23, desc[UR10][R8.64] ;  /* 0x0000000a08177981 */ /* 0x0010e8000c1e1500 */
[----:B------:R1:W-:Y:S01]  /*1c10*/  STL [R1+0x78], R26 ;  /* 0x0000781a01007387 */ /* 0x0003e20000100800 */
[----:B0-----:R-:W-:-:S02]  /*1c20*/  LEA R8, P0, R17, R2, 0x1 ;  /* 0x0000000211087211 */ /* 0x001fc400078008ff */
[----:B------:R-:W-:Y:S02]  /*1c30*/  LEA R13, R3, R12, 0x2 ;  /* 0x0000000c030d7211 */ /* 0x000fe400078e10ff */
[----:B------:R-:W-:Y:S02]  /*1c40*/  LEA.HI.X.SX32 R9, R17, R0, 0x1, P0 ;  /* 0x0000000011097211 */ /* 0x000fe400000f0eff */
[----:B------:R-:W-:-:S03]  /*1c50*/  LEA R10, P1, R11, R2, 0x1 ;  /* 0x000000020b0a7211 */ /* 0x000fc600078208ff */
[----:B------:R-:W2:Y:S01]  /*1c60*/  LDG.E.U16 R27, desc[UR10][R8.64] ;  /* 0x0000000a081b7981 */ /* 0x000ea2000c1e1500 */
[----:B------:R-:W-:-:S05]  /*1c70*/  LEA.HI.X.SX32 R11, R11, R0, 0x1, P1 ;  /* 0x000000000b0b7211 */ /* 0x000fca00008f0eff */
[----:B-1----:R-:W2:Y:S04]  /*1c80*/  LDG.E.U16 R26, desc[UR10][R10.64] ;  /* 0x0000000a0a1a7981 */ /* 0x002ea8000c1e1500 */
[----:B----4-:R0:W-:Y:S04]  /*1c90*/  STL [R1+0x84], R21 ;  /* 0x0000841501007387 */ /* 0x0101e80000100800 */
[----:B0-----:R0:W4:Y:S02]  /*1ca0*/  LDG.E.U16 R21, desc[UR10][R6.64] ;  /* 0x0000000a06157981 */ /* 0x001124000c1e1500 */
[----:B0-----:R-:W-:-:S04]  /*1cb0*/  LEA R6, P0, R12, R2, 0x1 ;  /* 0x000000020c067211 */ /* 0x001fc800078008ff */
[----:B------:R-:W-:Y:S02]  /*1cc0*/  LEA.HI.X.SX32 R7, R12, R0, 0x1, P0 ;  /* 0x000000000c077211 */ /* 0x000fe400000f0eff */
[C---:B------:R-:W-:Y:S01]  /*1cd0*/  LEA R8, P0, R13.reuse, R2, 0x1 ;  /* 0x000000020d087211 */ /* 0x040fe200078008ff */
[----:B------:R0:W-:Y:S03]  /*1ce0*/  STL [R1+0x74], R24 ;  /* 0x0000741801007387 */ /* 0x0001e60000100800 */
[----:B------:R-:W-:Y:S01]  /*1cf0*/  LEA.HI.X.SX32 R9, R13, R0, 0x1, P0 ;  /* 0x000000000d097211 */ /* 0x000fe200000f0eff */
[----:B------:R-:W-:Y:S04]  /*1d00*/  STL [R1+0x80], R22 ;  /* 0x0000801601007387 */ /* 0x000fe80000100800 */
[----:B------:R-:W-:Y:S04]  /*1d10*/  STL [R1+0x70], R28 ;  /* 0x0000701c01007387 */ /* 0x000fe80000100800 */
[----:B0-----:R0:W4:Y:S04]  /*1d20*/  LDG.E.U16 R24, desc[UR10][R6.64] ;  /* 0x0000000a06187981 */ /* 0x001128000c1e1500 */
[----:B------:R1:W-:Y:S04]  /*1d30*/  STL [R1+0x6c], R29 ;  /* 0x00006c1d01007387 */ /* 0x0003e80000100800 */
[----:B-1----:R1:W4:Y:S01]  /*1d40*/  LDG.E.U16 R29, desc[UR10][R8.64] ;  /* 0x0000000a081d7981 */ /* 0x002322000c1e1500 */
[----:B------:R-:W-:-:S04]  /*1d50*/  LEA R20, R3, R13, 0x2 ;  /* 0x0000000d03147211 */ /* 0x000fc800078e10ff */
[----:B------:R-:W-:Y:S02]  /*1d60*/  LEA R16, R3, R20, 0x2 ;  /* 0x0000001403107211 */ /* 0x000fe400078e10ff */
[----:B0-----:R-:W-:-:S03]  /*1d70*/  LEA R6, P0, R20, R2, 0x1 ;  /* 0x0000000214067211 */ /* 0x001fc600078008ff */
[C---:B------:R-:W-:Y:S01]  /*1d80*/  IMAD R14, R3.reuse, 0x4, R16 ;  /* 0x00000004030e7824 */ /* 0x040fe200078e0210 */
[----:B------:R-:W-:Y:S02]  /*1d90*/  LEA.HI.X.SX32 R7, R20, R0, 0x1, P0 ;  /* 0x0000000014077211 */ /* 0x000fe400000f0eff */
[----:B------:R-:W-:Y:S02]  /*1da0*/  LEA R10, P1, R16, R2, 0x1 ;  /* 0x00000002100a7211 */ /* 0x000fe400078208ff */
[C---:B------:R-:W-:Y:S02]  /*1db0*/  LEA R15, R3.reuse, R14, 0x2 ;  /* 0x0000000e030f7211 */ /* 0x040fe400078e10ff */
[----:B-1----:R-:W-:Y:S02]  /*1dc0*/  LEA R8, P0, R14, R2, 0x1 ;  /* 0x000000020e087211 */ /* 0x002fe400078008ff */
[----:B------:R-:W-:Y:S01]  /*1dd0*/  LEA R18, R3, R15, 0x2 ;  /* 0x0000000f03127211 */ /* 0x000fe200078e10ff */
[----:B---3--:R0:W-:Y:S01]  /*1de0*/  STL [R1+0x68], R23 ;  /* 0x0000681701007387 */ /* 0x0081e20000100800 */
[----:B------:R-:W-:-:S02]  /*1df0*/  LEA.HI.X.SX32 R11, R16, R0, 0x1, P1 ;  /* 0x00000000100b7211 */ /* 0x000fc400008f0eff */
[----:B------:R-:W-:Y:S01]  /*1e00*/  LEA.HI.X.SX32 R9, R14, R0, 0x1, P0 ;  /* 0x000000000e097211 */ /* 0x000fe200000f0eff */
[----:B--2---:R-:W-:Y:S01]  /*1e10*/  STL [R1+0x64], R25 ;  /* 0x0000641901007387 */ /* 0x004fe20000100800 */
[----:B------:R-:W-:-:S03]  /*1e20*/  LEA R19, R3, R18, 0x2 ;  /* 0x0000001203137211 */ /* 0x000fc600078e10ff */
[----:B0-----:R0:W2:Y:S02]  /*1e30*/  LDG.E.U16 R23, desc[UR10][R6.64] ;  /* 0x0000000a06177981 */ /* 0x0010a4000c1e1500 */
[----:B0-----:R-:W-:-:S04]  /*1e40*/  LEA R6, P0, R15, R2, 0x1 ;  /* 0x000000020f067211 */ /* 0x001fc800078008ff */
[----:B------:R-:W-:-:S05]  /*1e50*/  LEA.HI.X.SX32 R7, R15, R0, 0x1, P0 ;  /* 0x000000000f077211 */ /* 0x000fca00000f0eff */
[----:B------:R-:W3:Y:S04]  /*1e60*/  LDG.E.U16 R20, desc[UR10][R6.64] ;  /* 0x0000000a06147981 */ /* 0x000ee8000c1e1500 */
[----:B----4-:R0:W-:Y:S04]  /*1e70*/  STL [R1+0x60], R21 ;  /* 0x0000601501007387 */ /* 0x0101e80000100800 */
[----:B------:R-:W-:Y:S04]  /*1e80*/  STL [R1+0x5c], R27 ;  /* 0x00005c1b01007387 */ /* 0x000fe80000100800 */
[----:B0-----:R0:W4:Y:S04]  /*1e90*/  LDG.E.U16 R21, desc[UR10][R10.64] ;  /* 0x0000000a0a157981 */ /* 0x001128000c1e1500 */
[----:B------:R1:W-:Y:S01]  /*1ea0*/  STL [R1+0x58], R26 ;  /* 0x0000581a01007387 */ /* 0x0003e20000100800 */
[----:B0-----:R-:W-:-:S04]  /*1eb0*/  LEA R10, P0, R19, R2, 0x1 ;  /* 0x00000002130a7211 */ /* 0x001fc800078008ff */
[----:B------:R-:W-:Y:S01]  /*1ec0*/  LEA.HI.X.SX32 R11, R19, R0, 0x1, P0 ;  /* 0x00000000130b7211 */ /* 0x000fe200000f0eff */
[----:B-1----:R0:W3:Y:S04]  /*1ed0*/  LDG.E.U16 R26, desc[UR10][R8.64] ;  /* 0x0000000a081a7981 */ /* 0x0020e8000c1e1500 */
[----:B------:R-:W-:Y:S04]  /*1ee0*/  STL [R1+0x54], R24 ;  /* 0x0000541801007387 */ /* 0x000fe80000100800 */
[----:B------:R1:W-:Y:S04]  /*1ef0*/  STL [R1+0x50], R29 ;  /* 0x0000501d01007387 */ /* 0x0003e80000100800 */
[----:B-1----:R-:W3:Y:S01]  /*1f00*/  LDG.E.U16 R29, desc[UR10][R10.64] ;  /* 0x0000000a0a1d7981 */ /* 0x002ee2000c1e1500 */
[----:B------:R-:W-:-:S05]  /*1f10*/  IMAD R4, R3, 0x4, R19 ;  /* 0x0000000403047824 */ /* 0x000fca00078e0213 */
[----:B------:R-:W-:-:S04]  /*1f20*/  LEA R17, R3, R4, 0x2 ;  /* 0x0000000403117211 */ /* 0x000fc800078e10ff */
[----:B------:R-:W-:-:S04]  /*1f30*/  LEA R5, R3, R17, 0x2 ;  /* 0x0000001103057211 */ /* 0x000fc800078e10ff */
[----:B------:R-:W-:-:S05]  /*1f40*/  LEA R12, R3, R5, 0x2 ;  /* 0x00000005030c7211 */ /* 0x000fca00078e10ff */
[----:B------:R-:W-:Y:S01]  /*1f50*/  IMAD R22, R3, 0x4, R12 ;  /* 0x0000000403167824 */ /* 0x000fe200078e020c */
[CC--:B------:R-:W-:Y:S02]  /*1f60*/  LEA R6, P0, R12.reuse, R2.reuse, 0x1 ;  /* 0x000000020c067211 */ /* 0x0c0fe400078008ff */
[----:B0-----:R-:W-:Y:S02]  /*1f70*/  LEA R8, P1, R17, R2, 0x1 ;  /* 0x0000000211087211 */ /* 0x001fe400078208ff */
[----:B------:R-:W-:Y:S02]  /*1f80*/  LEA R13, R3, R22, 0x2 ;  /* 0x00000016030d7211 */ /* 0x000fe400078e10ff */
[----:B------:R-:W-:Y:S02]  /*1f90*/  LEA.HI.X.SX32 R7, R12, R0, 0x1, P0 ;  /* 0x000000000c077211 */ /* 0x000fe400000f0eff */
[----:B------:R-:W-:Y:S02]  /*1fa0*/  LEA R12, P0, R13, R2, 0x1 ;  /* 0x000000020d0c7211 */ /* 0x000fe400078008ff */
[----:B------:R-:W-:Y:S01]  /*1fb0*/  LEA.HI.X.SX32 R9, R17, R0, 0x1, P1 ;  /* 0x0000000011097211 */ /* 0x000fe200008f0eff */
[----:B--2---:R-:W-:Y:S01]  /*1fc0*/  STL [R1+0x4c], R23 ;  /* 0x00004c1701007387 */ /* 0x004fe20000100800 */
[----:B------:R-:W-:-:S02]  /*1fd0*/  LEA R28, R3, R13, 0x2 ;  /* 0x0000000d031c7211 */ /* 0x000fc400078e10ff */
[----:B------:R-:W-:Y:S01]  /*1fe0*/  LEA.HI.X.SX32 R13, R13, R0, 0x1, P0 ;  /* 0x000000000d0d7211 */ /* 0x000fe200000f0eff */
[----:B----4-:R0:W-:Y:S04]  /*1ff0*/  STL [R1+0x48], R21 ;  /* 0x0000481501007387 */ /* 0x0101e80000100800 */
[----:B0-----:R0:W2:Y:S04]  /*2000*/  LDG.E.U16 R21, desc[UR10][R8.64] ;  /* 0x0000000a08157981 */ /* 0x0010a8000c1e1500 */
[----:B---3--:R1:W-:Y:S04]  /*2010*/  STL [R1+0x44], R26 ;  /* 0x0000441a01007387 */ /* 0x0083e80000100800 */
[----:B------:R-:W-:Y:S04]  /*2020*/  STL [R1+0x40], R20 ;  /* 0x0000401401007387 */ /* 0x000fe80000100800 */
[----:B-1----:R-:W3:Y:S04]  /*2030*/  LDG.E.U16 R26, desc[UR10][R6.64] ;  /* 0x0000000a061a7981 */ /* 0x002ee8000c1e1500 */
[----:B------:R1:W-:Y:S04]  /*2040*/  STL [R1+0x3c], R29 ;  /* 0x00003c1d01007387 */ /* 0x0003e80000100800 */
[----:B-1----:R-:W4:Y:S01]  /*2050*/  LDG.E.U16 R29, desc[UR10][R12.64] ;  /* 0x0000000a0c1d7981 */ /* 0x002f22000c1e1500 */
[----:B------:R-:W-:-:S05]  /*2060*/  LEA R16, R3, R28, 0x2 ;  /* 0x0000001c03107211 */ /* 0x000fca00078e10ff */
[----:B------:R-:W-:-:S05]  /*2070*/  IMAD R25, R3, 0x4, R16 ;  /* 0x0000000403197824 */ /* 0x000fca00078e0210 */
[----:B------:R-:W-:-:S04]  /*2080*/  LEA R14, R3, R25, 0x2 ;  /* 0x00000019030e7211 */ /* 0x000fc800078e10ff */
[C---:B------:R-:W-:Y:S02]  /*2090*/  LEA R27, R3.reuse, R14, 0x2 ;  /* 0x0000000e031b7211 */ /* 0x040fe400078e10ff */
[-C--:B0-----:R-:W-:Y:S02]  /*20a0*/  LEA R8, P0, R14, R2.reuse, 0x1 ;  /* 0x000000020e087211 */ /* 0x081fe400078008ff */
[----:B------:R-:W-:Y:S02]  /*20b0*/  LEA R15, R3, R27, 0x2 ;  /* 0x0000001b030f7211 */ /* 0x000fe400078e10ff */
[----:B------:R-:W-:Y:S02]  /*20c0*/  LEA R10, P1, R16, R2, 0x1 ;  /* 0x00000002100a7211 */ /* 0x000fe400078208ff */
[----:B------:R-:W-:Y:S02]  /*20d0*/  LEA.HI.X.SX32 R9, R14, R0, 0x1, P0 ;  /* 0x000000000e097211 */ /* 0x000fe400000f0eff */
[----:B------:R-:W-:Y:S01]  /*20e0*/  LEA R14, P0, R15, R2, 0x1 ;  /* 0x000000020f0e7211 */ /* 0x000fe200078008ff */
[----:B------:R-:W-:Y:S01]  /*20f0*/  IMAD R24, R3, 0x4, R15 ;  /* 0x0000000403187824 */ /* 0x000fe200078e020f */
[----:B------:R-:W-:-:S02]  /*2100*/  LEA.HI.X.SX32 R11, R16, R0, 0x1, P1 ;  /* 0x00000000100b7211 */ /* 0x000fc400008f0eff */
[----:B------:R-:W-:Y:S01]  /*2110*/  LEA.HI.X.SX32 R15, R15, R0, 0x1, P0 ;  /* 0x000000000f0f7211 */ /* 0x000fe200000f0eff */
[----:B--2---:R0:W-:Y:S04]  /*2120*/  STL [R1+0x38], R21 ;  /* 0x0000381501007387 */ /* 0x0041e80000100800 */
[----:B0-----:R0:W2:Y:S04]  /*2130*/  LDG.E.U16 R21, desc[UR10][R10.64] ;  /* 0x0000000a0a157981 */ /* 0x0010a8000c1e1500 */
[----:B---3--:R1:W-:Y:S04]  /*2140*/  STL [R1+0x34], R26 ;  /* 0x0000341a01007387 */ /* 0x0083e80000100800 */
[----:B-1----:R-:W3:Y:S04]  /*2150*/  LDG.E.U16 R26, desc[UR10][R8.64] ;  /* 0x0000000a081a7981 */ /* 0x002ee8000c1e1500 */
[----:B----4-:R1:W-:Y:S04]  /*2160*/  STL [R1+0x30], R29 ;  /* 0x0000301d01007387 */ /* 0x0103e80000100800 */
[----:B-1----:R1:W4:Y:S01]  /*2170*/  LDG.E.U16 R29, desc[UR10][R14.64] ;  /* 0x0000000a0e1d7981 */ /* 0x002322000c1e1500 */
[----:B------:R-:W-:-:S04]  /*2180*/  LEA R17, R3, R24, 0x2 ;  /* 0x0000001803117211 */ /* 0x000fc800078e10ff */
[----:B------:R-:W-:-:S04]  /*2190*/  LEA R23, R3, R17, 0x2 ;  /* 0x0000001103177211 */ /* 0x000fc800078e10ff */
[----:B------:R-:W-:-:S05]  /*21a0*/  LEA R19, R3, R23, 0x2 ;  /* 0x0000001703137211 */ /* 0x000fca00078e10ff */
[----:B------:R-:W-:Y:S01]  /*21b0*/  IMAD R6, R3, 0x4, R19 ;  /* 0x0000000403067824 */ /* 0x000fe200078e0213 */
[-C--:B0-----:R-:W-:Y:S02]  /*21c0*/  LEA R10, P0, R19, R2.reuse, 0x1 ;  /* 0x00000002130a7211 */ /* 0x081fe400078008ff */
[----:B------:R-:W-:Y:S02]  /*21d0*/  LEA R12, P1, R17, R2, 0x1 ;  /* 0x00000002110c7211 */ /* 0x000fe400078208ff */
[----:B------:R-:W-:Y:S02]  /*21e0*/  LEA R20, R3, R6, 0x2 ;  /* 0x0000000603147211 */ /* 0x000fe400078e10ff */
[----:B------:R-:W-:Y:S02]  /*21f0*/  LEA.HI.X.SX32 R11, R19, R0, 0x1, P0 ;  /* 0x00000000130b7211 */ /* 0x000fe400000f0eff */
[----:B-1----:R-:W-:Y:S02]  /*2200*/  LEA R14, P0, R20, R2, 0x1 ;  /* 0x00000002140e7211 */ /* 0x002fe400078008ff */
[----:B------:R-:W-:-:S02]  /*2210*/  LEA.HI.X.SX32 R13, R17, R0, 0x1, P1 ;  /* 0x00000000110d7211 */ /* 0x000fc400008f0eff */
[----:B------:R-:W-:Y:S01]  /*2220*/  LEA.HI.X.SX32 R15, R20, R0, 0x1, P0 ;  /* 0x00000000140f7211 */ /* 0x000fe200000f0eff */
[----:B--2---:R0:W-:Y:S04]  /*2230*/  STL [R1+0x2c], R21 ;  /* 0x00002c1501007387 */ /* 0x0041e80000100800 */
[----:B0-----:R0:W2:Y:S04]  /*2240*/  LDG.E.U16 R21, desc[UR10][R12.64] ;  /* 0x0000000a0c157981 */ /* 0x0010a8000c1e1500 */
[----:B---3--:R1:W-:Y:S04]  /*2250*/  STL [R1+0x28], R26 ;  /* 0x0000281a01007387 */ /* 0x0083e80000100800 */
[----:B-1----:R-:W3:Y:S04]  /*2260*/  LDG.E.U16 R26, desc[UR10][R10.64] ;  /* 0x0000000a0a1a7981 */ /* 0x002ee8000c1e1500 */
[----:B----4-:R1:W-:Y:S04]  /*2270*/  STL [R1+0x24], R29 ;  /* 0x0000241d01007387 */ /* 0x0103e80000100800 */
[----:B-1----:R-:W4:Y:S01]  /*2280*/  LDG.E.U16 R29, desc[UR10][R14.64] ;  /* 0x0000000a0e1d7981 */ /* 0x002f22000c1e1500 */
[----:B------:R-:W-:-:S04]  /*2290*/  LEA R7, R3, R20, 0x2 ;  /* 0x0000001403077211 */ /* 0x000fc800078e10ff */
[----:B------:R-:W-:-:S05]  /*22a0*/  LEA R16, R3, R7, 0x2 ;  /* 0x0000000703107211 */ /* 0x000fca00078e10ff */
[----:B------:R-:W-:Y:S01]  /*22b0*/  IMAD R8, R3, 0x4, R16 ;  /* 0x0000000403087824 */ /* 0x000fe200078e0210 */
[----:B0-----:R-:W-:-:S04]  /*22c0*/  LEA R12, P1, R16, R2, 0x1 ;  /* 0x00000002100c7211 */ /* 0x001fc800078208ff */
[----:B------:R-:W-:Y:S02]  /*22d0*/  LEA R17, R3, R8, 0x2 ;  /* 0x0000000803117211 */ /* 0x000fe400078e10ff */
[----:B------:R-:W-:Y:S02]  /*22e0*/  LEA.HI.X.SX32 R13, R16, R0, 0x1, P1 ;  /* 0x00000000100d7211 */ /* 0x000fe400008f0eff */
[----:B------:R-:W-:Y:S02]  /*22f0*/  LEA R16, P0, R17, R2, 0x1 ;  /* 0x0000000211107211 */ /* 0x000fe400078008ff */
[----:B------:R-:W-:Y:S02]  /*2300*/  LEA R9, R3, R17, 0x2 ;  /* 0x0000001103097211 */ /* 0x000fe400078e10ff */
[----:B------:R-:W-:Y:S01]  /*2310*/  LEA.HI.X.SX32 R17, R17, R0, 0x1, P0 ;  /* 0x0000000011117211 */ /* 0x000fe200000f0eff */
[----:B--2---:R0:W-:Y:S04]  /*2320*/  STL [R1+0x20], R21 ;  /* 0x0000201501007387 */ /* 0x0041e80000100800 */
[----:B0-----:R0:W2:Y:S04]  /*2330*/  LDG.E.U16 R21, desc[UR10][R12.64] ;  /* 0x0000000a0c157981 */ /* 0x0010a8000c1e1500 */
[----:B---3--:R-:W-:Y:S04]  /*2340*/  STL [R1+0x1c], R26 ;  /* 0x00001c1a01007387 */ /* 0x008fe80000100800 */
[----:B----4-:R1:W-:Y:S04]  /*2350*/  STL [R1+0x18], R29 ;  /* 0x0000181d01007387 */ /* 0x0103e80000100800 */
[----:B-1----:R-:W3:Y:S01]  /*2360*/  LDG.E.U16 R29, desc[UR10][R16.64] ;  /* 0x0000000a101d7981 */ /* 0x002ee2000c1e1500 */
[----:B------:R-:W-:-:S05]  /*2370*/  LEA R19, R3, R9, 0x2 ;  /* 0x0000000903137211 */ /* 0x000fca00078e10ff */
[----:B------:R-:W-:Y:S01]  /*2380*/  IMAD R10, R3, 0x4, R19 ;  /* 0x00000004030a7824 */ /* 0x000fe200078e0213 */
[----:B0-----:R-:W-:-:S04]  /*2390*/  LEA R12, P0, R19, R2, 0x1 ;  /* 0x00000002130c7211 */ /* 0x001fc800078008ff */
[----:B------:R-:W-:-:S04]  /*23a0*/  LEA R20, R3, R10, 0x2 ;  /* 0x0000000a03147211 */ /* 0x000fc800078e10ff */
[C---:B------:R-:W-:Y:S02]  /*23b0*/  LEA R14, P1, R20.reuse, R2, 0x1 ;  /* 0x00000002140e7211 */ /* 0x040fe400078208ff */
[-C--:B------:R-:W-:Y:S02]  /*23c0*/  LEA.HI.X.SX32 R13, R19, R0.reuse, 0x1, P0 ;  /* 0x00000000130d7211 */ /* 0x080fe400000f0eff */
[----:B------:R-:W-:-:S03]  /*23d0*/  LEA.HI.X.SX32 R15, R20, R0, 0x1, P1 ;  /* 0x00000000140f7211 */ /* 0x000fc600008f0eff */
[----:B------:R-:W4:Y:S04]  /*23e0*/  LDG.E.U16 R19, desc[UR10][R12.64] ;  /* 0x0000000a0c137981 */ /* 0x000f28000c1e1500 */
[----:B--2---:R-:W-:Y:S04]  /*23f0*/  STL [R1+0x14], R21 ;  /* 0x0000141501007387 */ /* 0x004fe80000100800 */
[----:B---3--:R0:W-:Y:S04]  /*2400*/  STL [R1+0x10], R29 ;  /* 0x0000101d01007387 */ /* 0x0081e80000100800 */
[----:B0-----:R0:W2:Y:S01]  /*2410*/  LDG.E.U16 R29, desc[UR10][R14.64] ;  /* 0x0000000a0e1d7981 */ /* 0x0010a2000c1e1500 */
[----:B------:R-:W-:-:S04]  /*2420*/  LEA R11, R3, R20, 0x2 ;  /* 0x00000014030b7211 */ /* 0x000fc800078e10ff */
[----:B------:R-:W-:-:S04]  /*2430*/  LEA R26, R3, R11, 0x2 ;  /* 0x0000000b031a7211 */ /* 0x000fc800078e10ff */
[----:B------:R-:W-:-:S04]  /*2440*/  LEA R16, P0, R26, R2, 0x1 ;  /* 0x000000021a107211 */ /* 0x000fc800078008ff */
[----:B------:R-:W-:Y:S02]  /*2450*/  LEA.HI.X.SX32 R17, R26, R0, 0x1, P0 ;  /* 0x000000001a117211 */ /* 0x000fe400000f0eff */
[C---:B0-----:R-:W-:Y:S01]  /*2460*/  LEA R14, P0, R18.reuse, R2, 0x1 ;  /* 0x00000002120e7211 */ /* 0x041fe200078008ff */
[----:B----4-:R-:W-:Y:S03]  /*2470*/  STL [R1+0xc], R19 ;  /* 0x00000c1301007387 */ /* 0x010fe60000100800 */
[----:B------:R-:W-:Y:S01]  /*2480*/  LEA.HI.X.SX32 R15, R18, R0, 0x1, P0 ;  /* 0x00000000120f7211 */ /* 0x000fe200000f0eff */
[C---:B------:R-:W-:Y:S02]  /*2490*/  IMAD R21, R3.reuse, 0x4, R26 ;  /* 0x0000000403157824 */ /* 0x040fe400078e021a */
[----:B------:R0:W3:Y:S04]  /*24a0*/  LDG.E.U16 R26, desc[UR10][R16.64] ;  /* 0x0000000a101a7981 */ /* 0x0000e8000c1e1500 */
[----:B--2---:R1:W-:Y:S04]  /*24b0*/  STL [R1+0x8], R29 ;  /* 0x0000081d01007387 */ /* 0x0043e80000100800 */
[----:B-1----:R-:W2:Y:S01]  /*24c0*/  LDG.E.U16 R29, desc[UR10][R14.64] ;  /* 0x0000000a0e1d7981 */ /* 0x002ea2000c1e1500 */
[----:B------:R-:W-:-:S02]  /*24d0*/  LEA R20, R3, R21, 0x2 ;  /* 0x0000001503147211 */ /* 0x000fc400078e10ff */
[-C--:B0-----:R-:W-:Y:S02]  /*24e0*/  LEA R16, P0, R4, R2.reuse, 0x1 ;  /* 0x0000000204107211 */ /* 0x081fe400078008ff */
[----:B------:R-:W-:Y:S02]  /*24f0*/  LEA R12, P1, R20, R2, 0x1 ;  /* 0x00000002140c7211 */ /* 0x000fe400078208ff */
[-C--:B------:R-:W-:Y:S02]  /*2500*/  LEA.HI.X.SX32 R17, R4, R0.reuse, 0x1, P0 ;  /* 0x0000000004117211 */ /* 0x080fe400000f0eff */
[----:B------:R-:W-:-:S06]  /*2510*/  LEA.HI.X.SX32 R13, R20, R0, 0x1, P1 ;  /* 0x00000000140d7211 */ /* 0x000fcc00008f0eff */
[----:B------:R0:W4:Y:S01]  /*2520*/  LDG.E.U16 R13, desc[UR10][R12.64] ;  /* 0x0000000a0c0d7981 */ /* 0x000122000c1e1500 */
[CC--:B------:R-:W-:Y:S02]  /*2530*/  LEA R18, P1, R5.reuse, R2.reuse, 0x1 ;  /* 0x0000000205127211 */ /* 0x0c0fe400078208ff */
[C---:B------:R-:W-:Y:S02]  /*2540*/  LEA R4, P0, R22.reuse, R2, 0x1 ;  /* 0x0000000216047211 */ /* 0x040fe400078008ff */
[-C--:B------:R-:W-:Y:S02]  /*2550*/  LEA.HI.X.SX32 R19, R5, R0.reuse, 0x1, P1 ;  /* 0x0000000005137211 */ /* 0x080fe400008f0eff */
[----:B------:R-:W-:-:S03]  /*2560*/  LEA.HI.X.SX32 R5, R22, R0, 0x1, P0 ;  /* 0x0000000016057211 */ /* 0x000fc600000f0eff */
[----:B------:R-:W4:Y:S04]  /*2570*/  LDG.E.U16 R22, desc[UR10][R18.64] ;  /* 0x0000000a12167981 */ /* 0x000f28000c1e1500 */
[----:B--2---:R1:W-:Y:S04]  /*2580*/  STL [R1+0x2a64], R29 ;  /* 0x002a641d01007387 */ /* 0x0043e80000100800 */
[----:B-1----:R-:W2:Y:S04]  /*2590*/  LDL.LU R29, [R1+0x110] ;  /* 0x00011000011d7983 */ /* 0x002ea80000300800 */
[----:B---3--:R1:W-:Y:S04]  /*25a0*/  STL [R1+0x4], R26 ;  /* 0x0000041a01007387 */ /* 0x0083e80000100800 */
[----:B-1----:R-:W3:Y:S01]  /*25b0*/  LDG.E.U16 R26, desc[UR10][R16.64] ;  /* 0x0000000a101a7981 */ /* 0x002ee2000c1e1500 */
[----:B0-----:R-:W-:-:S02]  /*25c0*/  LEA R12, P0, R28, R2, 0x1 ;  /* 0x000000021c0c7211 */ /* 0x001fc400078008ff */
[----:B------:R-:W-:Y:S02]  /*25d0*/  LEA R14, P1, R25, R2, 0x1 ;  /* 0x00000002190e7211 */ /* 0x000fe400078208ff */
[----:B------:R-:W-:Y:S02]  /*25e0*/  LEA R20, R3, R20, 0x2 ;  /* 0x0000001403147211 */ /* 0x000fe400078e10ff */
[----:B------:R0:W2:Y:S01]  /*25f0*/  LDG.E.U16 R3, desc[UR10][R4.64] ;  /* 0x0000000a04037981 */ /* 0x0000a2000c1e1500 */
[----:B------:R-:W-:-:S05]  /*2600*/  LEA.HI.X.SX32 R15, R25, R0, 0x1, P1 ;  /* 0x00000000190f7211 */ /* 0x000fca00008f0eff */
[----:B------:R-:W2:Y:S01]  /*2610*/  LDG.E.U16 R17, desc[UR10][R14.64] ;  /* 0x0000000a0e117981 */ /* 0x000ea2000c1e1500 */
[----:B0-----:R-:W-:-:S04]  /*2620*/  LEA R4, P1, R20, R2, 0x1 ;  /* 0x0000000214047211 */ /* 0x001fc800078208ff */
[----:B------:R-:W-:-:S05]  /*2630*/  LEA.HI.X.SX32 R5, R20, R0, 0x1, P1 ;  /* 0x0000000014057211 */ /* 0x000fca00008f0eff */
[----:B------:R0:W2:Y:S02]  /*2640*/  LDG.E.U16 R18, desc[UR10][R4.64] ;  /* 0x0000000a04127981 */ /* 0x0000a4000c1e1500 */
[----:B0-----:R-:W-:-:S04]  /*2650*/  LEA R4, P1, R23, R2, 0x1 ;  /* 0x0000000217047211 */ /* 0x001fc800078208ff */
[----:B------:R-:W-:-:S05]  /*2660*/  LEA.HI.X.SX32 R5, R23, R0, 0x1, P1 ;  /* 0x0000000017057211 */ /* 0x000fca00008f0eff */
[----:B------:R-:W2:Y:S04]  /*2670*/  LDG.E.U16 R23, desc[UR10][R4.64] ;  /* 0x0000000a04177981 */ /* 0x000ea8000c1e1500 */
[----:B---3--:R0:W-:Y:S04]  /*2680*/  STL [R1+0x2a68], R26 ;  /* 0x002a681a01007387 */ /* 0x0081e80000100800 */
[----:B0-----:R-:W3:Y:S04]  /*2690*/  LDL.LU R26, [R1+0x104] ;  /* 0x00010400011a7983 */ /* 0x001ee80000300800 */
[----:B----4-:R0:W-:Y:S02]  /*26a0*/  STL [R1], R13 ;  /* 0x0000000d01007387 */ /* 0x0101e40000100800 */
[----:B0-----:R-:W-:-:S05]  /*26b0*/  LEA.HI.X.SX32 R13, R28, R0, 0x1, P0 ;  /* 0x000000001c0d7211 */ /* 0x001fca00000f0eff */
[----:B------:R0:W4:Y:S02]  /*26c0*/  LDG.E.U16 R16, desc[UR10][R12.64] ;  /* 0x0000000a0c107981 */ /* 0x000124000c1e1500 */
[----:B0-----:R-:W-:-:S04]  /*26d0*/  LEA R12, P0, R27, R2, 0x1 ;  /* 0x000000021b0c7211 */ /* 0x001fc800078008ff */
[----:B------:R-:W-:Y:S02]  /*26e0*/  LEA.HI.X.SX32 R13, R27, R0, 0x1, P0 ;  /* 0x000000001b0d7211 */ /* 0x000fe400000f0eff */
[----:B------:R-:W-:-:S03]  /*26f0*/  LEA R14, P0, R24, R2, 0x1 ;  /* 0x00000002180e7211 */ /* 0x000fc600078008ff */
[----:B------:R0:W3:Y:S01]  /*2700*/  LDG.E.U16 R19, desc[UR10][R12.64] ;  /* 0x0000000a0c137981 */ /* 0x0000e2000c1e1500 */
[----:B------:R-:W-:-:S05]  /*2710*/  LEA.HI.X.SX32 R15, R24, R0, 0x1, P0 ;  /* 0x00000000180f7211 */ /* 0x000fca00000f0eff */
[----:B------:R1:W3:Y:S01]  /*2720*/  LDG.E.U16 R20, desc[UR10][R14.64] ;  /* 0x0000000a0e147981 */ /* 0x0002e2000c1e1500 */
[----:B0-----:R-:W-:-:S04]  /*2730*/  LEA R12, P0, R6, R2, 0x1 ;  /* 0x00000002060c7211 */ /* 0x001fc800078008ff */
[----:B------:R-:W-:Y:S02]  /*2740*/  LEA.HI.X.SX32 R13, R6, R0, 0x1, P0 ;  /* 0x00000000060d7211 */ /* 0x000fe400000f0eff */
[CC--:B-1----:R-:W-:Y:S02]  /*2750*/  LEA R14, P1, R7.reuse, R2.reuse, 0x1 ;  /* 0x00000002070e7211 */ /* 0x0c2fe400078208ff */
[C---:B------:R-:W-:Y:S01]  /*2760*/  LEA R6, P0, R8.reuse, R2, 0x1 ;  /* 0x0000000208067211 */ /* 0x040fe200078008ff */
[----:B------:R-:W3:Y:S01]  /*2770*/  LDG.E.U16 R12, desc[UR10][R12.64] ;  /* 0x0000000a0c0c7981 */ /* 0x000ee2000c1e1500 */
[-C--:B------:R-:W-:Y:S02]  /*2780*/  LEA.HI.X.SX32 R15, R7, R0.reuse, 0x1, P1 ;  /* 0x00000000070f7211 */ /* 0x080fe400008f0eff */
[----:B------:R-:W-:Y:S02]  /*2790*/  LEA.HI.X.SX32 R7, R8, R0, 0x1, P0 ;  /* 0x0000000008077211 */ /* 0x000fe400000f0eff */
[-C--:B------:R-:W-:Y:S01]  /*27a0*/  LEA R4, P0, R9, R2.reuse, 0x1 ;  /* 0x0000000209047211 */ /* 0x080fe200078008ff */
[----:B------:R-:W3:Y:S01]  /*27b0*/  LDG.E.U16 R14, desc[UR10][R14.64] ;  /* 0x0000000a0e0e7981 */ /* 0x000ee2000c1e1500 */
[----:B------:R-:W-:-:S02]  /*27c0*/  LEA R8, P1, R10, R2, 0x1 ;  /* 0x000000020a087211 */ /* 0x000fc400078208ff */
[-C--:B------:R-:W-:Y:S01]  /*27d0*/  LEA.HI.X.SX32 R5, R9, R0.reuse, 0x1, P0 ;  /* 0x0000000009057211 */ /* 0x080fe200000f0eff */
[----:B------:R0:W3:Y:S01]  /*27e0*/  LDG.E.U16 R13, desc[UR10][R6.64] ;  /* 0x0000000a060d7981 */ /* 0x0000e2000c1e1500 */
[----:B------:R-:W-:Y:S02]  /*27f0*/  LEA.HI.X.SX32 R9, R10, R0, 0x1, P1 ;  /* 0x000000000a097211 */ /* 0x000fe400008f0eff */
[-C--:B------:R-:W-:Y:S01]  /*2800*/  LEA R10, P1, R21, R2.reuse, 0x1 ;  /* 0x00000002150a7211 */ /* 0x080fe200078208ff */
[----:B------:R-:W3:Y:S04]  /*2810*/  LDG.E.U16 R4, desc[UR10][R4.64] ;  /* 0x0000000a04047981 */ /* 0x000ee8000c1e1500 */
[----:B------:R-:W3:Y:S01]  /*2820*/  LDG.E.U16 R8, desc[UR10][R8.64] ;  /* 0x0000000a08087981 */ /* 0x000ee2000c1e1500 */
[----:B0-----:R-:W-:-:S04]  /*2830*/  LEA R6, P0, R11, R2, 0x1 ;  /* 0x000000020b067211 */ /* 0x001fc800078008ff */
[-C--:B------:R-:W-:Y:S02]  /*2840*/  LEA.HI.X.SX32 R7, R11, R0.reuse, 0x1, P0 ;  /* 0x000000000b077211 */ /* 0x080fe400000f0eff */
[----:B------:R-:W-:Y:S01]  /*2850*/  LEA.HI.X.SX32 R11, R21, R0, 0x1, P1 ;  /* 0x00000000150b7211 */ /* 0x000fe200008f0eff */
[----:B------:R0:W-:Y:S04]  /*2860*/  STL [R1+0x2a6c], R22 ;  /* 0x002a6c1601007387 */ /* 0x0001e80000100800 */
[----:B------:R-:W3:Y:S04]  /*2870*/  LDG.E.U16 R6, desc[UR10][R6.64] ;  /* 0x0000000a06067981 */ /* 0x000ee8000c1e1500 */
[----:B------:R-:W3:Y:S04]  /*2880*/  LDG.E.U16 R10, desc[UR10][R10.64] ;  /* 0x0000000a0a0a7981 */ /* 0x000ee8000c1e1500 */
[----:B0-----:R-:W3:Y:S01]  /*2890*/  LDL.LU R22, [R1+0x180] ;  /* 0x0001800001167983 */ /* 0x001ee20000300800 */
[----:B------:R-:W0:Y:S01]  /*28a0*/  S2R R28, SR_TID.X ;  /* 0x00000000001c7919 */ /* 0x000e220000002100 */
[----:B------:R-:W1:Y:S02]  /*28b0*/  S2UR UR6, SR_CgaCtaId ;  /* 0x00000000000679c3 */ /* 0x000e640000008800 */
[----:B--2---:R2:W-:Y:S04]  /*28c0*/  STL [R1+0x2a70], R3 ;  /* 0x002a700301007387 */ /* 0x0045e80000100800 */
[----:B--2---:R-:W2:Y:S04]  /*28d0*/  LDL.LU R3, [R1+0x114] ;  /* 0x0001140001037983 */ /* 0x004ea80000300800 */
[----:B------:R-:W2:Y:S01]  /*28e0*/  LDL.LU R25, [R1+0x120] ;  /* 0x0001200001197983 */ /* 0x000ea20000300800 */
[----:B------:R-:W-:-:S02]  /*28f0*/  UMOV UR4, 0x400 ;  /* 0x0000040000047882 */ /* 0x000fc40000000000 */
[----:B-1----:R-:W-:Y:S01]  /*2900*/  ULEA UR6, UR6, UR4, 0x18 ;  /* 0x0000000406067291 */ /* 0x002fe2000f8ec0ff */
[----:B0-----:R-:W-:Y:S02]  /*2910*/  SHF.R.S32.HI R2, RZ, 0x6, R28 ;  /* 0x00000006ff027819 */ /* 0x001fe4000001141c */
[----:B------:R-:W-:Y:S02]  /*2920*/  LOP3.LUT R0, R28, 0x3f, RZ, 0xc0, !PT ;  /* 0x0000003f1c007812 */ /* 0x000fe400078ec0ff */
[----:B------:R-:W-:Y:S02]  /*2930*/  SGXT R2, R2, 0x1 ;  /* 0x000000010202781a */ /* 0x000fe40000000200 */
[----:B------:R-:W-:-:S04]  /*2940*/  SHF.L.U32 R0, R0, 0x1, RZ ;  /* 0x0000000100007819 */ /* 0x000fc800000006ff */
[----:B------:R-:W-:Y:S01]  /*2950*/  LOP3.LUT R0, R0, 0x90, R2, 0x78, !PT ;  /* 0x0000009000007812 */ /* 0x000fe200078e7802 */
[----:B----4-:R0:W-:Y:S04]  /*2960*/  STL [R1+0x2a74], R16 ;  /* 0x002a741001007387 */ /* 0x0101e80000100800 */
[----:B0-----:R-:W4:Y:S04]  /*2970*/  LDL.LU R16, [R1+0x124] ;  /* 0x0001240001107983 */ /* 0x001f280000300800 */
[----:B------:R0:W-:Y:S04]  /*2980*/  STL [R1+0x2a78], R17 ;  /* 0x002a781101007387 */ /* 0x0001e80000100800 */
[----:B0-----:R-:W2:Y:S04]  /*2990*/  LDL.LU R17, [R1+0x130] ;  /* 0x0001300001117983 */ /* 0x001ea80000300800 */
[----:B------:R-:W2:Y:S04]  /*29a0*/  LDL.LU R27, [R1+0x134] ;  /* 0x00013400011b7983 */ /* 0x000ea80000300800 */
[----:B------:R0:W-:Y:S04]  /*29b0*/  STL [R1+0x2a88], R18 ;  /* 0x002a881201007387 */ /* 0x0001e80000100800 */
[----:B0-----:R-:W2:Y:S04]  /*29c0*/  LDL.LU R18, [R1+0x140] ;  /* 0x0001400001127983 */ /* 0x001ea80000300800 */
[----:B------:R0:W-:Y:S04]  /*29d0*/  STL [R1+0x2a7c], R24 ;  /* 0x002a7c1801007387 */ /* 0x0001e80000100800 */
[----:B0-----:R-:W2:Y:S04]  /*29e0*/  LDL.LU R24, [R1+0x144] ;  /* 0x0001440001187983 */ /* 0x001ea80000300800 */
[----:B---3--:R0:W-:Y:S04]  /*29f0*/  STL [R1+0x2a80], R19 ;  /* 0x002a801301007387 */ /* 0x0081e80000100800 */
[----:B0-----:R-:W3:Y:S04]  /*2a00*/  LDL.LU R19, [R1+0x150] ;  /* 0x0001500001137983 */ /* 0x001ee80000300800 */
[----:B------:R0:W-:Y:S04]  /*2a10*/  STL [R1+0x2a84], R20 ;  /* 0x002a841401007387 */ /* 0x0001e80000100800 */
[----:B0-----:R-:W2:Y:S04]  /*2a20*/  LDL.LU R20, [R1+0x15c] ;  /* 0x00015c0001147983 */ /* 0x001ea80000300800 */
[----:B------:R0:W-:Y:S04]  /*2a30*/  STL [R1+0x2a8c], R23 ;  /* 0x002a8c1701007387 */ /* 0x0001e80000100800 */
[----:B0-----:R-:W2:Y:S04]  /*2a40*/  LDL.LU R23, [R1+0x160] ;  /* 0x0001600001177983 */ /* 0x001ea80000300800 */
[----:B------:R0:W-:Y:S04]  /*2a50*/  STL [R1+0x2a90], R12 ;  /* 0x002a900c01007387 */ /* 0x0001e80000100800 */
[----:B0-----:R-:W2:Y:S04]  /*2a60*/  LDL.LU R12, [R1+0x16c] ;  /* 0x00016c00010c7983 */ /* 0x001ea80000300800 */
[----:B------:R-:W2:Y:S04]  /*2a70*/  LDL.LU R15, [R1+0x170] ;  /* 0x00017000010f7983 */ /* 0x000ea80000300800 */
[----:B------:R0:W-:Y:S04]  /*2a80*/  STL [R1+0x2a94], R14 ;  /* 0x002a940e01007387 */ /* 0x0001e80000100800 */
[----:B0-----:R-:W2:Y:S04]  /*2a90*/  LDL.LU R14, [R1+0x17c] ;  /* 0x00017c00010e7983 */ /* 0x001ea80000300800 */
[----:B------:R0:W-:Y:S04]  /*2aa0*/  STL [R1+0x2a98], R13 ;  /* 0x002a980d01007387 */ /* 0x0001e80000100800 */
[----:B0-----:R-:W2:Y:S04]  /*2ab0*/  LDL.LU R13, [R1+0x18c] ;  /* 0x00018c00010d7983 */ /* 0x001ea80000300800 */
[----:B------:R-:W2:Y:S04]  /*2ac0*/  LDL.LU R5, [R1+0x190] ;  /* 0x0001900001057983 */ /* 0x000ea80000300800 */
[----:B------:R0:W-:Y:S04]  /*2ad0*/  STL [R1+0x2a9c], R4 ;  /* 0x002a9c0401007387 */ /* 0x0001e80000100800 */
[----:B------:R1:W-:Y:S04]  /*2ae0*/  STS.U16 [R0+UR6+0x20600], R22 ;  /* 0x0206001600007988 */ /* 0x0003e80008000406 */
[----:B0-----:R-:W2:Y:S04]  /*2af0*/  LDL.LU R4, [R1+0x19c] ;  /* 0x00019c0001047983 */ /* 0x001ea80000300800 */
[----:B------:R-:W-:Y:S04]  /*2b00*/  STL [R1+0x2aa0], R8 ;  /* 0x002aa00801007387 */ /* 0x000fe80000100800 */
[----:B------:R-:W-:Y:S04]  /*2b10*/  STL [R1+0x2aa4], R6 ;  /* 0x002aa40601007387 */ /* 0x000fe80000100800 */
[----:B------:R-:W-:Y:S04]  /*2b20*/  STL [R1+0x2aa8], R10 ;  /* 0x002aa80a01007387 */ /* 0x000fe80000100800 */
[----:B------:R-:W-:Y:S04]  /*2b30*/  STL [R1+0x2aac], R28 ;  /* 0x002aac1c01007387 */ /* 0x000fe80000100800 */
[----:B-1----:R-:W2:Y:S04]  /*2b40*/  LDL.LU R22, [R1+0x100] ;  /* 0x0001000001167983 */ /* 0x002ea80000300800 */
[----:B------:R-:W2:Y:S04]  /*2b50*/  LDL.LU R2, [R1+0xf0] ;  /* 0x0000f00001027983 */ /* 0x000ea80000300800 */
[----:B------:R-:W-:Y:S04]  /*2b60*/  STS.U16 [R0+UR6+0x22200], R29 ;  /* 0x0222001d00007988 */ /* 0x000fe80008000406 */
[----:B------:R-:W-:Y:S04]  /*2b70*/  STS.U16 [R0+UR6+0x22400], R26 ;  /* 0x0224001a00007988 */ /* 0x000fe80008000406 */
[----:B--2---:R0:W-:Y:S04]  /*2b80*/  STL [R1+0x2abc], R2 ;  /* 0x002abc0201007387 */ /* 0x0041e80000100800 */
[----:B0-----:R-:W2:Y:S04]  /*2b90*/  LDL.LU R2, [R1+0xf4] ;  /* 0x0000f40001027983 */ /* 0x001ea80000300800 */
[----:B------:R-:W2:Y:S04]  /*2ba0*/  LDL.LU R28, [R1+0xe4] ;  /* 0x0000e400011c7983 */ /* 0x000ea80000300800 */
[----:B------:R-:W2:Y:S04]  /*2bb0*/  LDL.LU R10, [R1+0xe0] ;  /* 0x0000e000010a7983 */ /* 0x000ea80000300800 */
[----:B------:R-:W2:Y:S04]  /*2bc0*/  LDL.LU R11, [R1+0xdc] ;  /* 0x0000dc00010b7983 */ /* 0x000ea80000300800 */
[----:B------:R-:W2:Y:S04]  /*2bd0*/  LDL.LU R6, [R1+0xd0] ;  /* 0x0000d00001067983 */ /* 0x000ea80000300800 */
[----:B------:R-:W2:Y:S04]  /*2be0*/  LDL.LU R7, [R1+0xcc] ;  /* 0x0000cc0001077983 */ /* 0x000ea80000300800 */
[----:B------:R-:W2:Y:S04]  /*2bf0*/  LDL.LU R8, [R1+0xc8] ;  /* 0x0000c80001087983 */ /* 0x000ea80000300800 */
[----:B------:R-:W2:Y:S04]  /*2c00*/  LDL.LU R9, [R1+0xbc] ;  /* 0x0000bc0001097983 */ /* 0x000ea80000300800 */
[----:B------:R-:W2:Y:S04]  /*2c10*/  LDL.LU R29, [R1+0xb8] ;  /* 0x0000b800011d7983 */ /* 0x000ea80000300800 */
[----:B------:R0:W-:Y:S04]  /*2c20*/  STS.U16 [R0+UR6+0x20000], R4 ;  /* 0x0200000400007988 */ /* 0x0001e80008000406 */
[----:B------:R-:W2:Y:S04]  /*2c30*/  LDL.LU R21, [R1+0xb4] ;  /* 0x0000b40001157983 */ /* 0x000ea80000300800 */
[----:B------:R1:W-:Y:S04]  /*2c40*/  STS.U16 [R0+UR6+0x20200], R5 ;  /* 0x0202000500007988 */ /* 0x0003e80008000406 */
[----:B0-----:R-:W2:Y:S04]  /*2c50*/  LDL.LU R4, [R1+0xb0] ;  /* 0x0000b00001047983 */ /* 0x001ea80000300800 */
[----:B------:R0:W-:Y:S04]  /*2c60*/  STS.U16 [R0+UR6+0x20400], R13 ;  /* 0x0204000d00007988 */ /* 0x0001e80008000406 */
[----:B-1----:R-:W2:Y:S04]  /*2c70*/  LDL.LU R5, [R1+0xa4] ;  /* 0x0000a40001057983 */ /* 0x002ea80000300800 */
[----:B------:R-:W2:Y:S04]  /*2c80*/  LDL.LU R26, [R1+0xa0] ;  /* 0x0000a000011a7983 */ /* 0x000ea80000300800 */
[----:B------:R1:W-:Y:S04]  /*2c90*/  STS.U16 [R0+UR6+0x20800], R14 ;  /* 0x0208000e00007988 */ /* 0x0003e80008000406 */
[----:B0-----:R-:W2:Y:S04]  /*2ca0*/  LDL.LU R13, [R1+0x9c] ;  /* 0x00009c00010d7983 */ /* 0x001ea80000300800 */
[----:B------:R0:W-:Y:S04]  /*2cb0*/  STS.U16 [R0+UR6+0x20a00], R15 ;  /* 0x020a000f00007988 */ /* 0x0001e80008000406 */
[----:B-1----:R-:W2:Y:S04]  /*2cc0*/  LDL.LU R14, [R1+0x90] ;  /* 0x00009000010e7983 */ /* 0x002ea80000300800 */
[----:B------:R1:W-:Y:S04]  /*2cd0*/  STS.U16 [R0+UR6+0x20c00], R12 ;  /* 0x020c000c00007988 */ /* 0x0003e80008000406 */
[----:B0-----:R-:W2:Y:S04]  /*2ce0*/  LDL.LU R15, [R1+0x8c] ;  /* 0x00008c00010f7983 */ /* 0x001ea80000300800 */
[----:B------:R0:W-:Y:S04]  /*2cf0*/  STS.U16 [R0+UR6+0x20e00], R23 ;  /* 0x020e001700007988 */ /* 0x0001e80008000406 */
[----:B-1----:R-:W2:Y:S04]  /*2d00*/  LDL.LU R12, [R1+0x88] ;  /* 0x00008800010c7983 */ /* 0x002ea80000300800 */
[----:B------:R1:W-:Y:S04]  /*2d10*/  STS.U16 [R0+UR6+0x21000], R20 ;  /* 0x0210001400007988 */ /* 0x0003e80008000406 */
[----:B0-----:R-:W2:Y:S04]  /*2d20*/  LDL.LU R23, [R1+0x7c] ;  /* 0x00007c0001177983 */ /* 0x001ea80000300800 */
[----:B---3--:R0:W-:Y:S04]  /*2d30*/  STS.U16 [R0+UR6+0x21200], R19 ;  /* 0x0212001300007988 */ /* 0x0081e80008000406 */
[----:B-1----:R-:W3:Y:S04]  /*2d40*/  LDL.LU R20, [R1+0x78] ;  /* 0x0000780001147983 */ /* 0x002ee80000300800 */
[----:B------:R1:W-:Y:S04]  /*2d50*/  STS.U16 [R0+UR6+0x21400], R24 ;  /* 0x0214001800007988 */ /* 0x0003e80008000406 */
[----:B0-----:R-:W3:Y:S04]  /*2d60*/  LDL.LU R19, [R1+0x74] ;  /* 0x0000740001137983 */ /* 0x001ee80000300800 */
[----:B------:R0:W-:Y:S04]  /*2d70*/  STS.U16 [R0+UR6+0x21600], R18 ;  /* 0x0216001200007988 */ /* 0x0001e80008000406 */
[----:B-1----:R-:W3:Y:S04]  /*2d80*/  LDL.LU R24, [R1+0x70] ;  /* 0x0000700001187983 */ /* 0x002ee80000300800 */
[----:B------:R1:W-:Y:S04]  /*2d90*/  STS.U16 [R0+UR6+0x21800], R27 ;  /* 0x0218001b00007988 */ /* 0x0003e80008000406 */
[----:B0-----:R-:W3:Y:S04]  /*2da0*/  LDL.LU R18, [R1+0x68] ;  /* 0x0000680001127983 */ /* 0x001ee80000300800 */
[----:B------:R0:W-:Y:S04]  /*2db0*/  STS.U16 [R0+UR6+0x21a00], R17 ;  /* 0x021a001100007988 */ /* 0x0001e80008000406 */
[----:B-1----:R-:W3:Y:S04]  /*2dc0*/  LDL.LU R27, [R1+0x60] ;  /* 0x00006000011b7983 */ /* 0x002ee80000300800 */
[----:B----4-:R1:W-:Y:S04]  /*2dd0*/  STS.U16 [R0+UR6+0x21c00], R16 ;  /* 0x021c001000007988 */ /* 0x0103e80008000406 */
[----:B0-----:R-:W4:Y:S04]  /*2de0*/  LDL.LU R17, [R1+0x58] ;  /* 0x0000580001117983 */ /* 0x001f280000300800 */
[----:B------:R0:W-:Y:S04]  /*2df0*/  STS.U16 [R0+UR6+0x21e00], R25 ;  /* 0x021e001900007988 */ /* 0x0001e80008000406 */
[----:B-1----:R-:W3:Y:S04]  /*2e00*/  LDL.LU R16, [R1+0x50] ;  /* 0x0000500001107983 */ /* 0x002ee80000300800 */
[----:B------:R1:W-:Y:S04]  /*2e10*/  STS.U16 [R0+UR6+0x22000], R3 ;  /* 0x0220000300007988 */ /* 0x0003e80008000406 */
[----:B0-----:R-:W3:Y:S04]  /*2e20*/  LDL.LU R25, [R1+0x48] ;  /* 0x0000480001197983 */ /* 0x001ee80000300800 */
[----:B------:R0:W-:Y:S04]  /*2e30*/  STS.U16 [R0+UR6+0x22600], R22 ;  /* 0x0226001600007988 */ /* 0x0001e80008000406 */
[----:B-1----:R-:W3:Y:S04]  /*2e40*/  LDL.LU R3, [R1+0x40] ;  /* 0x0000400001037983 */ /* 0x002ee80000300800 */
[----:B0-----:R-:W3:Y:S04]  /*2e50*/  LDL.LU R22, [R1+0x3c] ;  /* 0x00003c0001167983 */ /* 0x001ee80000300800 */
[----:B--2---:R0:W-:Y:S04]  /*2e60*/  STS.U16 [R0+UR6+0x22800], R2 ;  /* 0x0228000200007988 */ /* 0x0041e80008000406 */
[----:B0-----:R-:W2:Y:S04]  /*2e70*/  LDL.LU R2, [R1+0x2abc] ;  /* 0x002abc0001027983 */ /* 0x001ea80000300800 */
[----:B------:R0:W-:Y:S04]  /*2e80*/  STS.U16 [R0+UR6+0x23a00], R29 ;  /* 0x023a001d00007988 */ /* 0x0001e80008000406 */
[----:B0-----:R-:W3:Y:S04]  /*2e90*/  LDL.LU R29, [R1+0x38] ;  /* 0x00003800011d7983 */ /* 0x001ee80000300800 */
[----:B------:R0:W-:Y:S04]  /*2ea0*/  STS.U16 [R0+UR6+0x24200], R26 ;  /* 0x0242001a00007988 */ /* 0x0001e80008000406 */
[----:B0-----:R-:W4:Y:S04]  /*2eb0*/  LDL.LU R26, [R1+0x34] ;  /* 0x00003400011a7983 */ /* 0x001f280000300800 */
[----:B--2---:R0:W-:Y:S04]  /*2ec0*/  STS.U16 [R0+UR6+0x22a00], R2 ;  /* 0x022a000200007988 */ /* 0x0041e80008000406 */
[----:B0-----:R-:W2:Y:S04]  /*2ed0*/  LDL.LU R2, [R1+0x2c] ;  /* 0x00002c0001027983 */ /* 0x001ea80000300800 */
[----:B------:R-:W-:Y:S04]  /*2ee0*/  STS.U16 [R0+UR6+0x22c00], R28 ;  /* 0x022c001c00007988 */ /* 0x000fe80008000406 */
        /* <DEDUP_REMOVED lines=9> */
[----:B---3--:R-:W-:Y:S04]  /*2f80*/  STS.U16 [R0+UR6+0x26200], R29 ;  /* 0x0262001d00007988 */ /* 0x008fe80008000406 */
[----:B--2---:R0:W-:Y:S04]  /*2f90*/  STL [R1+0x2ab8], R2 ;  /* 0x002ab80201007387 */ /* 0x0041e80000100800 */
[----:B0-----:R-:W2:Y:S04]  /*2fa0*/  LDL.LU R2, [R1+0x30] ;  /* 0x0000300001027983 */ /* 0x001ea80000300800 */
[----:B------:R-:W3:Y:S04]  /*2fb0*/  LDL.LU R28, [R1+0x28] ;  /* 0x00002800011c7983 */ /* 0x000ee80000300800 */
        /* <DEDUP_REMOVED lines=8> */
[----:B------:R-:W3:Y:S04]  /*3040*/  LDL.LU R5, [R1] ;  /* 0x0000000001057983 */ /* 0x000ee80000300800 */
[----:B------:R-:W3:Y:S04]  /*3050*/  LDL.LU R29, [R1+0x4] ;  /* 0x00000400011d7983 */ /* 0x000ee80000300800 */
[----:B------:R0:W-:Y:S04]  /*3060*/  STS.U16 [R0+UR6+0x24400], R13 ;  /* 0x0244000d00007988 */ /* 0x0001e80008000406 */
[----:B------:R1:W-:Y:S04]  /*3070*/  STS.U16 [R0+UR6+0x24600], R14 ;  /* 0x0246000e00007988 */ /* 0x0003e80008000406 */
[----:B------:R4:W-:Y:S04]  /*3080*/  STS.U16 [R0+UR6+0x24800], R15 ;  /* 0x0248000f00007988 */ /* 0x0009e80008000406 */
[----:B0-----:R-:W3:Y:S04]  /*3090*/  LDL.LU R13, [R1+0x1b8] ;  /* 0x0001b800010d7983 */ /* 0x001ee80000300800 */
[----:B-1----:R-:W3:Y:S04]  /*30a0*/  LDL.LU R14, [R1+0x1b4] ;  /* 0x0001b400010e7983 */ /* 0x002ee80000300800 */
[----:B------:R0:W-:Y:S04]  /*30b0*/  STS.U16 [R0+UR6+0x24a00], R12 ;  /* 0x024a000c00007988 */ /* 0x0001e80008000406 */
[----:B----4-:R-:W4:Y:S04]  /*30c0*/  LDL.LU R15, [R1+0x1b0] ;  /* 0x0001b000010f7983 */ /* 0x010f280000300800 */
[----:B------:R1:W-:Y:S04]  /*30d0*/  STS.U16 [R0+UR6+0x24c00], R23 ;  /* 0x024c001700007988 */ /* 0x0003e80008000406 */
[----:B0-----:R-:W4:Y:S04]  /*30e0*/  LDL.LU R12, [R1+0x1ac] ;  /* 0x0001ac00010c7983 */ /* 0x001f280000300800 */
[----:B------:R0:W-:Y:S04]  /*30f0*/  STS.U16 [R0+UR6+0x24e00], R20 ;  /* 0x024e001400007988 */ /* 0x0001e80008000406 */
[----:B-1----:R-:W4:Y:S04]  /*3100*/  LDL.LU R23, [R1+0x1a8] ;  /* 0x0001a80001177983 */ /* 0x002f280000300800 */
        /* <DEDUP_REMOVED lines=20> */
[----:B0-----:R-:W4:Y:S04]  /*3250*/  LDL.LU R26, [R1+0x158] ;  /* 0x00015800011a7983 */ /* 0x001f280000300800 */
[----:B--2---:R0:W-:Y:S04]  /*3260*/  STS.U16 [R0+UR6+0x26600], R2 ;  /* 0x0266000200007988 */ /* 0x0041e80008000406 */
[----:B---3--:R-:W-:Y:S04]  /*3270*/  STS.U16 [R0+UR6+0x26a00], R28 ;  /* 0x026a001c00007988 */ /* 0x008fe80008000406 */
[----:B0-----:R-:W2:Y:S04]  /*3280*/  LDL.LU R2, [R1+0x2ab8] ;  /* 0x002ab80001027983 */ /* 0x001ea80000300800 */
[----:B------:R0:W-:Y:S04]  /*3290*/  STS.U16 [R0+UR6+0x27c00], R29 ;  /* 0x027c001d00007988 */ /* 0x0001e80008000406 */
[----:B0-----:R-:W3:Y:S04]  /*32a0*/  LDL.LU R29, [R1+0x154] ;  /* 0x00015400011d7983 */ /* 0x001ee80000300800 */
[----:B------:R-:W2:Y:S04]  /*32b0*/  LDL.LU R28, [R1+0x13c] ;  /* 0x00013c00011c7983 */ /* 0x000ea80000300800 */
[----:B--2---:R0:W-:Y:S04]  /*32c0*/  STL [R1+0x2ab0], R28 ;  /* 0x002ab01c01007387 */ /* 0x0041e80000100800 */
[----:B0-----:R-:W2:Y:S04]  /*32d0*/  LDL.LU R28, [R1+0x148] ;  /* 0x00014800011c7983 */ /* 0x001ea80000300800 */
[----:B------:R0:W-:Y:S04]  /*32e0*/  STS.U16 [R0+UR6+0x26800], R2 ;  /* 0x0268000200007988 */ /* 0x0001e80008000406 */
[----:B------:R-:W-:Y:S04]  /*32f0*/  STS.U16 [R0+UR6+0x26c00], R10 ;  /* 0x026c000a00007988 */ /* 0x000fe80008000406 */
[----:B------:R-:W-:Y:S01]  /*3300*/  STS.U16 [R0+UR6+0x27000], R6 ;  /* 0x0270000600007988 */ /* 0x000fe20008000406 */
[----:B0-----:R-:W-:-:S03]  /*3310*/  LOP3.LUT R2, R0, 0x20, RZ, 0x3c, !PT ;  /* 0x0000002000027812 */ /* 0x001fc600078e3cff */
[----:B------:R-:W-:Y:S04]  /*3320*/  STS.U16 [R0+UR6+0x27400], R8 ;  /* 0x0274000800007988 */ /* 0x000fe80008000406 */
[----:B------:R-:W-:Y:S04]  /*3330*/  STS.U16 [R0+UR6+0x26e00], R11 ;  /* 0x026e000b00007988 */ /* 0x000fe80008000406 */
[----:B--2---:R0:W-:Y:S04]  /*3340*/  STL [R1+0x2ab4], R28 ;  /* 0x002ab41c01007387 */ /* 0x0041e80000100800 */
[----:B0-----:R-:W2:Y:S04]  /*3350*/  LDL.LU R28, [R1+0x14c] ;  /* 0x00014c00011c7983 */ /* 0x001ea80000300800 */
[----:B------:R-:W2:Y:S04]  /*3360*/  LDL.LU R10, [R1+0x138] ;  /* 0x00013800010a7983 */ /* 0x000ea80000300800 */
[----:B------:R-:W2:Y:S04]  /*3370*/  LDL.LU R6, [R1+0x12c] ;  /* 0x00012c0001067983 */ /* 0x000ea80000300800 */
[----:B------:R-:W-:Y:S04]  /*3380*/  STS.U16 [R0+UR6+0x27200], R7 ;  /* 0x0272000700007988 */ /* 0x000fe80008000406 */
[----:B------:R-:W-:Y:S04]  /*3390*/  STS.U16 [R0+UR6+0x27600], R9 ;  /* 0x0276000900007988 */ /* 0x000fe80008000406 */
[----:B------:R-:W-:Y:S04]  /*33a0*/  STS.U16 [R0+UR6+0x27800], R21 ;  /* 0x0278001500007988 */ /* 0x000fe80008000406 */
[----:B------:R0:W-:Y:S04]  /*33b0*/  STS.U16 [R0+UR6+0x27a00], R4 ;  /* 0x027a000400007988 */ /* 0x0001e80008000406 */
[----:B------:R-:W-:Y:S04]  /*33c0*/  STS.U16 [R0+UR6+0x27e00], R5 ;  /* 0x027e000500007988 */ /* 0x000fe80008000406 */
[----:B------:R-:W2:Y:S04]  /*33d0*/  LDL.LU R8, [R1+0x128] ;  /* 0x0001280001087983 */ /* 0x000ea80000300800 */
[----:B------:R1:W-:Y:S04]  /*33e0*/  STS.U16 [R2+UR6+0x20100], R13 ;  /* 0x0201000d02007988 */ /* 0x0003e80008000406 */
[----:B0-----:R-:W2:Y:S04]  /*33f0*/  LDL.LU R4, [R1+0x11c] ;  /* 0x00011c0001047983 */ /* 0x001ea80000300800 */
[----:B------:R0:W-:Y:S04]  /*3400*/  STS.U16 [R2+UR6+0x20300], R14 ;  /* 0x0203000e02007988 */ /* 0x0001e80008000406 */
[----:B-1----:R-:W2:Y:S04]  /*3410*/  LDL.LU R13, [R1+0x118] ;  /* 0x00011800010d7983 */ /* 0x002ea80000300800 */
[----:B----4-:R1:W-:Y:S04]  /*3420*/  STS.U16 [R2+UR6+0x20700], R12 ;  /* 0x0207000c02007988 */ /* 0x0103e80008000406 */
        /* <DEDUP_REMOVED lines=21> */
[----:B---3--:R0:W-:Y:S04]  /*3580*/  STS.U16 [R2+UR6+0x22100], R29 ;  /* 0x0221001d02007988 */ /* 0x0081e80008000406 */
[----:B-1----:R-:W3:Y:S04]  /*3590*/  LDL.LU R26, [R1+0xa8] ;  /* 0x0000a800011a7983 */ /* 0x002ee80000300800 */
[----:B0-----:R-:W3:Y:S04]  /*35a0*/  LDL.LU R29, [R1+0x98] ;  /* 0x00009800011d7983 */ /* 0x001ee80000300800 */
[----:B------:R-:W3:Y:S04]  /*35b0*/  LDL.LU R0, [R1+0x94] ;  /* 0x0000940001007983 */ /* 0x000ee80000300800 */
[----:B------:R-:W3:Y:S04]  /*35c0*/  LDL.LU R11, [R1+0x84] ;  /* 0x00008400010b7983 */ /* 0x000ee80000300800 */
[----:B------:R-:W3:Y:S04]  /*35d0*/  LDL.LU R7, [R1+0x80] ;  /* 0x0000800001077983 */ /* 0x000ee80000300800 */
[----:B------:R-:W3:Y:S04]  /*35e0*/  LDL.LU R9, [R1+0x6c] ;  /* 0x00006c0001097983 */ /* 0x000ee80000300800 */
[----:B------:R-:W3:Y:S04]  /*35f0*/  LDL.LU R21, [R1+0x64] ;  /* 0x0000640001157983 */ /* 0x000ee80000300800 */
[----:B------:R0:W-:Y:S04]  /*3600*/  STS.U16 [R2+UR6+0x20500], R15 ;  /* 0x0205000f02007988 */ /* 0x0001e80008000406 */
[----:B------:R-:W3:Y:S04]  /*3610*/  LDL.LU R5, [R1+0x5c] ;  /* 0x00005c0001057983 */ /* 0x000ee80000300800 */
[----:B------:R1:W-:Y:S04]  /*3620*/  STS.U16 [R2+UR6+0x21300], R27 ;  /* 0x0213001b02007988 */ /* 0x0003e80008000406 */
[----:B0-----:R-:W3:Y:S04]  /*3630*/  LDL.LU R15, [R1+0x54] ;  /* 0x00005400010f7983 */ /* 0x001ee80000300800 */
[----:B------:R0:W-:Y:S04]  /*3640*/  STS.U16 [R2+UR6+0x21900], R25 ;  /* 0x0219001902007988 */ /* 0x0001e80008000406 */
[----:B-1----:R-:W3:Y:S04]  /*3650*/  LDL.LU R27, [R1+0x4c] ;  /* 0x00004c00011b7983 */ /* 0x002ee80000300800 */
[----:B0-----:R-:W3:Y:S04]  /*3660*/  LDL.LU R25, [R1+0x44] ;  /* 0x0000440001197983 */ /* 0x001ee80000300800 */
[----:B--2---:R0:W-:Y:S04]  /*3670*/  STS.U16 [R2+UR6+0x22300], R28 ;  /* 0x0223001c02007988 */ /* 0x0041e80008000406 */
[----:B0-----:R-:W2:Y:S04]  /*3680*/  LDL.LU R28, [R1+0x2ab4] ;  /* 0x002ab400011c7983 */ /* 0x001ea80000300800 */
[----:B--2---:R0:W-:Y:S04]  /*3690*/  STS.U16 [R2+UR6+0x22500], R28 ;  /* 0x0225001c02007988 */ /* 0x0041e80008000406 */
[----:B0-----:R-:W2:Y:S04]  /*36a0*/  LDL.LU R28, [R1+0x2ab0] ;  /* 0x002ab000011c7983 */ /* 0x001ea80000300800 */
[----:B------:R-:W-:Y:S04]  /*36b0*/  STS.U16 [R2+UR6+0x22900], R10 ;  /* 0x0229000a02007988 */ /* 0x000fe80008000406 */
[----:B------:R-:W-:Y:S04]  /*36c0*/  STS.U16 [R2+UR6+0x22b00], R6 ;  /* 0x022b000602007988 */ /* 0x000fe80008000406 */
[----:B------:R-:W-:Y:S04]  /*36d0*/  STS.U16 [R2+UR6+0x22d00], R8 ;  /* 0x022d000802007988 */ /* 0x000fe80008000406 */
[----:B------:R-:W-:Y:S04]  /*36e0*/  STS.U16 [R2+UR6+0x22f00], R4 ;  /* 0x022f000402007988 */ /* 0x000fe80008000406 */
[----:B------:R-:W-:Y:S04]  /*36f0*/  STS.U16 [R2+UR6+0x23100], R13 ;  /* 0x0231000d02007988 */ /* 0x000fe80008000406 */
[----:B----4-:R-:W-:Y:S04]  /*3700*/  STS.U16 [R2+UR6+0x23300], R14 ;  /* 0x0233000e02007988 */ /* 0x010fe80008000406 */
        /* <DEDUP_REMOVED lines=11> */
[----:B------:R-:W-:Y:S04]  /*37c0*/  STS.U16 [R2+UR6+0x24b00], R29 ;  /* 0x024b001d02007988 */ /* 0x000fe80008000406 */
[----:B--2---:R0:W-:Y:S04]  /*37d0*/  STS.U16 [R2+UR6+0x22700], R28 ;  /* 0x0227001c02007988 */ /* 0x0041e80008000406 */
[----:B0-----:R-:W2:Y:S04]  /*37e0*/  LDL.LU R28, [R1+0x2aac] ;  /* 0x002aac00011c7983 */ /* 0x001ea80000300800 */
[----:B------:R-:W3:Y:S04]  /*37f0*/  LDL.LU R10, [R1+0x2aa8] ;  /* 0x002aa800010a7983 */ /* 0x000ee80000300800 */
[----:B------:R-:W4:Y:S04]  /*3800*/  LDL.LU R6, [R1+0x2aa4] ;  /* 0x002aa40001067983 */ /* 0x000f280000300800 */
        /* <DEDUP_REMOVED lines=9> */
[----:B------:R0:W5:Y:S04]  /*38a0*/  LDL.LU R24, [R1+0x2a7c] ;  /* 0x002a7c0001187983 */ /* 0x0001680000300800 */
[----:B------:R-:W2:Y:S04]  /*38b0*/  LDL.LU R17, [R1+0x2a78] ;  /* 0x002a780001117983 */ /* 0x000ea80000300800 */
[----:B------:R-:W2:Y:S04]  /*38c0*/  LDL.LU R16, [R1+0x2a74] ;  /* 0x002a740001107983 */ /* 0x000ea80000300800 */
[----:B------:R-:W2:Y:S04]  /*38d0*/  LDL.LU R3, [R1+0x2a70] ;  /* 0x002a700001037983 */ /* 0x000ea80000300800 */
[----:B------:R-:W2:Y:S04]  /*38e0*/  LDL.LU R22, [R1+0x2a6c] ;  /* 0x002a6c0001167983 */ /* 0x000ea80000300800 */
[----:B------:R-:W2:Y:S04]  /*38f0*/  LDL.LU R26, [R1+0x2a68] ;  /* 0x002a6800011a7983 */ /* 0x000ea80000300800 */
[----:B------:R-:W2:Y:S04]  /*3900*/  LDL.LU R29, [R1+0x2a64] ;  /* 0x002a6400011d7983 */ /* 0x000ea80000300800 */
[----:B------:R1:W-:Y:S04]  /*3910*/  STS.U16 [R2+UR6+0x24d00], R0 ;  /* 0x024d000002007988 */ /* 0x0003e80008000406 */
[----:B------:R-:W-:Y:S04]  /*3920*/  STS.U16 [R2+UR6+0x24f00], R11 ;  /* 0x024f000b02007988 */ /* 0x000fe80008000406 */
[----:B------:R-:W-:Y:S01]  /*3930*/  STS.U16 [R2+UR6+0x25100], R7 ;  /* 0x0251000702007988 */ /* 0x000fe20008000406 */
[----:B-1----:R-:W-:-:S03]  /*3940*/  IMAD.MOV.U32 R0, RZ, RZ, -0x800000 ;  /* 0xff800000ff007424 */ /* 0x002fc600078e00ff */
[----:B------:R-:W-:Y:S04]  /*3950*/  STS.U16 [R2+UR6+0x25300], R9 ;  /* 0x0253000902007988 */ /* 0x000fe80008000406 */
[----:B------:R-:W-:Y:S04]  /*3960*/  STS.U16 [R2+UR6+0x25500], R21 ;  /* 0x0255001502007988 */ /* 0x000fe80008000406 */
[----:B------:R1:W-:Y:S04]  /*3970*/  STS.U16 [R2+UR6+0x25700], R5 ;  /* 0x0257000502007988 */ /* 0x0003e80008000406 */
[----:B------:R-:W-:Y:S04]  /*3980*/  STS.U16 [R2+UR6+0x25900], R15 ;  /* 0x0259000f02007988 */ /* 0x000fe80008000406 */
[----:B------:R-:W-:Y:S04]  /*3990*/  STS.U16 [R2+UR6+0x25b00], R27 ;  /* 0x025b001b02007988 */ /* 0x000fe80008000406 */
[----:B------:R0:W-:Y:S01]  /*39a0*/  STS.U16 [R2+UR6+0x25d00], R25 ;  /* 0x025d001902007988 */ /* 0x0001e20008000406 */
[----:B-1----:R-:W-:-:S03]  /*39b0*/  IMAD.MOV.U32 R5, RZ, RZ, 0x3f800000 ;  /* 0x3f800000ff057424 */ /* 0x002fc600078e00ff */
[----:B------:R-:W-:Y:S01]  /*39c0*/  STL [R1+0x460], R0 ;  /* 0x0004600001007387 */ /* 0x000fe20000100800 */
[----:B0-----:R-:W0:Y:S02]  /*39d0*/  S2R R25, SR_CTAID.X ;  /* 0x0000000000197919 */ /* 0x001e240000002500 */
[----:B0-----:R-:W-:Y:S01]  /*39e0*/  SHF.L.U32 R25, R25, 0x5, RZ ;  /* 0x0000000519197819 */ /* 0x001fe200000006ff */
[----:B---3--:R-:W-:Y:S04]  /*39f0*/  STS.U16 [R2+UR6+0x27d00], R10 ;  /* 0x027d000a02007988 */ /* 0x008fe80008000406 */
[----:B----4-:R-:W-:Y:S04]  /*3a00*/  STS.U16 [R2+UR6+0x27b00], R6 ;  /* 0x027b000602007988 */ /* 0x010fe80008000406 */
[----:B--2---:R-:W-:Y:S04]  /*3a10*/  STS.U16 [R2+UR6+0x27900], R8 ;  /* 0x0279000802007988 */ /* 0x004fe80008000406 */
[----:B------:R0:W-:Y:S04]  /*3a20*/  STS.U16 [R2+UR6+0x27700], R4 ;  /* 0x0277000402007988 */ /* 0x0001e80008000406 */
[----:B------:R-:W-:Y:S04]  /*3a30*/  STS.U16 [R2+UR6+0x27500], R13 ;  /* 0x0275000d02007988 */ /* 0x000fe80008000406 */
[----:B------:R-:W-:Y:S04]  /*3a40*/  STS.U16 [R2+UR6+0x27300], R14 ;  /* 0x0273000e02007988 */ /* 0x000fe80008000406 */
[----:B------:R-:W-:Y:S04]  /*3a50*/  STS.U16 [R2+UR6+0x27100], R12 ;  /* 0x0271000c02007988 */ /* 0x000fe80008000406 */
[----:B------:R-:W-:Y:S04]  /*3a60*/  STS.U16 [R2+UR6+0x26f00], R23 ;  /* 0x026f001702007988 */ /* 0x000fe80008000406 */
[----:B------:R-:W-:Y:S04]  /*3a70*/  STS.U16 [R2+UR6+0x27f00], R18 ;  /* 0x027f001202007988 */ /* 0x000fe80008000406 */
[----:B------:R-:W-:Y:S04]  /*3a80*/  STS.U16 [R2+UR6+0x26d00], R20 ;  /* 0x026d001402007988 */ /* 0x000fe80008000406 */
[----:B------:R-:W-:Y:S01]  /*3a90*/  STS.U16 [R2+UR6+0x26b00], R19 ;  /* 0x026b001302007988 */ /* 0x000fe20008000406 */
[----:B0-----:R-:W-:-:S03]  /*3aa0*/  MOV R4, 0x3f800000 ;  /* 0x3f80000000047802 */ /* 0x001fc60000000f00 */
[----:B------:R-:W-:Y:S04]  /*3ab0*/  STS.U16 [R2+UR6+0x26900], R17 ;  /* 0x0269001102007988 */ /* 0x000fe80008000406 */
[----:B------:R-:W-:Y:S04]  /*3ac0*/  STS.U16 [R2+UR6+0x26700], R16 ;  /* 0x0267001002007988 */ /* 0x000fe80008000406 */
[----:B------:R0:W-:Y:S04]  /*3ad0*/  STS.U16 [R2+UR6+0x26500], R3 ;  /* 0x0265000302007988 */ /* 0x0001e80008000406 */
[----:B------:R-:W-:Y:S04]  /*3ae0*/  STS.U16 [R2+UR6+0x26300], R22 ;  /* 0x0263001602007988 */ /* 0x000fe80008000406 */
[----:B------:R-:W-:Y:S01]  /*3af0*/  STS.U16 [R2+UR6+0x26100], R26 ;  /* 0x0261001a02007988 */ /* 0x000fe20008000406 */
[----:B0-----:R-:W-:-:S03]  /*3b00*/  MOV R3, 0xff800000 ;  /* 0xff80000000037802 */ /* 0x001fc60000000f00 */
[----:B------:R0:W-:Y:S04]  /*3b10*/  STS.U16 [R2+UR6+0x25f00], R29 ;  /* 0x025f001d02007988 */ /* 0x0001e80008000406 */
[----:B------:R1:W-:Y:S01]  /*3b20*/  STL [R1+0x45c], R3 ;  /* 0x00045c0301007387 */ /* 0x0003e20000100800 */
[----:B0-----:R-:W-:Y:S02]  /*3b30*/  MOV R2, 0xff800000 ;  /* 0xff80000000027802 */ /* 0x001fe40000000f00 */
[----:B-1----:R-:W-:-:S03]  /*3b40*/  MOV R3, 0x3f800000 ;  /* 0x3f80000000037802 */ /* 0x002fc60000000f00 */
[----:B------:R0:W-:Y:S04]  /*3b50*/  STL [R1+0x434], R2 ;  /* 0x0004340201007387 */ /* 0x0001e80000100800 */
[----:B------:R1:W-:Y:S01]  /*3b60*/  STL [R1+0x430], R0 ;  /* 0x0004300001007387 */ /* 0x0003e20000100800 */
[----:B0-----:R-:W-:-:S03]  /*3b70*/  MOV R2, 0x3f800000 ;  /* 0x3f80000000027802 */ /* 0x001fc60000000f00 */
[----:B------:R0:W-:Y:S04]  /*3b80*/  STL.64 [R1+0xa90], R4 ;  /* 0x000a900401007387 */ /* 0x0001e80000100a00 */
[----:B------:R0:W-:Y:S04]  /*3b90*/  STL [R1+0x580], RZ ;  /* 0x000580ff01007387 */ /* 0x0001e80000100800 */
[----:B------:R0:W-:Y:S04]  /*3ba0*/  STL.64 [R1+0xa98], R2 ;  /* 0x000a980201007387 */ /* 0x0001e80000100a00 */
[----:B------:R0:W-:Y:S04]  /*3bb0*/  STL [R1+0x584], RZ ;  /* 0x000584ff01007387 */ /* 0x0001e80000100800 */
        /* <DEDUP_REMOVED lines=121> */
[----:B------:R0:W-:Y:S01]  /*4350*/  STL [R1+0x7bc], RZ ;  /* 0x0007bcff01007387 */ /* 0x0001e20000100800 */
[----:B-1----:R-:W-:-:S03]  /*4360*/  VIADD R0, R25, 0x20 ;  /* 0x0000002019007836 */ /* 0x002fc60000000000 */
[----:B------:R0:W-:Y:S04]  /*4370*/  STL [R1+0x7c0], RZ ;  /* 0x0007c0ff01007387 */ /* 0x0001e80000100800 */
[----:B------:R0:W-:Y:S04]  /*4380*/  STL [R1+0x7c4], RZ ;  /* 0x0007c4ff01007387 */ /* 0x0001e80000100800 */
[----:B------:R0:W-:Y:S04]  /*4390*/  STL [R1+0x7c8], RZ ;  /* 0x0007c8ff01007387 */ /* 0x0001e80000100800 */
[----:B------:R0:W-:Y:S01]  /*43a0*/  STL [R1+0x7cc], RZ ;  /* 0x0007ccff01007387 */ /* 0x0001e20000100800 */
[----:B------:R-:W-:-:S02]  /*43b0*/  ISETP.GE.AND P0, PT, R0, 0x1, PT ;  /* 0x000000010000780c */ /* 0x000fc40003f06270 */
[----:B------:R-:W-:-:S11]  /*43c0*/  LOP3.LUT R7, R28, 0x7f, RZ, 0xc0, !PT ;  /* 0x0000007f1c077812 */ /* 0x000fd600078ec0ff */
[----:B0-----:R-:W-:Y:S05]  /*43d0*/  @!P0 BRA `(.L_x_0) ;  /* 0x000004f800488947 */ /* 0x001fea0003800000 */
[----:B------:R-:W0:Y:S01]  /*43e0*/  LDC.64 R2, c[0x0][0x3c0] ;  /* 0x0000f000ff027b82 */ /* 0x000e220000000a00 */
[----:B------:R-:W-:Y:S01]  /*43f0*/  SHF.R.U32.HI R6, RZ, 0x2, R28 ;  /* 0x00000002ff067819 */ /* 0x000fe2000001161c */
[----:B------:R-:W-:Y:S01]  /*4400*/  STL [R1+0x2c98], R18 ;  /* 0x002c981201007387 */ /* 0x000fe20000100800 */
[----:B------:R-:W1:Y:S02]  /*4410*/  LDCU.64 UR4, c[0x0][0x3d0] ;  /* 0x00007a00ff0477ac */ /* 0x000e640008000a00 */
[----:B------:R-:W-:Y:S01]  /*4420*/  SGXT.U32 R6, R6, 0x3 ;  /* 0x000000030606781a */ /* 0x000fe20000000000 */
[----:B------:R-:W-:Y:S01]  /*4430*/  STL [R1+0x2c94], R16 ;  /* 0x002c941001007387 */ /* 0x000fe20000100800 */
[----:B------:R-:W2:Y:S01]  /*4440*/  LDCU UR9, c[0x0][0x3a8] ;  /* 0x00007500ff0977ac */ /* 0x000ea20008000800 */
[----:B------:R-:W3:Y:S01]  /*4450*/  LDC R15, c[0x0][0x3c8] ;  /* 0x0000f200ff0f7b82 */ /* 0x000ee20000000800 */
[----:B------:R-:W-:Y:S01]  /*4460*/  LOP3.LUT R8, R25, 0x8, R6, 0xfe, !PT ;  /* 0x0000000819087812 */ /* 0x000fe200078efe06 */
[----:B------:R-:W-:Y:S01]  /*4470*/  STL [R1+0x2c84], R20 ;  /* 0x002c841401007387 */ /* 0x000fe20000100800 */
[----:B------:R-:W-:-:S02]  /*4480*/  LOP3.LUT R9, R6, R25, RZ, 0xfc, !PT ;  /* 0x0000001906097212 */ /* 0x000fc400078efcff */
[----:B------:R-:W-:Y:S01]  /*4490*/  LOP3.LUT R9, R25, 0x10, R6, 0xfe, !PT ;  /* 0x0000001019097812 */ /* 0x000fe200078efe06 */
[----:B------:R-:W-:Y:S02]  /*44a0*/  STL [R1+0x2c88], R20 ;  /* 0x002c881401007387 */ /* 0x000fe40000100800 */
[----:B------:R-:W4:Y:S02]  /*44b0*/  LDC.64 R4, c[0x0][0x388] ;  /* 0x0000e200ff047b82 */ /* 0x000f240000000a00 */
[----:B------:R-:W-:Y:S01]  /*44c0*/  STL [R1+0x2c8c], R20 ;  /* 0x002c8c1401007387 */ /* 0x000fe20000100800 */
[----:B-1----:R-:W-:-:S03]  /*44d0*/  UIMAD UR4, UR7, UR4, URZ ;  /* 0x00000004070472a4 */ /* 0x002fc6000f8e02ff */
[----:B------:R-:W-:Y:S01]  /*44e0*/  STL [R1+0x2c90], R20 ;  /* 0x002c901401007387 */ /* 0x000fe20000100800 */
[----:B0-----:R-:W-:Y:S01]  /*44f0*/  IMAD R2, R2, UR7, RZ ;  /* 0x0000000702027c24 */ /* 0x001fe2000f8e02ff */
[----:B------:R-:W0:Y:S02]  /*4500*/  LDC.64 R28, c[0x0][0x390] ;  /* 0x0000e400ff1c7b82 */ /* 0x000e240000000a00 */
[----:B------:R1:W-:Y:S04]  /*4510*/  STL [R1+0x2c9c], R20 ;  /* 0x002c9c1401007387 */ /* 0x0003e80000100800 */
[----:B------:R-:W-:Y:S01]  /*4520*/  STL [R1+0x2c80], R26 ;  /* 0x002c801a01007387 */ /* 0x000fe20000100800 */
[----:B---3--:R-:W-:-:S03]  /*4530*/  IMAD R0, R7, R15, RZ ;  /* 0x0000000f07007224 */ /* 0x008fc600078e02ff */
[----:B-----5:R-:W-:Y:S01]  /*4540*/  STL [R1+0x2c7c], R24 ;  /* 0x002c7c1801007387 */ /* 0x020fe20000100800 */
[----:B------:R-:W-:Y:S01]  /*4550*/  IMAD R7, R7, UR5, RZ ;  /* 0x0000000507077c24 */ /* 0x000fe2000f8e02ff */
[----:B------:R-:W-:Y:S01]  /*4560*/  USHF.L.U32 UR5, UR4, 0x1, URZ ;  /* 0x0000000104057899 */ /* 0x000fe200080006ff */
[C---:B------:R-:W-:Y:S01]  /*4570*/  LEA R9, R15.reuse, R0, 0x7 ;  /* 0x000000000f097211 */ /* 0x040fe200078e38ff */
[----:B------:R-:W-:Y:S01]  /*4580*/  STL [R1+0x2c78], R22 ;  /* 0x002c781601007387 */ /* 0x000fe20000100800 */
[C---:B----4-:R-:W-:Y:S02]  /*4590*/  LEA R13, P0, R2.reuse, R4, 0x1 ;  /* 0x00000004020d7211 */ /* 0x050fe400078008ff */
[----:B------:R-:W-:Y:S02]  /*45a0*/  LEA R10, R15, R9, 0x7 ;  /* 0x000000090f0a7211 */ /* 0x000fe400078e38ff */
[----:B------:R-:W-:Y:S02]  /*45b0*/  LEA.HI.X.SX32 R8, R2, R5, 0x1, P0 ;  /* 0x0000000502087211 */ /* 0x000fe400000f0eff */
[CC--:B-1----:R-:W-:Y:S01]  /*45c0*/  LEA R20, P0, R0.reuse, R13.reuse, 0x1 ;  /* 0x0000000d00147211 */ /* 0x0c2fe200078008ff */
[----:B------:R-:W1:Y:S01]  /*45d0*/  LDC R5, c[0x0][0x3d8] ;  /* 0x0000f600ff057b82 */ /* 0x000e620000000800 */
[----:B------:R-:W-:Y:S01]  /*45e0*/  LEA R18, P1, R9, R13, 0x1 ;  /* 0x0000000d09127211 */ /* 0x000fe200078208ff */
[----:B------:R-:W-:Y:S01]  /*45f0*/  IMAD R12, R15, 0x80, R10 ;  /* 0x000000800f0c7824 */ /* 0x000fe200078e020a */
[----:B------:R-:W-:-:S02]  /*4600*/  LEA.HI.X.SX32 R21, R0, R8, 0x1, P0 ;  /* 0x0000000800157211 */ /* 0x000fc400000f0eff */
[-C--:B------:R-:W-:Y:S02]  /*4610*/  LEA R16, P2, R10, R13.reuse, 0x1 ;  /* 0x0000000d0a107211 */ /* 0x080fe400078408ff */
[----:B------:R-:W-:Y:S01]  /*4620*/  LOP3.LUT R4, R25, 0x18, R6, 0xfe, !PT ;  /* 0x0000001819047812 */ /* 0x000fe200078efe06 */
[----:B------:R3:W-:Y:S01]  /*4630*/  STL.64 [R1+0x450], R20 ;  /* 0x0004501401007387 */ /* 0x0007e20000100a00 */
[----:B------:R-:W4:Y:S01]  /*4640*/  LDC R2, c[0x0][0x3d8] ;  /* 0x0000f600ff027b82 */ /* 0x000f220000000800 */
[----:B------:R-:W-:Y:S02]  /*4650*/  LEA.HI.X.SX32 R19, R9, R8, 0x1, P1 ;  /* 0x0000000809137211 */ /* 0x000fe400008f0eff */
[----:B------:R-:W-:Y:S02]  /*4660*/  SHF.L.U32 R11, R7, 0x1, RZ ;  /* 0x00000001070b7819 */ /* 0x000fe400000006ff */
[----:B------:R-:W-:-:S03]  /*4670*/  LEA R14, P3, R12, R13, 0x1 ;  /* 0x0000000d0c0e7211 */ /* 0x000fc600078608ff */
[----:B------:R-:W2:Y:S01]  /*4680*/  LDC R9, c[0x0][0x3d8] ;  /* 0x0000f600ff097b82 */ /* 0x000ea20000000800 */
[----:B---3--:R3:W3:Y:S01]  /*4690*/  LDL.LU R20, [R1+0x2c9c] ;  /* 0x002c9c0001147983 */ /* 0x0086e20000300800 */
[-C--:B------:R-:W-:Y:S02]  /*46a0*/  LEA.HI.X.SX32 R17, R10, R8.reuse, 0x1, P2 ;  /* 0x000000080a117211 */ /* 0x080fe400010f0eff */
[----:B------:R-:W-:Y:S01]  /*46b0*/  LEA.HI.X.SX32 R15, R12, R8, 0x1, P3 ;  /* 0x000000080c0f7211 */ /* 0x000fe200018f0eff */
[----:B------:R1:W-:Y:S01]  /*46c0*/  STL.64 [R1+0x448], R18 ;  /* 0x0004481201007387 */ /* 0x0003e20000100a00 */
[----:B0-----:R-:W-:Y:S02]  /*46d0*/  IADD3 R28, P0, P1, R11, UR5, R28 ;  /* 0x000000050b1c7c10 */ /* 0x001fe4000f91e01c */
[----:B------:R-:W0:Y:S01]  /*46e0*/  LDC R0, c[0x0][0x3d8] ;  /* 0x0000f600ff007b82 */ /* 0x000e220000000800 */
[----:B------:R-:W-:Y:S01]  /*46f0*/  UIMAD.WIDE UR4, UR4, 0x2, URZ ;  /* 0x00000002040478a5 */ /* 0x000fe2000f8e02ff */
[----:B------:R-:W-:-:S04]  /*4700*/  IMAD.HI R7, R7, 0x2, RZ ;  /* 0x0000000207077827 */ /* 0x000fc800078e02ff */
[----:B-1----:R-:W-:Y:S02]  /*4710*/  IMAD R5, R5, 0x3a6, RZ ;  /* 0x000003a605057824 */ /* 0x002fe400078e02ff */
[----:B------:R-:W1:Y:S01]  /*4720*/  LDC R4, c[0x0][0x3d8] ;  /* 0x0000f600ff047b82 */ /* 0x000e620000000800 */
[----:B------:R0:W3:Y:S01]  /*4730*/  LDL.LU R18, [R1+0x2c98] ;  /* 0x002c980001127983 */ /* 0x0000e20000300800 */
[----:B----4-:R-:W-:-:S03]  /*4740*/  IMAD R2, R2, 0x39a, RZ ;  /* 0x0000039a02027824 */ /* 0x010fc600078e02ff */
[----:B------:R4:W-:Y:S03]  /*4750*/  STL.64 [R1+0x440], R16 ;  /* 0x0004401001007387 */ /* 0x0009e60000100a00 */
[----:B------:R-:W0:Y:S01]  /*4760*/  LDC R6, c[0x0][0x3d8] ;  /* 0x0000f600ff067b82 */ /* 0x000e220000000800 */
[----:B------:R-:W-:Y:S02]  /*4770*/  IADD3.X R29, PT, PT, R7, UR5, R29, P0, P1 ;  /* 0x00000005071d7c10 */ /* 0x000fe400087e241d */
[----:B------:R-:W-:-:S05]  /*4780*/  IADD3 RZ, P0, PT, R5, R28, RZ ;  /* 0x0000001c05ff7210 */ /* 0x000fca0007f1e0ff */
[----:B------:R-:W0:Y:S01]  /*4790*/  LDC R12, c[0x0][0x3d8] ;  /* 0x0000f600ff0c7b82 */ /* 0x000e220000000800 */
[----:B----4-:R4:W4:Y:S04]  /*47a0*/  LDL.LU R16, [R1+0x2c94] ;  /* 0x002c940001107983 */ /* 0x0109280000300800 */
[----:B------:R1:W-:Y:S03]  /*47b0*/  STL.64 [R1+0x438], R14 ;  /* 0x0004380e01007387 */ /* 0x0003e60000100a00 */
[----:B------:R-:W0:Y:S01]  /*47c0*/  LDC R8, c[0x0][0x3d8] ;  /* 0x0000f600ff087b82 */ /* 0x000e220000000800 */
[----:B------:R-:W-:Y:S01]  /*47d0*/  IADD3 RZ, P2, PT, R2, R28, RZ ;  /* 0x0000001c02ff7210 */ /* 0x000fe20007f5e0ff */
[----:B--2---:R-:W-:-:S06]  /*47e0*/  IMAD R9, R9, 0x3ae, RZ ;  /* 0x000003ae09097824 */ /* 0x004fcc00078e02ff */
[----:B------:R-:W2:Y:S08]  /*47f0*/  LDC R7, c[0x0][0x3d8] ;  /* 0x0000f600ff077b82 */ /* 0x000eb00000000800 */
[----:B-1----:R-:W1:Y:S01]  /*4800*/  LDC R14, c[0x0][0x3d8] ;  /* 0x0000f600ff0e7b82 */ /* 0x002e620000000800 */
[----:B------:R-:W-:-:S07]  /*4810*/  IADD3 RZ, P6, PT, R9, R28, RZ ;  /* 0x0000001c09ff7210 */ /* 0x000fce0007fde0ff */
[----:B------:R-:W2:Y:S08]  /*4820*/  LDC R5, c[0x0][0x3d8] ;  /* 0x0000f600ff057b82 */ /* 0x000eb00000000800 */
[----:B------:R-:W2:Y:S08]  /*4830*/  LDC R2, c[0x0][0x3d8] ;  /* 0x0000f600ff027b82 */ /* 0x000eb00000000800 */
[----:B------:R-:W2:Y:S08]  /*4840*/  LDC R13, c[0x0][0x3d8] ;  /* 0x0000f600ff0d7b82 */ /* 0x000eb00000000800 */
[----:B------:R-:W2:Y:S01]  /*4850*/  LDC R9, c[0x0][0x3d8] ;  /* 0x0000f600ff097b82 */ /* 0x000ea20000000800 */
[----:B0-----:R-:W-:-:S02]  /*4860*/  IMAD R0, R0, 0x1cd, RZ ;  /* 0x000001cd00007824 */ /* 0x001fc400078e02ff */
[----:B------:R-:W-:Y:S02]  /*4870*/  IMAD R4, R4, 0x39e, RZ ;  /* 0x0000039e04047824 */ /* 0x000fe400078e02ff */
[----:B------:R-:W-:Y:S01]  /*4880*/  IMAD R6, R6, 0x3a2, RZ ;  /* 0x000003a206067824 */ /* 0x000fe200078e02ff */
[-C--:B------:R-:W-:Y:S01]  /*4890*/  LEA.HI.X.SX32 R19, R0, R29.reuse, 0x1, P2 ;  /* 0x0000001d00137211 */ /* 0x080fe200010f0eff */
[----:B------:R-:W-:Y:S01]  /*48a0*/  IMAD R12, R12, 0x1cf, RZ ;  /* 0x000001cf0c0c7824 */ /* 0x000fe200078e02ff */
[-C--:B------:R-:W-:Y:S01]  /*48b0*/  IADD3 RZ, P1, PT, R4, R28.reuse, RZ ;  /* 0x0000001c04ff7210 */ /* 0x080fe20007f3e0ff */
[----:B------:R-:W-:Y:S01]  /*48c0*/  IMAD R8, R8, 0x3aa, RZ ;  /* 0x000003aa08087824 */ /* 0x000fe200078e02ff */
[-C--:B------:R-:W-:Y:S01]  /*48d0*/  IADD3 RZ, P4, PT, R6, R28.reuse, RZ ;  /* 0x0000001c06ff7210 */ /* 0x080fe20007f9e0ff */
[----:B-1----:R-:W-:Y:S01]  /*48e0*/  IMAD R0, R14, 0x3ba, RZ ;  /* 0x000003ba0e007824 */ /* 0x002fe200078e02ff */
[----:B------:R-:W0:Y:S01]  /*48f0*/  LDC R10, c[0x0][0x3d8] ;  /* 0x0000f600ff0a7b82 */ /* 0x000e220000000800 */
[----:B--2---:R-:W-:Y:S01]  /*4900*/  IMAD R7, R7, 0x1d1, RZ ;  /* 0x000001d107077824 */ /* 0x004fe200078e02ff */
[-C--:B------:R-:W-:Y:S01]  /*4910*/  LEA.HI.X.SX32 R17, R12, R29.reuse, 0x1, P1 ;  /* 0x0000001d0c117211 */ /* 0x080fe200008f0eff */
[----:B------:R-:W-:Y:S01]  /*4920*/  IMAD R5, R5, 0x1d3, RZ ;  /* 0x000001d305057824 */ /* 0x000fe200078e02ff */
[-C--:B------:R-:W-:Y:S01]  /*4930*/  IADD3 RZ, P3, PT, R8, R28.reuse, RZ ;  /* 0x0000001c08ff7210 */ /* 0x080fe20007f7e0ff */
[----:B------:R-:W-:Y:S01]  /*4940*/  IMAD R2, R2, 0x1d5, RZ ;  /* 0x000001d502027824 */ /* 0x000fe200078e02ff */
[----:B------:R-:W-:Y:S01]  /*4950*/  IADD3 RZ, P1, PT, R0, R28, RZ ;  /* 0x0000001c00ff7210 */ /* 0x000fe20007f3e0ff */
[----:B------:R-:W-:Y:S01]  /*4960*/  IMAD R0, R13, 0x3c6, RZ ;  /* 0x000003c60d007824 */ /* 0x000fe200078e02ff */
[-C--:B------:R-:W-:Y:S01]  /*4970*/  LEA.HI.X.SX32 R13, R7, R29.reuse, 0x1, P4 ;  /* 0x0000001d070d7211 */ /* 0x080fe200020f0eff */
[----:B------:R-:W-:Y:S01]  /*4980*/  STL [R1+0xc34], R19 ;  /* 0x000c341301007387 */ /* 0x000fe20000100800 */
[-C--:B------:R-:W-:Y:S01]  /*4990*/  LEA.HI.X.SX32 R7, R5, R29.reuse, 0x1, P0 ;  /* 0x0000001d05077211 */ /* 0x080fe200000f0eff */
[----:B------:R-:W1:Y:S01]  /*49a0*/  LDC R11, c[0x0][0x3d8] ;  /* 0x0000f600ff0b7b82 */ /* 0x000e620000000800 */
[-C--:B------:R-:W-:Y:S01]  /*49b0*/  LEA.HI.X.SX32 R5, R2, R29.reuse, 0x1, P3 ;  /* 0x0000001d02057211 */ /* 0x080fe200018f0eff */
[----:B------:R-:W-:Y:S01]  /*49c0*/  IMAD R2, R9, 0x1d7, RZ ;  /* 0x000001d709027824 */ /* 0x000fe200078e02ff */
[----:B------:R2:W-:Y:S04]  /*49d0*/  STL [R1+0xc24], R17 ;  /* 0x000c241101007387 */ /* 0x0005e80000100800 */
[----:B------:R-:W-:Y:S01]  /*49e0*/  LEA.HI.X.SX32 R21, R2, R29, 0x1, P6 ;  /* 0x0000001d02157211 */ /* 0x000fe200030f0eff */
[----:B------:R-:W-:Y:S01]  /*49f0*/  STL [R1+0xc14], R13 ;  /* 0x000c140d01007387 */ /* 0x000fe20000100800 */
[----:B------:R-:W2:Y:S03]  /*4a00*/  LDC R4, c[0x0][0x3d8] ;  /* 0x0000f600ff047b82 */ /* 0x000ea60000000800 */
[----:B------:R1:W-:Y:S04]  /*4a10*/  STL [R1+0xc04], R7 ;  /* 0x000c040701007387 */ /* 0x0003e80000100800 */
[----:B------:R1:W-:Y:S01]  /*4a20*/  STL [R1+0xbf4], R5 ;  /* 0x000bf40501007387 */ /* 0x0003e20000100800 */
[----:B0-----:R-:W-:Y:S01]  /*4a30*/  IMAD R10, R10, 0x3b2, RZ ;  /* 0x000003b20a0a7824 */ /* 0x001fe200078e02ff */
[----:B------:R-:W0:Y:S02]  /*4a40*/  LDC R8, c[0x0][0x3d8] ;  /* 0x0000f600ff087b82 */ /* 0x000e240000000800 */
[----:B------:R0:W-:Y:S01]  /*4a50*/  STL [R1+0xbe4], R21 ;  /* 0x000be41501007387 */ /* 0x0001e20000100800 */
[----:B-1----:R-:W-:-:S05]  /*4a60*/  IMAD R11, R11, 0x3b6, RZ ;  /* 0x000003b60b0b7824 */ /* 0x002fca00078e02ff */
[----:B------:R-:W1:Y:S08]  /*4a70*/  LDC R15, c[0x0][0x3d8] ;  /* 0x0000f600ff0f7b82 */ /* 0x000e700000000800 */
[----:B------:R-:W0:Y:S08]  /*4a80*/  LDC R6, c[0x0][0x3d8] ;  /* 0x0000f600ff067b82 */ /* 0x000e300000000800 */
[----:B--2---:R-:W2:Y:S08]  /*4a90*/  LDC R17, c[0x0][0x3d8] ;  /* 0x0000f600ff117b82 */ /* 0x004eb00000000800 */
[----:B------:R-:W0:Y:S01]  /*4aa0*/  LDC R12, c[0x0][0x3d8] ;  /* 0x0000f600ff0c7b82 */ /* 0x000e220000000800 */
[----:B------:R-:W-:Y:S01]  /*4ab0*/  IMAD R4, R4, 0x3c2, RZ ;  /* 0x000003c204047824 */ /* 0x000fe200078e02ff */
[----:B------:R-:W-:-:S06]  /*4ac0*/  IADD3 RZ, P3, PT, R0, R28, RZ ;  /* 0x0000001c00ff7210 */ /* 0x000fcc0007f7e0ff */
[----:B------:R-:W0:Y:S08]  /*4ad0*/  LDC R14, c[0x0][0x3d8] ;  /* 0x0000f600ff0e7b82 */ /* 0x000e300000000800 */
[----:B------:R-:W0:Y:S08]  /*4ae0*/  LDC R7, c[0x0][0x3d8] ;  /* 0x0000f600ff077b82 */ /* 0x000e300000000800 */
[----:B------:R-:W0:Y:S08]  /*4af0*/  LDC R13, c[0x0][0x3d8] ;  /* 0x0000f600ff0d7b82 */ /* 0x000e300000000800 */
[----:B------:R-:W0:Y:S01]  /*4b00*/  LDC R19, c[0x0][0x3d8] ;  /* 0x0000f600ff137b82 */ /* 0x000e220000000800 */
[----:B---3--:R3:W3:Y:S01]  /*4b10*/  LDL.LU R20, [R1+0x2c90] ;  /* 0x002c900001147983 */ /* 0x0086e20000300800 */
[----:B------:R-:W-:-:S06]  /*4b20*/  IADD3 RZ, P5, PT, R10, R28, RZ ;  /* 0x0000001c0aff7210 */ /* 0x000fcc0007fbe0ff */
[----:B------:R-:W2:Y:S01]  /*4b30*/  LDC R10, c[0x0][0x3d8] ;  /* 0x0000f600ff0a7b82 */ /* 0x000ea20000000800 */
[----:B------:R-:W-:-:S07]  /*4b40*/  IADD3 RZ, P2, PT, R11, R28, RZ ;  /* 0x0000001c0bff7210 */ /* 0x000fce0007f5e0ff */
[----:B------:R-:W4:Y:S01]  /*4b50*/  LDC R11, c[0x0][0x3d8] ;  /* 0x0000f600ff0b7b82 */ /* 0x000f220000000800 */
[----:B0-----:R-:W-:Y:S01]  /*4b60*/  IMAD R0, R8, 0x3ca, RZ ;  /* 0x000003ca08007824 */ /* 0x001fe200078e02ff */
[----:B------:R-:W-:Y:S01]  /*4b70*/  IADD3 RZ, P0, PT, R4, R28, RZ ;  /* 0x0000001c04ff7210 */ /* 0x000fe20007f1e0ff */
[----:B------:R-:W-:-:S03]  /*4b80*/  IMAD R6, R6, 0x3be, RZ ;  /* 0x000003be06067824 */ /* 0x000fc600078e02ff */
[-C--:B------:R-:W-:Y:S01]  /*4b90*/  IADD3 RZ, P6, PT, R0, R28.reuse, RZ ;  /* 0x0000001c00ff7210 */ /* 0x080fe20007fde0ff */
[----:B-1----:R-:W-:Y:S01]  /*4ba0*/  IMAD R0, R15, 0x1db, RZ ;  /* 0x000001db0f007824 */ /* 0x002fe200078e02ff */
[----:B------:R-:W-:Y:S01]  /*4bb0*/  IADD3 RZ, P4, PT, R6, R28, RZ ;  /* 0x0000001c06ff7210 */ /* 0x000fe20007f9e0ff */
[----:B------:R-:W0:Y:S01]  /*4bc0*/  LDC R18, c[0x0][0x3d8] ;  /* 0x0000f600ff127b82 */ /* 0x000e220000000800 */
[----:B--2---:R-:W-:-:S07]  /*4bd0*/  IMAD R4, R10, 0x1d9, RZ ;  /* 0x000001d90a047824 */ /* 0x004fce00078e02ff */
[----:B------:R-:W1:Y:S01]  /*4be0*/  LDC R8, c[0x0][0x3d8] ;  /* 0x0000f600ff087b82 */ /* 0x000e620000000800 */
[-C--:B------:R-:W-:Y:S01]  /*4bf0*/  LEA.HI.X.SX32 R9, R4, R29.reuse, 0x1, P5 ;  /* 0x0000001d04097211 */ /* 0x080fe200028f0eff */
[----:B------:R-:W-:Y:S02]  /*4c00*/  IMAD R4, R17, 0x1dd, RZ ;  /* 0x000001dd11047824 */ /* 0x000fe400078e02ff */
[----:B----4-:R-:W-:Y:S01]  /*4c10*/  IMAD R5, R11, 0x3ce, RZ ;  /* 0x000003ce0b057824 */ /* 0x010fe200078e02ff */
[-C--:B------:R-:W-:Y:S01]  /*4c20*/  LEA.HI.X.SX32 R11, R0, R29.reuse, 0x1, P2 ;  /* 0x0000001d000b7211 */ /* 0x080fe200010f0eff */
[----:B------:R-:W-:Y:S01]  /*4c30*/  IMAD R0, R12, 0x1df, RZ ;  /* 0x000001df0c007824 */ /* 0x000fe200078e02ff */
[-C--:B------:R-:W-:Y:S01]  /*4c40*/  LEA.HI.X.SX32 R17, R4, R29.reuse, 0x1, P1 ;  /* 0x0000001d04117211 */ /* 0x080fe200008f0eff */
[----:B------:R2:W-:Y:S01]  /*4c50*/  STL [R1+0xbd4], R9 ;  /* 0x000bd40901007387 */ /* 0x0005e20000100800 */
[----:B------:R-:W4:Y:S02]  /*4c60*/  LDC R16, c[0x0][0x3d8] ;  /* 0x0000f600ff107b82 */ /* 0x000f240000000800 */
[----:B------:R-:W-:Y:S01]  /*4c70*/  LEA.HI.X.SX32 R21, R0, R29, 0x1, P4 ;  /* 0x0000001d00157211 */ /* 0x000fe200020f0eff */
[----:B------:R-:W-:Y:S04]  /*4c80*/  STL [R1+0xbc4], R11 ;  /* 0x000bc40b01007387 */ /* 0x000fe80000100800 */
[----:B------:R0:W-:Y:S01]  /*4c90*/  STL [R1+0xbb4], R17 ;  /* 0x000bb41101007387 */ /* 0x0001e20000100800 */
[----:B------:R-:W-:Y:S01]  /*4ca0*/  IMAD R4, R14, 0x1e1, RZ ;  /* 0x000001e10e047824 */ /* 0x000fe200078e02ff */
[----:B------:R-:W0:Y:S02]  /*4cb0*/  LDC R6, c[0x0][0x3d8] ;  /* 0x0000f600ff067b82 */ /* 0x000e240000000800 */
[----:B------:R0:W-:Y:S01]  /*4cc0*/  STL [R1+0xba4], R21 ;  /* 0x000ba41501007387 */ /* 0x0001e20000100800 */
[----:B------:R-:W-:Y:S01]  /*4cd0*/  IMAD R0, R7, 0x1e3, RZ ;  /* 0x000001e307007824 */ /* 0x000fe200078e02ff */
[----:B------:R-:W-:-:S04]  /*4ce0*/  IADD3 RZ, P5, PT, R5, R28, RZ ;  /* 0x0000001c05ff7210 */ /* 0x000fc80007fbe0ff */
[----:B--2---:R-:W2:Y:S01]  /*4cf0*/  LDC R9, c[0x0][0x3d8] ;  /* 0x0000f600ff097b82 */ /* 0x004ea20000000800 */
[----:B----4-:R-:W-:-:S07]  /*4d00*/  IMAD R2, R16, 0x3d2, RZ ;  /* 0x000003d210027824 */ /* 0x010fce00078e02ff */
[----:B------:R-:W4:Y:S08]  /*4d10*/  LDC R10, c[0x0][0x3d8] ;  /* 0x0000f600ff0a7b82 */ /* 0x000f300000000800 */
[----:B------:R-:W1:Y:S08]  /*4d20*/  LDC R15, c[0x0][0x3d8] ;  /* 0x0000f600ff0f7b82 */ /* 0x000e700000000800 */
[----:B0-----:R-:W0:Y:S08]  /*4d30*/  LDC R17, c[0x0][0x3d8] ;  /* 0x0000f600ff117b82 */ /* 0x001e300000000800 */
[----:B------:R-:W0:Y:S08]  /*4d40*/  LDC R11, c[0x0][0x3d8] ;  /* 0x0000f600ff0b7b82 */ /* 0x000e300000000800 */
[----:B------:R-:W0:Y:S08]  /*4d50*/  LDC R14, c[0x0][0x3d8] ;  /* 0x0000f600ff0e7b82 */ /* 0x000e300000000800 */
[----:B------:R-:W0:Y:S01]  /*4d60*/  LDC R12, c[0x0][0x3d8] ;  /* 0x0000f600ff0c7b82 */ /* 0x000e220000000800 */
[----:B---3--:R3:W2:Y:S01]  /*4d70*/  LDL.LU R20, [R1+0x2c8c] ;  /* 0x002c8c0001147983 */ /* 0x0086a20000300800 */
[----:B------:R-:W-:Y:S01]  /*4d80*/  IADD3 RZ, P2, PT, R2, R28, RZ ;  /* 0x0000001c02ff7210 */ /* 0x000fe20007f5e0ff */
[----:B------:R-:W-:Y:S01]  /*4d90*/  IMAD R2, R13, 0x3da, RZ ;  /* 0x000003da0d027824 */ /* 0x000fe200078e02ff */
[----:B------:R-:W-:-:S02]  /*4da0*/  LEA.HI.X.SX32 R13, R4, R29, 0x1, P0 ;  /* 0x0000001d040d7211 */ /* 0x000fc400000f0eff */
[----:B------:R-:W-:Y:S01]  /*4db0*/  LEA.HI.X.SX32 R21, R0, R29, 0x1, P3 ;  /* 0x0000001d00157211 */ /* 0x000fe200018f0eff */
[----:B------:R-:W-:Y:S01]  /*4dc0*/  IMAD R5, R18, 0x3d6, RZ ;  /* 0x000003d612057824 */ /* 0x000fe200078e02ff */
[----:B------:R-:W0:Y:S01]  /*4dd0*/  LDC R16, c[0x0][0x3d8] ;  /* 0x0000f600ff107b82 */ /* 0x000e220000000800 */
[----:B------:R3:W-:Y:S04]  /*4de0*/  STL [R1+0xb94], R13 ;  /* 0x000b940d01007387 */ /* 0x0007e80000100800 */
[----:B------:R0:W-:Y:S03]  /*4df0*/  STL [R1+0xb84], R21 ;  /* 0x000b841501007387 */ /* 0x0001e60000100800 */
[----:B------:R-:W0:Y:S01]  /*4e00*/  LDC R18, c[0x0][0x3d8] ;  /* 0x0000f600ff127b82 */ /* 0x000e220000000800 */
[-C--:B------:R-:W-:Y:S01]  /*4e10*/  IADD3 RZ, P4, PT, R2, R28.reuse, RZ ;  /* 0x0000001c02ff7210 */ /* 0x080fe20007f9e0ff */
[----:B-1----:R-:W-:Y:S01]  /*4e20*/  IMAD R2, R8, 0x3e2, RZ ;  /* 0x000003e208027824 */ /* 0x002fe200078e02ff */
[----:B------:R-:W-:Y:S01]  /*4e30*/  IADD3 RZ, P1, PT, R5, R28, RZ ;  /* 0x0000001c05ff7210 */ /* 0x000fe20007f3e0ff */
[----:B------:R-:W-:-:S04]  /*4e40*/  IMAD R5, R6, 0x3de, RZ ;  /* 0x000003de06057824 */ /* 0x000fc800078e02ff */
[----:B------:R-:W1:Y:S01]  /*4e50*/  LDC R8, c[0x0][0x3d8] ;  /* 0x0000f600ff087b82 */ /* 0x000e620000000800 */
[----:B------:R-:W-:Y:S02]  /*4e60*/  IMAD R4, R19, 0x1e5, RZ ;  /* 0x000001e513047824 */ /* 0x000fe400078e02ff */
[----:B----4-:R-:W-:-:S05]  /*4e70*/  IMAD R0, R10, 0x1e7, RZ ;  /* 0x000001e70a007824 */ /* 0x010fca00078e02ff */
[----:B---3--:R-:W3:Y:S01]  /*4e80*/  LDC R13, c[0x0][0x3d8] ;  /* 0x0000f600ff0d7b82 */ /* 0x008ee20000000800 */
[----:B--2---:R2:W4:Y:S01]  /*4e90*/  LDL.LU R20, [R1+0x2c88] ;  /* 0x002c880001147983 */ /* 0x0045220000300800 */
[-C--:B------:R-:W-:Y:S01]  /*4ea0*/  IADD3 RZ, P0, PT, R5, R28.reuse, RZ ;  /* 0x0000001c05ff7210 */ /* 0x080fe20007f1e0ff */
[----:B------:R-:W-:Y:S01]  /*4eb0*/  IMAD R5, R9, 0x3e6, RZ ;  /* 0x000003e609057824 */ /* 0x000fe200078e02ff */
[-C--:B------:R-:W-:Y:S01]  /*4ec0*/  LEA.HI.X.SX32 R7, R4, R29.reuse, 0x1, P6 ;  /* 0x0000001d04077211 */ /* 0x080fe200030f0eff */
[----:B------:R-:W-:Y:S02]  /*4ed0*/  IMAD R4, R15, 0x1e9, RZ ;  /* 0x000001e90f047824 */ /* 0x000fe400078e02ff */
[----:B0-----:R-:W-:Y:S01]  /*4ee0*/  IMAD R6, R17, 0x1eb, RZ ;  /* 0x000001eb11067824 */ /* 0x001fe200078e02ff */
[----:B------:R-:W-:Y:S01]  /*4ef0*/  IADD3 RZ, P6, PT, R5, R28, RZ ;  /* 0x0000001c05ff7210 */ /* 0x000fe20007fde0ff */
[----:B------:R-:W-:Y:S01]  /*4f00*/  IMAD R5, R18, 0x3ee, RZ ;  /* 0x000003ee12057824 */ /* 0x000fe200078e02ff */
[----:B------:R0:W-:Y:S01]  /*4f10*/  STL [R1+0xb74], R7 ;  /* 0x000b740701007387 */ /* 0x0001e20000100800 */
[-C--:B------:R-:W-:Y:S01]  /*4f20*/  LEA.HI.X.SX32 R21, R0, R29.reuse, 0x1, P5 ;  /* 0x0000001d00157211 */ /* 0x080fe200028f0eff */
[----:B------:R-:W1:Y:S01]  /*4f30*/  LDC R9, c[0x0][0x3d8] ;  /* 0x0000f600ff097b82 */ /* 0x000e620000000800 */
[----:B0-----:R-:W-:Y:S01]  /*4f40*/  IMAD R7, R11, 0x3f2, RZ ;  /* 0x000003f20b077824 */ /* 0x001fe200078e02ff */
[----:B------:R-:W-:-:S06]  /*4f50*/  LEA.HI.X.SX32 R11, R4, R29, 0x1, P2 ;  /* 0x0000001d040b7211 */ /* 0x000fcc00010f0eff */
[----:B------:R-:W0:Y:S01]  /*4f60*/  LDC R19, c[0x0][0x3d8] ;  /* 0x0000f600ff137b82 */ /* 0x000e220000000800 */
[-C--:B------:R-:W-:Y:S02]  /*4f70*/  IADD3 RZ, P2, PT, R5, R28.reuse, RZ ;  /* 0x0000001c05ff7210 */ /* 0x080fe40007f5e0ff */
[-C--:B------:R-:W-:Y:S01]  /*4f80*/  LEA.HI.X.SX32 R5, R6, R29.reuse, 0x1, P1 ;  /* 0x0000001d06057211 */ /* 0x080fe200008f0eff */
[----:B------:R0:W-:Y:S01]  /*4f90*/  STL [R1+0xb64], R21 ;  /* 0x000b641501007387 */ /* 0x0001e20000100800 */
[----:B------:R-:W-:Y:S01]  /*4fa0*/  IMAD R4, R14, 0x1ef, RZ ;  /* 0x000001ef0e047824 */ /* 0x000fe200078e02ff */
[----:B------:R-:W-:Y:S02]  /*4fb0*/  IADD3 RZ, P1, PT, R7, R28, RZ ;  /* 0x0000001c07ff7210 */ /* 0x000fe40007f3e0ff */
[----:B------:R-:W2:Y:S02]  /*4fc0*/  LDC R6, c[0x0][0x3d8] ;  /* 0x0000f600ff067b82 */ /* 0x000ea40000000800 */
[----:B------:R-:W-:-:S06]  /*4fd0*/  LEA.HI.X.SX32 R17, R4, R29, 0x1, P0 ;  /* 0x0000001d04117211 */ /* 0x000fcc00000f0eff */
[----:B------:R-:W2:Y:S01]  /*4fe0*/  LDC R7, c[0x0][0x3d8] ;  /* 0x0000f600ff077b82 */ /* 0x000ea20000000800 */
[----:B------:R-:W-:Y:S01]  /*4ff0*/  IADD3 RZ, P3, PT, R2, R28, RZ ;  /* 0x0000001c02ff7210 */ /* 0x000fe20007f7e0ff */
[----:B------:R-:W-:-:S06]  /*5000*/  IMAD R2, R16, 0x3ea, RZ ;  /* 0x000003ea10027824 */ /* 0x000fcc00078e02ff */
[----:B------:R-:W2:Y:S01]  /*5010*/  LDC R4, c[0x0][0x3d8] ;  /* 0x0000f600ff047b82 */ /* 0x000ea20000000800 */
[----:B------:R-:W-:Y:S01]  /*5020*/  IMAD R0, R12, 0x1ed, RZ ;  /* 0x000001ed0c007824 */ /* 0x000fe200078e02ff */
[----:B------:R-:W-:Y:S01]  /*5030*/  IADD3 RZ, P5, PT, R2, R28, RZ ;  /* 0x0000001c02ff7210 */ /* 0x000fe20007fbe0ff */
[----:B---3--:R-:W-:-:S03]  /*5040*/  IMAD R2, R13, 0x3f6, RZ ;  /* 0x000003f60d027824 */ /* 0x008fc600078e02ff */
[-C--:B------:R-:W-:Y:S01]  /*5050*/  LEA.HI.X.SX32 R27, R0, R29.reuse, 0x1, P4 ;  /* 0x0000001d001b7211 */ /* 0x080fe200020f0eff */
[----:B-1----:R-:W-:Y:S01]  /*5060*/  IMAD R0, R9, 0x1f1, RZ ;  /* 0x000001f109007824 */ /* 0x002fe200078e02ff */
[-C--:B------:R-:W-:Y:S01]  /*5070*/  IADD3 RZ, P4, PT, R2, R28.reuse, RZ ;  /* 0x0000001c02ff7210 */ /* 0x080fe20007f9e0ff */
[----:B0-----:R-:W-:Y:S01]  /*5080*/  IMAD R2, R19, 0x3fe, RZ ;  /* 0x000003fe13027824 */ /* 0x001fe200078e02ff */
[----:B------:R-:W0:Y:S02]  /*5090*/  LDC R15, c[0x0][0x3d8] ;  /* 0x0000f600ff0f7b82 */ /* 0x000e240000000800 */
[----:B------:R-:W-:Y:S01]  /*50a0*/  LEA.HI.X.SX32 R13, R0, R29, 0x1, P3 ;  /* 0x0000001d000d7211 */ /* 0x000fe200018f0eff */
[----:B--2---:R-:W-:Y:S01]  /*50b0*/  IMAD R0, R6, 0x1f3, RZ ;  /* 0x000001f306007824 */ /* 0x004fe200078e02ff */
[----:B------:R-:W-:Y:S01]  /*50c0*/  IADD3 RZ, P3, PT, R2, R28, RZ ;  /* 0x0000001c02ff7210 */ /* 0x000fe20007f7e0ff */
[----:B------:R-:W-:-:S03]  /*50d0*/  IMAD R2, R7, 0x1f5, RZ ;  /* 0x000001f507027824 */ /* 0x000fc600078e02ff */
[-C--:B------:R-:W-:Y:S01]  /*50e0*/  LEA.HI.X.SX32 R21, R0, R29.reuse, 0x1, P6 ;  /* 0x0000001d00157211 */ /* 0x080fe200030f0eff */
[----:B------:R-:W1:Y:S01]  /*50f0*/  LDC R9, c[0x0][0x3d8] ;  /* 0x0000f600ff097b82 */ /* 0x000e620000000800 */
[----:B------:R-:W-:Y:S01]  /*5100*/  LEA.HI.X.SX32 R19, R2, R29, 0x1, P5 ;  /* 0x0000001d02137211 */ /* 0x000fe200028f0eff */
[----:B------:R-:W-:-:S06]  /*5110*/  IMAD R0, R4, 0x1f7, RZ ;  /* 0x000001f704007824 */ /* 0x000fcc00078e02ff */
[----:B------:R-:W2:Y:S01]  /*5120*/  LDC R14, c[0x0][0x3d8] ;  /* 0x0000f600ff0e7b82 */ /* 0x000ea20000000800 */
[----:B------:R-:W-:-:S07]  /*5130*/  LEA.HI.X.SX32 R25, R0, R29, 0x1, P2 ;  /* 0x0000001d00197211 */ /* 0x000fce00010f0eff */
[----:B------:R-:W3:Y:S08]  /*5140*/  LDC R6, c[0x0][0x3d8] ;  /* 0x0000f600ff067b82 */ /* 0x000ef00000000800 */
[----:B------:R-:W0:Y:S08]  /*5150*/  LDC R18, c[0x0][0x3d8] ;  /* 0x0000f600ff127b82 */ /* 0x000e300000000800 */
[----:B------:R-:W0:Y:S08]  /*5160*/  LDC R16, c[0x0][0x3d8] ;  /* 0x0000f600ff107b82 */ /* 0x000e300000000800 */
[----:B------:R-:W0:Y:S01]  /*5170*/  LDC R10, c[0x0][0x3d8] ;  /* 0x0000f600ff0a7b82 */ /* 0x000e220000000800 */
[----:B----4-:R4:W4:Y:S07]  /*5180*/  LDL.LU R20, [R1+0x2c84] ;  /* 0x002c840001147983 */ /* 0x01092e0000300800 */
[----:B------:R-:W0:Y:S01]  /*5190*/  LDC R12, c[0x0][0x3d8] ;  /* 0x0000f600ff0c7b82 */ /* 0x000e220000000800 */
[----:B------:R1:W-:Y:S04]  /*51a0*/  STL [R1+0xb54], R11 ;  /* 0x000b540b01007387 */ /* 0x0003e80000100800 */
[----:B------:R1:W-:Y:S03]  /*51b0*/  STL [R1+0xb44], R5 ;  /* 0x000b440501007387 */ /* 0x0003e60000100800 */
[----:B------:R-:W0:Y:S08]  /*51c0*/  LDC R7, c[0x0][0x3d8] ;  /* 0x0000f600ff077b82 */ /* 0x000e300000000800 */
[----:B-1----:R-:W1:Y:S01]  /*51d0*/  LDC R11, c[0x0][0x3d8] ;  /* 0x0000f600ff0b7b82 */ /* 0x002e620000000800 */
[----:B------:R-:W-:-:S05]  /*51e0*/  IMAD R5, R8, 0x3fa, RZ ;  /* 0x000003fa08057824 */ /* 0x000fca00078e02ff */
[-C--:B------:R-:W-:Y:S02]  /*51f0*/  IADD3 RZ, P0, PT, R5, R28.reuse, RZ ;  /* 0x0000001c05ff7210 */ /* 0x080fe40007f1e0ff */
[----:B------:R-:W0:Y:S01]  /*5200*/  LDC R5, c[0x0][0x3d8] ;  /* 0x0000f600ff057b82 */ /* 0x000e220000000800 */
[----:B------:R-:W-:Y:S04]  /*5210*/  STL [R1+0xb34], R27 ;  /* 0x000b341b01007387 */ /* 0x000fe80000100800 */
[----:B------:R0:W4:Y:S03]  /*5220*/  LDL.LU R26, [R1+0x2c80] ;  /* 0x002c8000011a7983 */ /* 0x0001260000300800 */
[----:B------:R-:W2:Y:S01]  /*5230*/  LDC R8, c[0x0][0x3d8] ;  /* 0x0000f600ff087b82 */ /* 0x000ea20000000800 */
[----:B------:R1:W-:Y:S04]  /*5240*/  STL [R1+0xb24], R17 ;  /* 0x000b241101007387 */ /* 0x0003e80000100800 */
[----:B------:R0:W-:Y:S04]  /*5250*/  STL [R1+0xb14], R13 ;  /* 0x000b140d01007387 */ /* 0x0001e80000100800 */
[----:B------:R-:W-:Y:S01]  /*5260*/  STL [R1+0xb04], R21 ;  /* 0x000b041501007387 */ /* 0x000fe20000100800 */
[-C--:B-1----:R-:W-:Y:S01]  /*5270*/  LEA RZ, P5, R11, R28.reuse, 0x3 ;  /* 0x0000001c0bff7211 */ /* 0x082fe200078a18ff */
[----:B------:R-:W1:Y:S01]  /*5280*/  LDC R17, c[0x0][0x3d8] ;  /* 0x0000f600ff117b82 */ /* 0x000e620000000800 */
[----:B0-----:R-:W-:Y:S01]  /*5290*/  IMAD R2, R5, 0x1f9, RZ ;  /* 0x000001f905027824 */ /* 0x001fe200078e02ff */
[----:B------:R0:W-:Y:S06]  /*52a0*/  STL [R1+0xafc], R19 ;  /* 0x000afc1301007387 */ /* 0x0001ec0000100800 */
[----:B------:R-:W1:Y:S01]  /*52b0*/  LDC R13, c[0x0][0x3d8] ;  /* 0x0000f600ff0d7b82 */ /* 0x000e620000000800 */
[----:B------:R-:W-:Y:S01]  /*52c0*/  LEA.HI.X.SX32 R23, R2, R29, 0x1, P1 ;  /* 0x0000001d02177211 */ /* 0x000fe200008f0eff */
[----:B------:R-:W-:Y:S04]  /*52d0*/  STL [R1+0xaf4], R25 ;  /* 0x000af41901007387 */ /* 0x000fe80000100800 */
[----:B------:R0:W4:Y:S02]  /*52e0*/  LDL.LU R24, [R1+0x2c7c] ;  /* 0x002c7c0001187983 */ /* 0x0001240000300800 */
[----:B------:R-:W1:Y:S02]  /*52f0*/  LDC R11, c[0x0][0x3d8] ;  /* 0x0000f600ff0b7b82 */ /* 0x000e640000000800 */
[----:B------:R1:W-:Y:S04]  /*5300*/  STL [R1+0xad4], R23 ;  /* 0x000ad41701007387 */ /* 0x0003e80000100800 */
[----:B------:R1:W4:Y:S02]  /*5310*/  LDL.LU R22, [R1+0x2c78] ;  /* 0x002c780001167983 */ /* 0x0003240000300800 */
[----:B0-----:R-:W0:Y:S01]  /*5320*/  LDC R19, c[0x0][0x3d8] ;  /* 0x0000f600ff137b82 */ /* 0x001e220000000800 */
[----:B------:R-:W-:Y:S01]  /*5330*/  LEA RZ, P6, R15, R28, 0x2 ;  /* 0x0000001c0fff7211 */ /* 0x000fe200078c10ff */
[----:B--2---:R-:W-:-:S02]  /*5340*/  IMAD R4, R8, 0x1fb, RZ ;  /* 0x000001fb08047824 */ /* 0x004fc400078e02ff */
[----:B------:R-:W-:-:S04]  /*5350*/  IMAD R5, R9, 0x39c, RZ ;  /* 0x0000039c09057824 */ /* 0x000fc800078e02ff */
[----:B------:R-:W2:Y:S01]  /*5360*/  LDC R15, c[0x0][0x3d8] ;  /* 0x0000f600ff0f7b82 */ /* 0x000ea20000000800 */
[-C--:B------:R-:W-:Y:S01]  /*5370*/  LEA.HI.X.SX32 R27, R4, R29.reuse, 0x1, P4 ;  /* 0x0000001d041b7211 */ /* 0x080fe200020f0eff */
[----:B------:R-:W-:Y:S01]  /*5380*/  IMAD R4, R14, 0x1ff, RZ ;  /* 0x000001ff0e047824 */ /* 0x000fe200078e02ff */
[-C--:B------:R-:W-:Y:S01]  /*5390*/  IADD3 RZ, P4, PT, R5, R28.reuse, RZ ;  /* 0x0000001c05ff7210 */ /* 0x080fe20007f9e0ff */
[----:B---3--:R-:W-:Y:S02]  /*53a0*/  IMAD R5, R6, 0x3a0, RZ ;  /* 0x000003a006057824 */ /* 0x008fe400078e02ff */
[----:B-1----:R-:W-:Y:S01]  /*53b0*/  IMAD R2, R13, 0x1fd, RZ ;  /* 0x000001fd0d027824 */ /* 0x002fe200078e02ff */
[-C--:B------:R-:W-:Y:S01]  /*53c0*/  LEA.HI.X.SX32 R23, R4, R29.reuse, 0x1, P3 ;  /* 0x0000001d04177211 */ /* 0x080fe200018f0eff */
[----:B------:R-:W1:Y:S01]  /*53d0*/  LDC R21, c[0x0][0x3d8] ;  /* 0x0000f600ff157b82 */ /* 0x000e620000000800 */
[----:B------:R-:W-:Y:S01]  /*53e0*/  IADD3 RZ, P3, PT, R5, R28, RZ ;  /* 0x0000001c05ff7210 */ /* 0x000fe20007f7e0ff */
[----:B------:R-:W-:Y:S01]  /*53f0*/  IMAD R5, R18, 0x3ac, RZ ;  /* 0x000003ac12057824 */ /* 0x000fe200078e02ff */
[----:B------:R-:W-:Y:S01]  /*5400*/  LEA.HI.X.SX32 R25, R2, R29, 0x1, P0 ;  /* 0x0000001d02197211 */ /* 0x000fe200000f0eff */
[----:B------:R-:W-:Y:S01]  /*5410*/  IMAD R2, R11, 0x3a8, RZ ;  /* 0x000003a80b027824 */ /* 0x000fe200078e02ff */
[----:B------:R-:W-:-:S02]  /*5420*/  SHF.L.U32 R4, R17, 0x2, RZ ;  /* 0x0000000211047819 */ /* 0x000fc400000006ff */
[----:B------:R-:W-:Y:S02]  /*5430*/  SHF.L.U32 R0, R16, 0x1, RZ ;  /* 0x0000000110007819 */ /* 0x000fe400000006ff */
[-C--:B------:R-:W-:Y:S01]  /*5440*/  LEA RZ, P1, R12, R28.reuse, 0x5 ;  /* 0x0000001c0cff7211 */ /* 0x080fe200078228ff */
[----:B------:R-:W-:Y:S01]  /*5450*/  STL [R1+0xac4], R27 ;  /* 0x000ac41b01007387 */ /* 0x000fe20000100800 */
[-C--:B------:R-:W-:Y:S01]  /*5460*/  LEA.HI.X.SX32 R9, R4, R29.reuse, 0x1, P5 ;  /* 0x0000001d04097211 */ /* 0x080fe200028f0eff */
[----:B------:R-:W-:Y:S01]  /*5470*/  IMAD R6, R7, 0x3a4, RZ ;  /* 0x000003a407067824 */ /* 0x000fe200078e02ff */
[C---:B------:R-:W-:Y:S01]  /*5480*/  LEA.HI.X.SX32 R11, R0.reuse, R29, 0x1, P6 ;  /* 0x0000001d000b7211 */ /* 0x040fe200030f0eff */
[----:B------:R-:W3:Y:S01]  /*5490*/  LDC R14, c[0x0][0x3d8] ;  /* 0x0000f600ff0e7b82 */ /* 0x000ee20000000800 */
[-C--:B------:R-:W-:Y:S02]  /*54a0*/  IADD3 RZ, P5, PT, R5, R28.reuse, RZ ;  /* 0x0000001c05ff7210 */ /* 0x080fe40007fbe0ff */
[----:B------:R-:W-:-:S02]  /*54b0*/  IADD3 R12, P0, PT, R0, R28, RZ ;  /* 0x0000001c000c7210 */ /* 0x000fc40007f1e0ff */
[-C--:B------:R-:W-:Y:S01]  /*54c0*/  IADD3 RZ, P6, PT, R2, R28.reuse, RZ ;  /* 0x0000001c02ff7210 */ /* 0x080fe20007fde0ff */
[----:B0-----:R-:W-:Y:S01]  /*54d0*/  IMAD R2, R19, 0x3b0, RZ ;  /* 0x000003b013027824 */ /* 0x001fe200078e02ff */
[----:B------:R-:W-:Y:S01]  /*54e0*/  LEA RZ, P2, R10, R28, 0x4 ;  /* 0x0000001c0aff7211 */ /* 0x000fe200078420ff */
[----:B------:R-:W0:Y:S01]  /*54f0*/  LDC R5, c[0x0][0x3d8] ;  /* 0x0000f600ff057b82 */ /* 0x000e220000000800 */
[----:B------:R-:W-:Y:S01]  /*5500*/  STL [R1+0xab4], R25 ;  /* 0x000ab41901007387 */ /* 0x000fe20000100800 */
[----:B--2---:R-:W-:-:S03]  /*5510*/  LEA.HI.X.SX32 R13, R15, R29, 0x1, P0 ;  /* 0x0000001d0f0d7211 */ /* 0x004fc600000f0eff */
[----:B------:R2:W-:Y:S01]  /*5520*/  STL [R1+0xaa4], R23 ;  /* 0x000aa41701007387 */ /* 0x0005e20000100800 */
[----:B------:R-:W-:Y:S02]  /*5530*/  IADD3 RZ, P0, PT, R6, R28, RZ ;  /* 0x0000001c06ff7210 */ /* 0x000fe40007f1e0ff */
[----:B------:R-:W0:Y:S08]  /*5540*/  LDC R6, c[0x0][0x3d8] ;  /* 0x0000f600ff067b82 */ /* 0x000e300000000800 */
[----:B--2---:R-:W2:Y:S01]  /*5550*/  LDC R23, c[0x0][0x3d8] ;  /* 0x0000f600ff177b82 */ /* 0x004ea20000000800 */
[----:B------:R1:W-:Y:S07]  /*5560*/  STL.64 [R1+0x1a90], R12 ;  /* 0x001a900c01007387 */ /* 0x0003ee0000100a00 */
[----:B------:R-:W0:Y:S01]  /*5570*/  LDC R4, c[0x0][0x3d8] ;  /* 0x0000f600ff047b82 */ /* 0x000e220000000800 */
[----:B------:R-:W-:Y:S07]  /*5580*/  STL [R1+0xc54], R11 ;  /* 0x000c540b01007387 */ /* 0x000fee0000100800 */
[----:B------:R-:W2:Y:S01]  /*5590*/  LDC R10, c[0x0][0x3d8] ;  /* 0x0000f600ff0a7b82 */ /* 0x000ea20000000800 */
[----:B------:R0:W-:Y:S07]  /*55a0*/  STL [R1+0xc4c], R9 ;  /* 0x000c4c0901007387 */ /* 0x0001ee0000100800 */
[----:B------:R-:W2:Y:S08]  /*55b0*/  LDC R8, c[0x0][0x3d8] ;  /* 0x0000f600ff087b82 */ /* 0x000eb00000000800 */
[----:B-1----:R-:W1:Y:S01]  /*55c0*/  LDC R12, c[0x0][0x3d8] ;  /* 0x0000f600ff0c7b82 */ /* 0x002e620000000800 */
[----:B0-----:R-:W-:-:S07]  /*55d0*/  SHF.L.U32 R4, R4, 0x6, RZ ;  /* 0x0000000604047819 */ /* 0x001fce00000006ff */
[----:B------:R-:W0:Y:S08]  /*55e0*/  LDC R9, c[0x0][0x3d8] ;  /* 0x0000f600ff097b82 */ /* 0x000e300000000800 */
        /* <DEDUP_REMOVED lines=8> */
[----:B----4-:R-:W4:Y:S02]  /*5670*/  LDC R20, c[0x0][0x3d8] ;  /* 0x0000f600ff147b82 */ /* 0x010f240000000800 */
[----:B----4-:R-:W-:-:S06]  /*5680*/  SHF.L.U32 R0, R20, 0x3, RZ ;  /* 0x0000000314007819 */ /* 0x010fcc00000006ff */
[----:B------:R-:W4:Y:S01]  /*5690*/  LDC R20, c[0x0][0x3d8] ;  /* 0x0000f600ff147b82 */ /* 0x000f220000000800 */
[----:B------:R-:W-:Y:S02]  /*56a0*/  LEA.HI.X.SX32 R7, R0, R29, 0x1, P2 ;  /* 0x0000001d00077211 */ /* 0x000fe400010f0eff */
[----:B------:R-:W-:-:S05]  /*56b0*/  IADD3 RZ, P2, PT, R2, R28, RZ ;  /* 0x0000001c02ff7210 */ /* 0x000fca0007f5e0ff */
[----:B------:R-:W0:Y:S01]  /*56c0*/  LDC R2, c[0x0][0x3d8] ;  /* 0x0000f600ff027b82 */ /* 0x000e220000000800 */
[----:B------:R-:W-:Y:S01]  /*56d0*/  IMAD.SHL.U32 R0, R5, 0x10, RZ ;  /* 0x0000001005007824 */ /* 0x000fe200078e00ff */
[----:B------:R1:W-:Y:S06]  /*56e0*/  STL [R1+0xc44], R7 ;  /* 0x000c440701007387 */ /* 0x0003ec0000100800 */
[----:B------:R-:W2:Y:S08]  /*56f0*/  LDC R26, c[0x0][0x3d8] ;  /* 0x0000f600ff1a7b82 */ /* 0x000eb00000000800 */
[----:B-1----:R-:W1:Y:S08]  /*5700*/  LDC R7, c[0x0][0x3d8] ;  /* 0x0000f600ff077b82 */ /* 0x002e700000000800 */
[----:B------:R-:W1:Y:S08]  /*5710*/  LDC R24, c[0x0][0x3d8] ;  /* 0x0000f600ff187b82 */ /* 0x000e700000000800 */
[----:B------:R-:W2:Y:S01]  /*5720*/  LDC R22, c[0x0][0x3d8] ;  /* 0x0000f600ff167b82 */ /* 0x000ea20000000800 */
[----:B----4-:R-:W-:Y:S01]  /*5730*/  STL.64 [R1+0x2c68], R20 ;  /* 0x002c681401007387 */ /* 0x010fe20000100a00 */
[----:B0-----:R-:W-:-:S03]  /*5740*/  SHF.L.U32 R2, R2, 0x5, RZ ;  /* 0x0000000502027819 */ /* 0x001fc600000006ff */
[----:B--2---:R0:W-:Y:S02]  /*5750*/  STL.64 [R1+0x2c70], R22 ;  /* 0x002c701601007387 */ /* 0x0041e40000100a00 */
[----:B0-----:R-:W-:Y:S02]  /*5760*/  LEA.HI.X.SX32 R23, R0, R29, 0x1, P1 ;  /* 0x0000001d00177211 */ /* 0x001fe400008f0eff */
[----:B------:R-:W-:-:S03]  /*5770*/  LEA R22, P1, R6, R28, 0x6 ;  /* 0x0000001c06167211 */ /* 0x000fc600078230ff */
[----:B------:R0:W-:Y:S02]  /*5780*/  STL [R1+0xc3c], R23 ;  /* 0x000c3c1701007387 */ /* 0x0001e40000100800 */
[----:B0-----:R-:W-:-:S05]  /*5790*/  LEA.HI.X.SX32 R23, R2, R29, 0x1, P1 ;  /* 0x0000001d02177211 */ /* 0x001fca00008f0eff */
[----:B------:R0:W-:Y:S01]  /*57a0*/  STL.64 [R1+0x1a68], R22 ;  /* 0x001a681601007387 */ /* 0x0001e20000100a00 */
[----:B-1----:R-:W-:Y:S02]  /*57b0*/  SHF.L.U32 R7, R7, 0x7, RZ ;  /* 0x0000000707077819 */ /* 0x002fe400000006ff */
[----:B0-----:R-:W-:-:S04]  /*57c0*/  LEA R22, P1, R10, R28, 0x7 ;  /* 0x0000001c0a167211 */ /* 0x001fc800078238ff */
[----:B------:R-:W-:-:S05]  /*57d0*/  LEA.HI.X.SX32 R23, R4, R29, 0x1, P1 ;  /* 0x0000001d04177211 */ /* 0x000fca00008f0eff */
[----:B------:R3:W-:Y:S01]  /*57e0*/  STL.64 [R1+0x1a38], R22 ;  /* 0x001a381601007387 */ /* 0x0007e20000100a00 */
[----:B------:R-:W-:Y:S02]  /*57f0*/  IMAD R0, R8, 0x1ce, RZ ;  /* 0x000001ce08007824 */ /* 0x000fe400078e02ff */
[----:B------:R-:W-:Y:S01]  /*5800*/  IMAD R2, R12, 0x3a, RZ ;  /* 0x0000003a0c027824 */ /* 0x000fe200078e02ff */
[----:B---3--:R-:W-:-:S04]  /*5810*/  LEA R22, P1, R14, R28, 0x8 ;  /* 0x0000001c0e167211 */ /* 0x008fc800078240ff */
[-C--:B------:R-:W-:Y:S01]  /*5820*/  LEA.HI.X.SX32 R23, R7, R29.reuse, 0x1, P1 ;  /* 0x0000001d07177211 */ /* 0x080fe200008f0eff */
[----:B------:R-:W-:Y:S01]  /*5830*/  IMAD R8, R9, 0xe7, RZ ;  /* 0x000000e709087824 */ /* 0x000fe200078e02ff */
[----:B------:R-:W-:Y:S01]  /*5840*/  LEA.HI.X.SX32 R21, R0, R29, 0x1, P4 ;  /* 0x0000001d00157211 */ /* 0x000fe200020f0eff */
[----:B------:R-:W-:Y:S02]  /*5850*/  IMAD R9, R11, 0x1d, RZ ;  /* 0x0000001d0b097824 */ /* 0x000fe400078e02ff */
[----:B------:R0:W-:Y:S01]  /*5860*/  STL.64 [R1+0x19e0], R22 ;  /* 0x0019e01601007387 */ /* 0x0001e20000100a00 */
[----:B------:R-:W-:-:S03]  /*5870*/  IADD3 R20, P4, PT, R2, R28, RZ ;  /* 0x0000001c02147210 */ /* 0x000fc60007f9e0ff */
[----:B------:R1:W-:Y:S01]  /*5880*/  STL [R1+0xc2c], R21 ;  /* 0x000c2c1501007387 */ /* 0x0003e20000100800 */
[----:B0-----:R-:W-:Y:S02]  /*5890*/  IADD3 R22, P1, PT, R0, R28, RZ ;  /* 0x0000001c00167210 */ /* 0x001fe40007f3e0ff */
[-C--:B-1----:R-:W-:Y:S02]  /*58a0*/  LEA.HI.X.SX32 R21, R9, R29.reuse, 0x1, P4 ;  /* 0x0000001d09157211 */ /* 0x082fe400020f0eff */
[----:B------:R-:W-:-:S05]  /*58b0*/  LEA.HI.X.SX32 R23, R8, R29, 0x1, P1 ;  /* 0x0000001d08177211 */ /* 0x000fca00008f0eff */
[----:B------:R0:W-:Y:S04]  /*58c0*/  STL.64 [R1+0x19d8], R22 ;  /* 0x0019d81601007387 */ /* 0x0001e80000100a00 */
[----:B0-----:R-:W2:Y:S04]  /*58d0*/  LDL.LU.64 R22, [R1+0x2c70] ;  /* 0x002c700001167983 */ /* 0x001ea80000300a00 */
[----:B------:R0:W-:Y:S04]  /*58e0*/  STL.64 [R1+0x1a80], R20 ;  /* 0x001a801401007387 */ /* 0x0001e80000100a00 */
[----:B0-----:R-:W3:Y:S01]  /*58f0*/  LDL.LU.64 R20, [R1+0x2c68] ;  /* 0x002c680001147983 */ /* 0x001ee20000300a00 */
[----:B------:R-:W-:-:S02]  /*5900*/  IMAD R5, R13, 0x74, RZ ;  /* 0x000000740d057824 */ /* 0x000fc400078e02ff */
[----:B------:R-:W-:Y:S01]  /*5910*/  IMAD R4, R16, 0x1d0, RZ ;  /* 0x000001d010047824 */ /* 0x000fe200078e02ff */
[----:B------:R-:W-:Y:S01]  /*5920*/  MOV R9, R13 ;  /* 0x0000000d00097202 */ /* 0x000fe20000000f00 */
[----:B------:R-:W-:Y:S01]  /*5930*/  IMAD R6, R15, 0xe8, RZ ;  /* 0x000000e80f067824 */ /* 0x000fe200078e02ff */
[-C--:B------:R-:W-:Y:S01]  /*5940*/  IADD3 R12, P1, PT, R5, R28.reuse, RZ ;  /* 0x0000001c050c7210 */ /* 0x080fe20007f3e0ff */
[----:B------:R-:W-:Y:S01]  /*5950*/  IMAD R0, R19, 0x3bc, RZ ;  /* 0x000003bc13007824 */ /* 0x000fe200078e02ff */
[----:B------:R-:W0:Y:S02]  /*5960*/  LDC R16, c[0x0][0x3d8] ;  /* 0x0000f600ff107b82 */ /* 0x000e240000000800 */
[----:B------:R-:W-:Y:S01]  /*5970*/  LEA.HI.X.SX32 R9, R2, R29, 0x1, P1 ;  /* 0x0000001d02097211 */ /* 0x000fe200008f0eff */
[----:B------:R-:W-:Y:S01]  /*5980*/  IMAD.MOV.U32 R8, RZ, RZ, R12 ;  /* 0x000000ffff087224 */ /* 0x000fe200078e000c */
[----:B------:R-:W-:Y:S01]  /*5990*/  IADD3 R8, P1, PT, R4, R28, RZ ;  /* 0x0000001c04087210 */ /* 0x000fe20007f3e0ff */
[----:B------:R1:W-:Y:S01]  /*59a0*/  STL [R1+0x1a60], R12 ;  /* 0x001a600c01007387 */ /* 0x0003e20000100800 */
[----:B------:R-:W-:-:S02]  /*59b0*/  IMAD R7, R18, 0x3b8, RZ ;  /* 0x000003b812077824 */ /* 0x000fc400078e02ff */
[----:B------:R-:W-:Y:S01]  /*59c0*/  IMAD R10, R17, 0x3b4, RZ ;  /* 0x000003b4110a7824 */ /* 0x000fe200078e02ff */
[----:B------:R4:W-:Y:S01]  /*59d0*/  STL [R1+0x1a64], R9 ;  /* 0x001a640901007387 */ /* 0x0009e20000100800 */
[----:B------:R-:W0:Y:S01]  /*59e0*/  LDC R18, c[0x0][0x3d8] ;  /* 0x0000f600ff127b82 */ /* 0x000e220000000800 */
[----:B-1----:R-:W-:-:S07]  /*59f0*/  IADD3 R12, P4, PT, R6, R28, RZ ;  /* 0x0000001c060c7210 */ /* 0x002fce0007f9e0ff */
[----:B------:R-:W1:Y:S01]  /*5a00*/  LDC R19, c[0x0][0x3d8] ;  /* 0x0000f600ff137b82 */ /* 0x000e620000000800 */
[-C--:B----4-:R-:W-:Y:S02]  /*5a10*/  LEA.HI.X.SX32 R9, R6, R29.reuse, 0x1, P1 ;  /* 0x0000001d06097211 */ /* 0x090fe400008f0eff */
[-C--:B------:R-:W-:Y:S02]  /*5a20*/  IADD3 RZ, P1, PT, R0, R28.reuse, RZ ;  /* 0x0000001c00ff7210 */ /* 0x080fe40007f3e0ff */
[-C--:B------:R-:W-:Y:S02]  /*5a30*/  LEA.HI.X.SX32 R13, R5, R29.reuse, 0x1, P4 ;  /* 0x0000001d050d7211 */ /* 0x080fe400020f0eff */
[----:B------:R-:W-:Y:S02]  /*5a40*/  LEA.HI.X.SX32 R5, R4, R29, 0x1, P3 ;  /* 0x0000001d04057211 */ /* 0x000fe400018f0eff */
[-C--:B------:R-:W-:Y:S01]  /*5a50*/  IADD3 RZ, P3, PT, R7, R28.reuse, RZ ;  /* 0x0000001c07ff7210 */ /* 0x080fe20007f7e0ff */
[----:B------:R4:W-:Y:S01]  /*5a60*/  STL.64 [R1+0x1a30], R12 ;  /* 0x001a300c01007387 */ /* 0x0009e20000100a00 */
[----:B------:R-:W0:Y:S01]  /*5a70*/  LDC R7, c[0x0][0x3d8] ;  /* 0x0000f600ff077b82 */ /* 0x000e220000000800 */
[----:B------:R-:W-:-:S02]  /*5a80*/  IADD3 RZ, P4, PT, R10, R28, RZ ;  /* 0x0000001c0aff7210 */ /* 0x000fc40007f9e0ff */
[----:B------:R-:W-:Y:S04]  /*5a90*/  STL [R1+0xc1c], R5 ;  /* 0x000c1c0501007387 */ /* 0x000fe80000100800 */
[----:B------:R4:W-:Y:S02]  /*5aa0*/  STL.64 [R1+0x19d0], R8 ;  /* 0x0019d00801007387 */ /* 0x0009e40000100a00 */
[----:B----4-:R-:W4:Y:S08]  /*5ab0*/  LDC R12, c[0x0][0x3d8] ;  /* 0x0000f600ff0c7b82 */ /* 0x010f300000000800 */
[----:B------:R-:W0:Y:S08]  /*5ac0*/  LDC R9, c[0x0][0x3d8] ;  /* 0x0000f600ff097b82 */ /* 0x000e300000000800 */
[----:B------:R-:W0:Y:S01]  /*5ad0*/  LDC R8, c[0x0][0x3d8] ;  /* 0x0000f600ff087b82 */ /* 0x000e220000000800 */
[----:B------:R-:W-:-:S07]  /*5ae0*/  IMAD R6, R26, 0x3c0, RZ ;  /* 0x000003c01a067824 */ /* 0x000fce00078e02ff */
[----:B------:R-:W0:Y:S08]  /*5af0*/  LDC R13, c[0x0][0x3d8] ;  /* 0x0000f600ff0d7b82 */ /* 0x000e300000000800 */
[----:B------:R-:W0:Y:S01]  /*5b00*/  LDC R26, c[0x0][0x3d8] ;  /* 0x0000f600ff1a7b82 */ /* 0x000e220000000800 */
[----:B--2---:R-:W-:Y:S02]  /*5b10*/  IMAD R2, R22, 0xea, RZ ;  /* 0x000000ea16027824 */ /* 0x004fe400078e02ff */
[----:B---3--:R-:W-:-:S05]  /*5b20*/  IMAD R0, R20, 0x1d2, RZ ;  /* 0x000001d214007824 */ /* 0x008fca00078e02ff */
[----:B------:R-:W2:Y:S01]  /*5b30*/  LDC R22, c[0x0][0x3d8] ;  /* 0x0000f600ff167b82 */ /* 0x000ea20000000800 */
[----:B------:R-:W-:Y:S01]  /*5b40*/  IMAD R4, R21, 0xe9, RZ ;  /* 0x000000e915047824 */ /* 0x000fe200078e02ff */
[C---:B------:R-:W-:Y:S02]  /*5b50*/  LEA.HI.X.SX32 R15, R0.reuse, R29, 0x1, P0 ;  /* 0x0000001d000f7211 */ /* 0x040fe400000f0eff */
[----:B------:R-:W-:Y:S01]  /*5b60*/  IADD3 R10, P0, PT, R0, R28, RZ ;  /* 0x0000001c000a7210 */ /* 0x000fe20007f1e0ff */
[----:B------:R-:W-:-:S03]  /*5b70*/  IMAD R5, R23, 0x75, RZ ;  /* 0x0000007517057824 */ /* 0x000fc600078e02ff */
[----:B------:R-:W3:Y:S01]  /*5b80*/  LDC R21, c[0x0][0x3d8] ;  /* 0x0000f600ff157b82 */ /* 0x000ee20000000800 */
[----:B------:R-:W-:Y:S01]  /*5b90*/  LEA.HI.X.SX32 R11, R4, R29, 0x1, P0 ;  /* 0x0000001d040b7211 */ /* 0x000fe200000f0eff */
[----:B------:R-:W-:Y:S04]  /*5ba0*/  STL [R1+0xc0c], R15 ;  /* 0x000c0c0f01007387 */ /* 0x000fe80000100800 */
[----:B------:R0:W-:Y:S01]  /*5bb0*/  STL.64 [R1+0x19c8], R10 ;  /* 0x0019c80a01007387 */ /* 0x0001e20000100a00 */
[----:B------:R-:W-:Y:S01]  /*5bc0*/  IMAD R0, R24, 0x1d4, RZ ;  /* 0x000001d418007824 */ /* 0x000fe200078e02ff */
[----:B------:R-:W1:Y:S08]  /*5bd0*/  LDC R20, c[0x0][0x3d8] ;  /* 0x0000f600ff147b82 */ /* 0x000e700000000800 */
[----:B------:R-:W1:Y:S01]  /*5be0*/  LDC R23, c[0x0][0x3d8] ;  /* 0x0000f600ff177b82 */ /* 0x000e620000000800 */
[----:B0-----:R-:W-:-:S04]  /*5bf0*/  IADD3 R10, P0, PT, R2, R28, RZ ;  /* 0x0000001c020a7210 */ /* 0x001fc80007f1e0ff */
[-C--:B------:R-:W-:Y:S02]  /*5c00*/  LEA.HI.X.SX32 R11, R5, R29.reuse, 0x1, P0 ;  /* 0x0000001d050b7211 */ /* 0x080fe400000f0eff */
[C---:B------:R-:W-:Y:S01]  /*5c10*/  IADD3 R14, P0, PT, R0.reuse, R28, RZ ;  /* 0x0000001c000e7210 */ /* 0x040fe20007f1e0ff */
[----:B------:R-:W-:Y:S01]  /*5c20*/  IMAD R4, R25, 0x3c4, RZ ;  /* 0x000003c419047824 */ /* 0x000fe200078e02ff */
[----:B------:R-:W0:Y:S01]  /*5c30*/  LDC R24, c[0x0][0x3d8] ;  /* 0x0000f600ff187b82 */ /* 0x000e220000000800 */
[----:B------:R2:W-:Y:S01]  /*5c40*/  STL.64 [R1+0x1a28], R10 ;  /* 0x001a280a01007387 */ /* 0x0005e20000100a00 */
[-C--:B------:R-:W-:Y:S01]  /*5c50*/  LEA.HI.X.SX32 R17, R0, R29.reuse, 0x1, P6 ;  /* 0x0000001d00117211 */ /* 0x080fe200030f0eff */
[----:B------:R-:W-:Y:S01]  /*5c60*/  IMAD R0, R7, 0x1d6, RZ ;  /* 0x000001d607007824 */ /* 0x000fe200078e02ff */
[----:B------:R-:W-:Y:S01]  /*5c70*/  LEA.HI.X.SX32 R15, R2, R29, 0x1, P0 ;  /* 0x0000001d020f7211 */ /* 0x000fe200000f0eff */
[----:B------:R-:W-:-:S03]  /*5c80*/  IMAD R5, R9, 0xeb, RZ ;  /* 0x000000eb09057824 */ /* 0x000fc600078e02ff */
[----:B------:R-:W0:Y:S01]  /*5c90*/  LDC R25, c[0x0][0x3d8] ;  /* 0x0000f600ff197b82 */ /* 0x000e220000000800 */
[----:B------:R-:W-:-:S07]  /*5ca0*/  LEA.HI.X.SX32 R9, R0, R29, 0x1, P5 ;  /* 0x0000001d00097211 */ /* 0x000fce00028f0eff */
[----:B--2---:R-:W2:Y:S01]  /*5cb0*/  LDC R11, c[0x0][0x3d8] ;  /* 0x0000f600ff0b7b82 */ /* 0x004ea20000000800 */
[----:B------:R-:W-:Y:S01]  /*5cc0*/  IMAD R2, R8, 0x76, RZ ;  /* 0x0000007608027824 */ /* 0x000fe200078e02ff */
[-C--:B------:R-:W-:Y:S01]  /*5cd0*/  IADD3 R8, P5, PT, R0, R28.reuse, RZ ;  /* 0x0000001c00087210 */ /* 0x080fe20007fbe0ff */
[----:B------:R3:W-:Y:S04]  /*5ce0*/  STL [R1+0xbfc], R17 ;  /* 0x000bfc1101007387 */ /* 0x0007e80000100800 */
[----:B------:R-:W-:Y:S01]  /*5cf0*/  STL.64 [R1+0x19c0], R14 ;  /* 0x0019c00e01007387 */ /* 0x000fe20000100a00 */
[----:B------:R-:W0:Y:S03]  /*5d00*/  LDC R10, c[0x0][0x3d8] ;  /* 0x0000f600ff0a7b82 */ /* 0x000e260000000800 */
[----:B------:R1:W-:Y:S01]  /*5d10*/  STL [R1+0xbec], R9 ;  /* 0x000bec0901007387 */ /* 0x0003e20000100800 */
[-C--:B------:R-:W-:Y:S01]  /*5d20*/  IADD3 RZ, P6, PT, R6, R28.reuse, RZ ;  /* 0x0000001c06ff7210 */ /* 0x080fe20007fde0ff */
[----:B----4-:R-:W-:Y:S01]  /*5d30*/  IMAD R6, R12, 0x3b, RZ ;  /* 0x0000003b0c067824 */ /* 0x010fe200078e02ff */
[----:B------:R-:W-:-:S02]  /*5d40*/  IADD3 RZ, P0, PT, R4, R28, RZ ;  /* 0x0000001c04ff7210 */ /* 0x000fc40007f1e0ff */
[----:B---3--:R-:W3:Y:S01]  /*5d50*/  LDC R17, c[0x0][0x3d8] ;  /* 0x0000f600ff117b82 */ /* 0x008ee20000000800 */
[----:B-1----:R-:W-:-:S07]  /*5d60*/  LEA.HI.X.SX32 R9, R5, R29, 0x1, P5 ;  /* 0x0000001d05097211 */ /* 0x002fce00028f0eff */
[----:B------:R-:W1:Y:S01]  /*5d70*/  LDC R15, c[0x0][0x3d8] ;  /* 0x0000f600ff0f7b82 */ /* 0x000e620000000800 */
[----:B------:R4:W-:Y:S01]  /*5d80*/  STL.64 [R1+0x19b8], R8 ;  /* 0x0019b80801007387 */ /* 0x0009e20000100a00 */
[----:B--2---:R-:W-:-:S06]  /*5d90*/  IMAD R4, R11, 0xec, RZ ;  /* 0x000000ec0b047824 */ /* 0x004fcc00078e02ff */
[----:B------:R-:W2:Y:S01]  /*5da0*/  LDC R14, c[0x0][0x3d8] ;  /* 0x0000f600ff0e7b82 */ /* 0x000ea20000000800 */
[----:B----4-:R-:W-:Y:S01]  /*5db0*/  IADD3 R8, P5, PT, R2, R28, RZ ;  /* 0x0000001c02087210 */ /* 0x010fe20007fbe0ff */
[----:B0-----:R-:W-:-:S06]  /*5dc0*/  IMAD R0, R10, 0x1d8, RZ ;  /* 0x000001d80a007824 */ /* 0x001fcc00078e02ff */
[----:B------:R-:W0:Y:S01]  /*5dd0*/  LDC R7, c[0x0][0x3d8] ;  /* 0x0000f600ff077b82 */ /* 0x000e220000000800 */
[----:B------:R-:W-:-:S05]  /*5de0*/  LEA.HI.X.SX32 R9, R6, R29, 0x1, P5 ;  /* 0x0000001d06097211 */ /* 0x000fca00028f0eff */
[----:B------:R4:W-:Y:S02]  /*5df0*/  STL.64 [R1+0x1a58], R8 ;  /* 0x001a580801007387 */ /* 0x0009e40000100a00 */
[----:B------:R-:W0:Y:S08]  /*5e00*/  LDC R12, c[0x0][0x3d8] ;  /* 0x0000f600ff0c7b82 */ /* 0x000e300000000800 */
[----:B------:R-:W0:Y:S01]  /*5e10*/  LDC R11, c[0x0][0x3d8] ;  /* 0x0000f600ff0b7b82 */ /* 0x000e220000000800 */
[----:B----4-:R-:W-:-:S04]  /*5e20*/  IADD3 R8, P5, PT, R4, R28, RZ ;  /* 0x0000001c04087210 */ /* 0x010fc80007fbe0ff */
[----:B------:R-:W-:-:S05]  /*5e30*/  LEA.HI.X.SX32 R9, R2, R29, 0x1, P5 ;  /* 0x0000001d02097211 */ /* 0x000fca00028f0eff */
[----:B------:R4:W-:Y:S01]  /*5e40*/  STL.64 [R1+0x1a20], R8 ;  /* 0x001a200801007387 */ /* 0x0009e20000100a00 */
[----:B------:R-:W-:Y:S01]  /*5e50*/  LEA.HI.X.SX32 R27, R0, R29, 0x1, P2 ;  /* 0x0000001d001b7211 */ /* 0x000fe200010f0eff */
[----:B--2---:R-:W-:Y:S02]  /*5e60*/  IMAD R5, R14, 0x3cc, RZ ;  /* 0x000003cc0e057824 */ /* 0x004fe400078e02ff */
[----:B------:R-:W2:Y:S01]  /*5e70*/  LDC R14, c[0x0][0x3d8] ;  /* 0x0000f600ff0e7b82 */ /* 0x000ea20000000800 */
[----:B----4-:R-:W-:Y:S01]  /*5e80*/  IADD3 R8, P5, PT, R0, R28, RZ ;  /* 0x0000001c00087210 */ /* 0x010fe20007fbe0ff */
[----:B-1----:R-:W-:-:S03]  /*5e90*/  IMAD R0, R15, 0x1da, RZ ;  /* 0x000001da0f007824 */ /* 0x002fc600078e02ff */
[-C--:B------:R-:W-:Y:S01]  /*5ea0*/  LEA.HI.X.SX32 R9, R4, R29.reuse, 0x1, P5 ;  /* 0x0000001d04097211 */ /* 0x080fe200028f0eff */
[----:B------:R1:W-:Y:S01]  /*5eb0*/  STL [R1+0xbdc], R27 ;  /* 0x000bdc1b01007387 */ /* 0x0003e20000100800 */
[----:B------:R-:W-:Y:S01]  /*5ec0*/  IMAD R10, R21, 0xef, RZ ;  /* 0x000000ef150a7824 */ /* 0x000fe200078e02ff */
[----:B------:R-:W-:Y:S02]  /*5ed0*/  LEA.HI.X.SX32 R21, R0, R29, 0x1, P4 ;  /* 0x0000001d00157211 */ /* 0x000fe400020f0eff */
[----:B------:R4:W-:Y:S01]  /*5ee0*/  STL.64 [R1+0x19b0], R8 ;  /* 0x0019b00801007387 */ /* 0x0009e20000100a00 */
[----:B------:R-:W-:Y:S01]  /*5ef0*/  IMAD R4, R18, 0xee, RZ ;  /* 0x000000ee12047824 */ /* 0x000fe200078e02ff */
[-C--:B------:R-:W-:Y:S01]  /*5f00*/  IADD3 RZ, P5, PT, R5, R28.reuse, RZ ;  /* 0x0000001c05ff7210 */ /* 0x080fe20007fbe0ff */
[----:B------:R-:W-:Y:S02]  /*5f10*/  IMAD R2, R19, 0x1dc, RZ ;  /* 0x000001dc13027824 */ /* 0x000fe400078e02ff */
[----:B------:R-:W-:Y:S01]  /*5f20*/  IMAD R6, R13, 0x3c8, RZ ;  /* 0x000003c80d067824 */ /* 0x000fe200078e02ff */
[----:B-1----:R-:W1:Y:S01]  /*5f30*/  LDC R27, c[0x0][0x3d8] ;  /* 0x0000f600ff1b7b82 */ /* 0x002e620000000800 */
[----:B----4-:R-:W-:Y:S01]  /*5f40*/  IMAD R8, R16, 0xed, RZ ;  /* 0x000000ed10087824 */ /* 0x010fe200078e02ff */
[----:B------:R-:W-:Y:S01]  /*5f50*/  IADD3 R16, P4, PT, R0, R28, RZ ;  /* 0x0000001c00107210 */ /* 0x000fe20007f9e0ff */
[----:B---3--:R-:W-:-:S03]  /*5f60*/  IMAD R9, R17, 0x77, RZ ;  /* 0x0000007711097824 */ /* 0x008fc600078e02ff */
[-C--:B------:R-:W-:Y:S01]  /*5f70*/  LEA.HI.X.SX32 R17, R8, R29.reuse, 0x1, P4 ;  /* 0x0000001d08117211 */ /* 0x080fe200020f0eff */
[----:B------:R-:W-:Y:S04]  /*5f80*/  STL [R1+0xbcc], R21 ;  /* 0x000bcc1501007387 */ /* 0x000fe80000100800 */
[----:B------:R3:W-:Y:S01]  /*5f90*/  STL.64 [R1+0x19a8], R16 ;  /* 0x0019a81001007387 */ /* 0x0007e20000100a00 */
[----:B------:R-:W-:Y:S01]  /*5fa0*/  IMAD R5, R20, 0x1de, RZ ;  /* 0x000001de14057824 */ /* 0x000fe200078e02ff */
[----:B------:R-:W-:Y:S01]  /*5fb0*/  LEA.HI.X.SX32 R19, R2, R29, 0x1, P3 ;  /* 0x0000001d02137211 */ /* 0x000fe200018f0eff */
[----:B0-----:R-:W-:Y:S01]  /*5fc0*/  IMAD R7, R7, 0x1e, RZ ;  /* 0x0000001e07077824 */ /* 0x001fe200078e02ff */
[-C--:B------:R-:W-:Y:S01]  /*5fd0*/  IADD3 RZ, P2, PT, R6, R28.reuse, RZ ;  /* 0x0000001c06ff7210 */ /* 0x080fe20007f5e0ff */
[----:B------:R-:W-:Y:S01]  /*5fe0*/  IMAD R13, R22, 0xf, RZ ;  /* 0x0000000f160d7824 */ /* 0x000fe200078e02ff */
[----:B------:R-:W0:Y:S01]  /*5ff0*/  LDC R20, c[0x0][0x3d8] ;  /* 0x0000f600ff147b82 */ /* 0x000e220000000800 */
[----:B---3--:R-:W-:Y:S01]  /*6000*/  IADD3 R16, P4, PT, R4, R28, RZ ;  /* 0x0000001c04107210 */ /* 0x008fe20007f9e0ff */
[----:B------:R-:W-:-:S06]  /*6010*/  IMAD R6, R25, 0x3c, RZ ;  /* 0x0000003c19067824 */ /* 0x000fcc00078e02ff */
[----:B------:R-:W3:Y:S01]  /*6020*/  LDC R22, c[0x0][0x3d8] ;  /* 0x0000f600ff167b82 */ /* 0x000ee20000000800 */
[----:B------:R-:W-:Y:S01]  /*6030*/  LEA.HI.X.SX32 R17, R9, R29, 0x1, P4 ;  /* 0x0000001d09117211 */ /* 0x000fe200020f0eff */
[----:B--2---:R-:W-:Y:S01]  /*6040*/  IMAD R9, R14, 0x3d8, RZ ;  /* 0x000003d80e097824 */ /* 0x004fe200078e02ff */
[----:B------:R-:W-:-:S03]  /*6050*/  IADD3 R14, P3, PT, R5, R28, RZ ;  /* 0x0000001c050e7210 */ /* 0x000fc60007f7e0ff */
[----:B------:R2:W-:Y:S01]  /*6060*/  STL.64 [R1+0x1a18], R16 ;  /* 0x001a181001007387 */ /* 0x0005e20000100a00 */
[-C--:B------:R-:W-:Y:S01]  /*6070*/  LEA.HI.X.SX32 R5, R5, R29.reuse, 0x1, P1 ;  /* 0x0000001d05057211 */ /* 0x080fe200008f0eff */
[----:B------:R-:W-:Y:S01]  /*6080*/  IMAD R0, R23, 0x78, RZ ;  /* 0x0000007817007824 */ /* 0x000fe200078e02ff */
[----:B------:R-:W-:Y:S01]  /*6090*/  LEA.HI.X.SX32 R15, R10, R29, 0x1, P3 ;  /* 0x0000001d0a0f7211 */ /* 0x000fe200018f0eff */
[----:B------:R-:W-:Y:S01]  /*60a0*/  IMAD R8, R12, 0xf0, RZ ;  /* 0x000000f00c087824 */ /* 0x000fe200078e02ff */
[----:B------:R-:W4:Y:S01]  /*60b0*/  LDC R25, c[0x0][0x3d8] ;  /* 0x0000f600ff197b82 */ /* 0x000f220000000800 */
[----:B--2---:R-:W-:Y:S01]  /*60c0*/  IADD3 R16, P4, PT, R2, R28, RZ ;  /* 0x0000001c02107210 */ /* 0x004fe20007f9e0ff */
[----:B------:R2:W-:Y:S01]  /*60d0*/  STL [R1+0xbbc], R19 ;  /* 0x000bbc1301007387 */ /* 0x0005e20000100800 */
[----:B------:R-:W-:-:S05]  /*60e0*/  IMAD R11, R11, 0x3d4, RZ ;  /* 0x000003d40b0b7824 */ /* 0x000fca00078e02ff */
[----:B------:R-:W0:Y:S01]  /*60f0*/  LDC R10, c[0x0][0x3d8] ;  /* 0x0000f600ff0a7b82 */ /* 0x000e220000000800 */
[----:B------:R-:W-:Y:S02]  /*6100*/  LEA.HI.X.SX32 R17, R4, R29, 0x1, P4 ;  /* 0x0000001d04117211 */ /* 0x000fe400020f0eff */
[----:B------:R-:W-:-:S03]  /*6110*/  IADD3 R18, P4, PT, R7, R28, RZ ;  /* 0x0000001c07127210 */ /* 0x000fc60007f9e0ff */
[----:B------:R1:W-:Y:S01]  /*6120*/  STL.64 [R1+0x19a0], R16 ;  /* 0x0019a01001007387 */ /* 0x0003e20000100a00 */
[----:B--2---:R-:W-:Y:S01]  /*6130*/  LEA.HI.X.SX32 R19, R13, R29, 0x1, P4 ;  /* 0x0000001d0d137211 */ /* 0x004fe200020f0eff */
[----:B------:R-:W2:Y:S02]  /*6140*/  LDC R23, c[0x0][0x3d8] ;  /* 0x0000f600ff177b82 */ /* 0x000ea40000000800 */
[----:B------:R1:W-:Y:S01]  /*6150*/  STL [R1+0xbac], R5 ;  /* 0x000bac0501007387 */ /* 0x0003e20000100800 */
[----:B------:R-:W-:-:S03]  /*6160*/  IADD3 R4, P4, PT, R8, R28, RZ ;  /* 0x0000001c08047210 */ /* 0x000fc60007f9e0ff */
[----:B------:R3:W-:Y:S02]  /*6170*/  STL.64 [R1+0x1998], R14 ;  /* 0x0019980e01007387 */ /* 0x0007e40000100a00 */
[----:B------:R-:W0:Y:S01]  /*6180*/  LDC R21, c[0x0][0x3d8] ;  /* 0x0000f600ff157b82 */ /* 0x000e220000000800 */
[-C--:B-1----:R-:W-:Y:S02]  /*6190*/  IADD3 R16, P1, PT, R6, R28.reuse, RZ ;  /* 0x0000001c06107210 */ /* 0x082fe40007f3e0ff */
[CC--:B------:R-:W-:Y:S02]  /*61a0*/  LEA.HI.X.SX32 R5, R0.reuse, R29.reuse, 0x1, P4 ;  /* 0x0000001d00057211 */ /* 0x0c0fe400020f0eff */
[-C--:B------:R-:W-:Y:S02]  /*61b0*/  LEA.HI.X.SX32 R17, R7, R29.reuse, 0x1, P1 ;  /* 0x0000001d07117211 */ /* 0x080fe400008f0eff */
[----:B---3--:R-:W-:Y:S01]  /*61c0*/  IADD3 R14, P3, PT, R0, R28, RZ ;  /* 0x0000001c000e7210 */ /* 0x008fe20007f7e0ff */
[----:B------:R1:W-:Y:S01]  /*61d0*/  STL.64 [R1+0x1a88], R18 ;  /* 0x001a881201007387 */ /* 0x0003e20000100a00 */
[----:B------:R-:W3:Y:S02]  /*61e0*/  LDC R7, c[0x0][0x3d8] ;  /* 0x0000f600ff077b82 */ /* 0x000ee40000000800 */
[----:B------:R-:W-:Y:S01]  /*61f0*/  LEA.HI.X.SX32 R15, R6, R29, 0x1, P3 ;  /* 0x0000001d060f7211 */ /* 0x000fe200018f0eff */
[----:B------:R-:W-:Y:S04]  /*6200*/  STL.64 [R1+0x1a78], R16 ;  /* 0x001a781001007387 */ /* 0x000fe80000100a00 */
[----:B------:R-:W-:Y:S01]  /*6210*/  STL.64 [R1+0x1a50], R14 ;  /* 0x001a500e01007387 */ /* 0x000fe20000100a00 */
[----:B------:R-:W0:Y:S03]  /*6220*/  LDC R6, c[0x0][0x3d8] ;  /* 0x0000f600ff067b82 */ /* 0x000e260000000800 */
[----:B------:R4:W-:Y:S05]  /*6230*/  STL.64 [R1+0x1a10], R4 ;  /* 0x001a100401007387 */ /* 0x0009ea0000100a00 */
[----:B-1----:R-:W1:Y:S08]  /*6240*/  LDC R18, c[0x0][0x3d8] ;  /* 0x0000f600ff127b82 */ /* 0x002e700000000800 */
[----:B----4-:R-:W4:Y:S08]  /*6250*/  LDC R4, c[0x0][0x3d8] ;  /* 0x0000f600ff047b82 */ /* 0x010f300000000800 */
[----:B------:R-:W1:Y:S01]  /*6260*/  LDC R19, c[0x0][0x3d8] ;  /* 0x0000f600ff137b82 */ /* 0x000e620000000800 */
[----:B------:R-:W-:-:S07]  /*6270*/  IMAD R0, R26, 0x1e0, RZ ;  /* 0x000001e01a007824 */ /* 0x000fce00078e02ff */
[----:B------:R-:W2:Y:S01]  /*6280*/  LDC R5, c[0x0][0x3d8] ;  /* 0x0000f600ff057b82 */ /* 0x000ea20000000800 */
[C---:B------:R-:W-:Y:S02]  /*6290*/  LEA.HI.X.SX32 R13, R0.reuse, R29, 0x1, P6 ;  /* 0x0000001d000d7211 */ /* 0x040fe400030f0eff */
[----:B------:R-:W-:-:S04]  /*62a0*/  IADD3 R14, P6, PT, R0, R28, RZ ;  /* 0x0000001c000e7210 */ /* 0x000fc80007fde0ff */
[----:B------:R-:W-:Y:S01]  /*62b0*/  LEA.HI.X.SX32 R15, R8, R29, 0x1, P6 ;  /* 0x0000001d080f7211 */ /* 0x000fe200030f0eff */
[----:B----4-:R-:W-:Y:S01]  /*62c0*/  IMAD R0, R4, 0x1e2, RZ ;  /* 0x000001e204007824 */ /* 0x010fe200078e02ff */
[----:B------:R-:W-:Y:S01]  /*62d0*/  STL [R1+0xb9c], R13 ;  /* 0x000b9c0d01007387 */ /* 0x000fe20000100800 */
[----:B0-----:R-:W-:Y:S01]  /*62e0*/  IMAD R6, R6, 0xf1, RZ ;  /* 0x000000f106067824 */ /* 0x001fe200078e02ff */
[----:B------:R-:W-:Y:S01]  /*62f0*/  IADD3 RZ, P4, PT, R9, R28, RZ ;  /* 0x0000001c09ff7210 */ /* 0x000fe20007f9e0ff */
[----:B---3--:R-:W-:Y:S01]  /*6300*/  IMAD R7, R7, 0x79, RZ ;  /* 0x0000007907077824 */ /* 0x008fe200078e02ff */
[----:B------:R-:W-:Y:S01]  /*6310*/  STL.64 [R1+0x1990], R14 ;  /* 0x0019900e01007387 */ /* 0x000fe20000100a00 */
[----:B------:R-:W0:Y:S03]  /*6320*/  LDC R9, c[0x0][0x3d8] ;  /* 0x0000f600ff097b82 */ /* 0x000e260000000800 */
[----:B-1----:R1:W-:Y:S01]  /*6330*/  STL.64 [R1+0x2c60], R18 ;  /* 0x002c601201007387 */ /* 0x0023e20000100a00 */
[----:B------:R-:W-:-:S04]  /*6340*/  IMAD R12, R24, 0x3d0, RZ ;  /* 0x000003d0180c7824 */ /* 0x000fc800078e02ff */
[----:B------:R-:W3:Y:S01]  /*6350*/  LDC R8, c[0x0][0x3d8] ;  /* 0x0000f600ff087b82 */ /* 0x000ee20000000800 */
[C---:B-1----:R-:W-:Y:S01]  /*6360*/  LEA.HI.X.SX32 R19, R0.reuse, R29, 0x1, P0 ;  /* 0x0000001d00137211 */ /* 0x042fe200000f0eff */
[----:B--2---:R-:W-:Y:S01]  /*6370*/  IMAD R4, R5, 0xf2, RZ ;  /* 0x000000f205047824 */ /* 0x004fe200078e02ff */
[----:B------:R-:W-:-:S05]  /*6380*/  IADD3 R18, P0, PT, R0, R28, RZ ;  /* 0x0000001c00127210 */ /* 0x000fca0007f1e0ff */
[----:B------:R-:W1:Y:S01]  /*6390*/  LDC R14, c[0x0][0x3d8] ;  /* 0x0000f600ff0e7b82 */ /* 0x000e620000000800 */
[----:B------:R2:W-:Y:S01]  /*63a0*/  STL [R1+0xb8c], R19 ;  /* 0x000b8c1301007387 */ /* 0x0005e20000100800 */
[----:B------:R-:W-:-:S06]  /*63b0*/  IADD3 RZ, P3, PT, R11, R28, RZ ;  /* 0x0000001c0bff7210 */ /* 0x000fcc0007f7e0ff */
[----:B------:R-:W4:Y:S01]  /*63c0*/  LDC R15, c[0x0][0x3d8] ;  /* 0x0000f600ff0f7b82 */ /* 0x000f220000000800 */
[----:B--2---:R-:W-:-:S07]  /*63d0*/  LEA.HI.X.SX32 R19, R6, R29, 0x1, P0 ;  /* 0x0000001d06137211 */ /* 0x004fce00000f0eff */
[----:B------:R-:W2:Y:S01]  /*63e0*/  LDC R13, c[0x0][0x3d8] ;  /* 0x0000f600ff0d7b82 */ /* 0x000ea20000000800 */
[----:B------:R0:W-:Y:S01]  /*63f0*/  STL.64 [R1+0x1988], R18 ;  /* 0x0019881201007387 */ /* 0x0001e20000100a00 */
[----:B------:R-:W-:Y:S01]  /*6400*/  IADD3 RZ, P1, PT, R12, R28, RZ ;  /* 0x0000001c0cff7210 */ /* 0x000fe20007f3e0ff */
[----:B------:R-:W-:-:S05]  /*6410*/  IMAD R2, R27, 0x3dc, RZ ;  /* 0x000003dc1b027824 */ /* 0x000fca00078e02ff */
[----:B------:R-:W2:Y:S01]  /*6420*/  LDC R11, c[0x0][0x3d8] ;  /* 0x0000f600ff0b7b82 */ /* 0x000ea20000000800 */
[----:B0-----:R-:W-:-:S07]  /*6430*/  IADD3 R18, P0, PT, R4, R28, RZ ;  /* 0x0000001c04127210 */ /* 0x001fce0007f1e0ff */
[----:B------:R-:W0:Y:S01]  /*6440*/  LDC R12, c[0x0][0x3d8] ;  /* 0x0000f600ff0c7b82 */ /* 0x000e220000000800 */
[----:B------:R-:W-:-:S05]  /*6450*/  LEA.HI.X.SX32 R19, R7, R29, 0x1, P0 ;  /* 0x0000001d07137211 */ /* 0x000fca00000f0eff */
[----:B------:R1:W-:Y:S02]  /*6460*/  STL.64 [R1+0x1a08], R18 ;  /* 0x001a081201007387 */ /* 0x0003e40000100a00 */
[----:B------:R-:W0:Y:S08]  /*6470*/  LDC R17, c[0x0][0x3d8] ;  /* 0x0000f600ff117b82 */ /* 0x000e300000000800 */
[----:B------:R-:W0:Y:S01]  /*6480*/  LDC R24, c[0x0][0x3d8] ;  /* 0x0000f600ff187b82 */ /* 0x000e220000000800 */
[----:B-1----:R-:W2:Y:S01]  /*6490*/  LDL.LU.64 R18, [R1+0x2c60] ;  /* 0x002c600001127983 */ /* 0x002ea20000300a00 */
[----:B------:R-:W-:Y:S01]  /*64a0*/  IADD3 RZ, P6, PT, R2, R28, RZ ;  /* 0x0000001c02ff7210 */ /* 0x000fe20007fde0ff */
[----:B------:R-:W-:-:S02]  /*64b0*/  IMAD R2, R9, 0x1e4, RZ ;  /* 0x000001e409027824 */ /* 0x000fc400078e02ff */
[----:B------:R-:W-:-:S03]  /*64c0*/  IMAD R9, R14, 0x3e0, RZ ;  /* 0x000003e00e097824 */ /* 0x000fc600078e02ff */
[----:B------:R-:W1:Y:S01]  /*64d0*/  LDC R16, c[0x0][0x3d8] ;  /* 0x0000f600ff107b82 */ /* 0x000e620000000800 */
[-C--:B------:R-:W-:Y:S01]  /*64e0*/  IADD3 R14, P0, PT, R2, R28.reuse, RZ ;  /* 0x0000001c020e7210 */ /* 0x080fe20007f1e0ff */
[----:B---3--:R-:W-:Y:S01]  /*64f0*/  IMAD R6, R8, 0xf4, RZ ;  /* 0x000000f408067824 */ /* 0x008fe200078e02ff */
[-C--:B------:R-:W-:Y:S01]  /*6500*/  LEA.HI.X.SX32 R27, R2, R29.reuse, 0x1, P2 ;  /* 0x0000001d021b7211 */ /* 0x080fe200010f0eff */
[----:B----4-:R-:W-:Y:S01]  /*6510*/  IMAD R8, R15, 0x3e4, RZ ;  /* 0x000003e40f087824 */ /* 0x010fe200078e02ff */
[-C--:B------:R-:W-:Y:S01]  /*6520*/  LEA.HI.X.SX32 R15, R4, R29.reuse, 0x1, P0 ;  /* 0x0000001d040f7211 */ /* 0x080fe200000f0eff */
[----:B------:R-:W-:Y:S02]  /*6530*/  IMAD R5, R10, 0x1e6, RZ ;  /* 0x000001e60a057824 */ /* 0x000fe400078e02ff */
[----:B--2---:R-:W-:Y:S01]  /*6540*/  IMAD R0, R13, 0x7a, RZ ;  /* 0x0000007a0d007824 */ /* 0x004fe200078e02ff */
[----:B------:R2:W-:Y:S01]  /*6550*/  STL [R1+0xb7c], R27 ;  /* 0x000b7c1b01007387 */ /* 0x0005e20000100800 */
[----:B------:R-:W-:Y:S01]  /*6560*/  IMAD R10, R11, 0xf3, RZ ;  /* 0x000000f30b0a7824 */ /* 0x000fe200078e02ff */
[C---:B------:R-:W-:Y:S01]  /*6570*/  IADD3 R26, P2, PT, R5.reuse, R28, RZ ;  /* 0x0000001c051a7210 */ /* 0x040fe20007f5e0ff */
[----:B0-----:R-:W-:Y:S01]  /*6580*/  IMAD R11, R12, 0x3d, RZ ;  /* 0x0000003d0c0b7824 */ /* 0x001fe200078e02ff */
[----:B------:R0:W-:Y:S01]  /*6590*/  STL.64 [R1+0x1980], R14 ;  /* 0x0019800e01007387 */ /* 0x0001e20000100a00 */
[----:B------:R-:W-:-:S02]  /*65a0*/  LEA.HI.X.SX32 R13, R5, R29, 0x1, P5 ;  /* 0x0000001d050d7211 */ /* 0x000fc400028f0eff */
[-C--:B------:R-:W-:Y:S02]  /*65b0*/  IADD3 R12, P5, PT, R6, R28.reuse, RZ ;  /* 0x0000001c060c7210 */ /* 0x080fe40007fbe0ff */
[-C--:B--2---:R-:W-:Y:S01]  /*65c0*/  LEA.HI.X.SX32 R27, R10, R29.reuse, 0x1, P2 ;  /* 0x0000001d0a1b7211 */ /* 0x084fe200010f0eff */
[----:B------:R2:W-:Y:S01]  /*65d0*/  STL [R1+0xb6c], R13 ;  /* 0x000b6c0d01007387 */ /* 0x0005e20000100800 */
[CC--:B0-----:R-:W-:Y:S01]  /*65e0*/  IADD3 R14, P0, PT, R0.reuse, R28.reuse, RZ ;  /* 0x0000001c000e7210 */ /* 0x0c1fe20007f1e0ff */
[----:B------:R-:W0:Y:S01]  /*65f0*/  LDC R10, c[0x0][0x3d8] ;  /* 0x0000f600ff0a7b82 */ /* 0x000e220000000800 */
[----:B------:R-:W-:Y:S02]  /*6600*/  IADD3 RZ, P2, PT, R9, R28, RZ ;  /* 0x0000001c09ff7210 */ /* 0x000fe40007f5e0ff */
[-C--:B------:R-:W-:Y:S02]  /*6610*/  LEA.HI.X.SX32 R15, R11, R29.reuse, 0x1, P0 ;  /* 0x0000001d0b0f7211 */ /* 0x080fe400000f0eff */
[-C--:B--2---:R-:W-:Y:S01]  /*6620*/  LEA.HI.X.SX32 R13, R0, R29.reuse, 0x1, P5 ;  /* 0x0000001d000d7211 */ /* 0x084fe200028f0eff */
[----:B------:R2:W-:Y:S02]  /*6630*/  STL.64 [R1+0x1978], R26 ;  /* 0x0019781a01007387 */ /* 0x0005e40000100a00 */
[----:B------:R-:W3:Y:S01]  /*6640*/  LDC R9, c[0x0][0x3d8] ;  /* 0x0000f600ff097b82 */ /* 0x000ee20000000800 */
[----:B------:R-:W-:Y:S01]  /*6650*/  IMAD R0, R17, 0x1e8, RZ ;  /* 0x000001e811007824 */ /* 0x000fe200078e02ff */
[----:B------:R4:W-:Y:S04]  /*6660*/  STL.64 [R1+0x1a48], R14 ;  /* 0x001a480e01007387 */ /* 0x0009e80000100a00 */
[----:B------:R1:W-:Y:S02]  /*6670*/  STL.64 [R1+0x1a00], R12 ;  /* 0x001a000c01007387 */ /* 0x0003e40000100a00 */
[----:B------:R-:W0:Y:S01]  /*6680*/  LDC R11, c[0x0][0x3d8] ;  /* 0x0000f600ff0b7b82 */ /* 0x000e220000000800 */
[----:B------:R-:W-:-:S02]  /*6690*/  LEA.HI.X.SX32 R5, R0, R29, 0x1, P1 ;  /* 0x0000001d00057211 */ /* 0x000fc400008f0eff */
[----:B--2---:R-:W-:Y:S01]  /*66a0*/  IADD3 R26, P1, PT, R0, R28, RZ ;  /* 0x0000001c001a7210 */ /* 0x004fe20007f3e0ff */
[----:B------:R-:W-:-:S04]  /*66b0*/  IMAD R4, R22, 0xf6, RZ ;  /* 0x000000f616047824 */ /* 0x000fc800078e02ff */
[----:B----4-:R-:W2:Y:S08]  /*66c0*/  LDC R14, c[0x0][0x3d8] ;  /* 0x0000f600ff0e7b82 */ /* 0x010eb00000000800 */
[----:B-1----:R-:W1:Y:S01]  /*66d0*/  LDC R12, c[0x0][0x3d8] ;  /* 0x0000f600ff0c7b82 */ /* 0x002e620000000800 */
[----:B------:R4:W-:Y:S01]  /*66e0*/  STL [R1+0xb5c], R5 ;  /* 0x000b5c0501007387 */ /* 0x0009e20000100800 */
[----:B------:R-:W-:-:S06]  /*66f0*/  LEA.HI.X.SX32 R27, R6, R29, 0x1, P1 ;  /* 0x0000001d061b7211 */ /* 0x000fcc00008f0eff */
[----:B------:R-:W0:Y:S01]  /*6700*/  LDC R13, c[0x0][0x3d8] ;  /* 0x0000f600ff0d7b82 */ /* 0x000e220000000800 */
[----:B------:R-:W-:Y:S01]  /*6710*/  IADD3 RZ, P0, PT, R8, R28, RZ ;  /* 0x0000001c08ff7210 */ /* 0x000fe20007f1e0ff */
[----:B----4-:R-:W-:Y:S02]  /*6720*/  IMAD R5, R23, 0x3ec, RZ ;  /* 0x000003ec17057824 */ /* 0x010fe400078e02ff */
[----:B------:R-:W-:-:S04]  /*6730*/  IMAD R8, R20, 0x7b, RZ ;  /* 0x0000007b14087824 */ /* 0x000fc800078e02ff */
[----:B------:R-:W4:Y:S01]  /*6740*/  LDC R15, c[0x0][0x3d8] ;  /* 0x0000f600ff0f7b82 */ /* 0x000f220000000800 */
[----:B------:R-:W-:Y:S01]  /*6750*/  IMAD R0, R24, 0x3f0, RZ ;  /* 0x000003f018007824 */ /* 0x000fe200078e02ff */
[----:B------:R0:W-:Y:S01]  /*6760*/  STL.64 [R1+0x1970], R26 ;  /* 0x0019701a01007387 */ /* 0x0001e20000100a00 */
[----:B------:R-:W-:-:S05]  /*6770*/  IMAD R7, R16, 0x3e8, RZ ;  /* 0x000003e810077824 */ /* 0x000fca00078e02ff */
[----:B------:R-:W0:Y:S01]  /*6780*/  LDC R16, c[0x0][0x3d8] ;  /* 0x0000f600ff107b82 */ /* 0x000e220000000800 */
[----:B------:R-:W-:Y:S01]  /*6790*/  IADD3 RZ, P5, PT, R7, R28, RZ ;  /* 0x0000001c07ff7210 */ /* 0x000fe20007fbe0ff */
[----:B--2---:R-:W-:-:S06]  /*67a0*/  IMAD R6, R14, 0x7c, RZ ;  /* 0x0000007c0e067824 */ /* 0x004fcc00078e02ff */
[----:B------:R-:W2:Y:S01]  /*67b0*/  LDC R17, c[0x0][0x3d8] ;  /* 0x0000f600ff117b82 */ /* 0x000ea20000000800 */
[C---:B------:R-:W-:Y:S02]  /*67c0*/  IMAD R20, R3.reuse, 0x12, RZ ;  /* 0x0000001203147824 */ /* 0x040fe400078e02ff */
[----:B------:R-:W-:Y:S02]  /*67d0*/  IMAD R24, R3, 0x16, RZ ;  /* 0x0000001603187824 */ /* 0x000fe400078e02ff */
[----:B------:R-:W-:-:S05]  /*67e0*/  IMAD R2, R18, 0x1ea, RZ ;  /* 0x000001ea12027824 */ /* 0x000fca00078e02ff */
[----:B------:R-:W-:Y:S02]  /*67f0*/  LEA.HI.X.SX32 R23, R2, R29, 0x1, P3 ;  /* 0x0000001d02177211 */ /* 0x000fe400018f0eff */
[----:B------:R-:W-:-:S03]  /*6800*/  IADD3 R22, P3, PT, R4, R28, RZ ;  /* 0x0000001c04167210 */ /* 0x000fc60007f7e0ff */
[----:B------:R1:W-:Y:S01]  /*6810*/  STL [R1+0xb4c], R23 ;  /* 0x000b4c1701007387 */ /* 0x0003e20000100800 */
[----:B------:R-:W-:Y:S01]  /*6820*/  IMAD R7, R19, 0xf5, RZ ;  /* 0x000000f513077824 */ /* 0x000fe200078e02ff */
[-C--:B0-----:R-:W-:Y:S02]  /*6830*/  IADD3 R26, P1, PT, R2, R28.reuse, RZ ;  /* 0x0000001c021a7210 */ /* 0x081fe40007f3e0ff */
[-C--:B-1----:R-:W-:Y:S02]  /*6840*/  LEA.HI.X.SX32 R23, R8, R29.reuse, 0x1, P3 ;  /* 0x0000001d08177211 */ /* 0x082fe400018f0eff */
[----:B------:R-:W-:Y:S01]  /*6850*/  IADD3 RZ, P3, PT, R0, R28, RZ ;  /* 0x0000001c00ff7210 */ /* 0x000fe20007f7e0ff */
[----:B---3--:R-:W-:Y:S02]  /*6860*/  IMAD R0, R9, 0x1ec, RZ ;  /* 0x000001ec09007824 */ /* 0x008fe400078e02ff */
[----:B------:R-:W-:Y:S02]  /*6870*/  IMAD R8, R11, 0xf7, RZ ;  /* 0x000000f70b087824 */ /* 0x000fe400078e02ff */
[----:B------:R-:W-:Y:S01]  /*6880*/  IMAD R9, R12, 0x1f, RZ ;  /* 0x0000001f0c097824 */ /* 0x000fe200078e02ff */
[----:B------:R-:W-:-:S02]  /*6890*/  LEA.HI.X.SX32 R11, R0, R29, 0x1, P4 ;  /* 0x0000001d000b7211 */ /* 0x000fc400020f0eff */
[-C--:B------:R-:W-:Y:S01]  /*68a0*/  IADD3 R12, P4, PT, R0, R28.reuse, RZ ;  /* 0x0000001c000c7210 */ /* 0x080fe20007f9e0ff */
[----:B------:R-:W-:Y:S01]  /*68b0*/  IMAD R2, R10, 0x1ee, RZ ;  /* 0x000001ee0a027824 */ /* 0x000fe200078e02ff */
[-C--:B------:R-:W-:Y:S02]  /*68c0*/  LEA.HI.X.SX32 R27, R7, R29.reuse, 0x1, P1 ;  /* 0x0000001d071b7211 */ /* 0x080fe400008f0eff */
[-C--:B------:R-:W-:Y:S01]  /*68d0*/  IADD3 RZ, P1, PT, R5, R28.reuse, RZ ;  /* 0x0000001c05ff7210 */ /* 0x080fe20007f3e0ff */
[----:B------:R-:W-:Y:S01]  /*68e0*/  IMAD R5, R13, 0x3e, RZ ;  /* 0x0000003e0d057824 */ /* 0x000fe200078e02ff */
[----:B------:R-:W-:Y:S01]  /*68f0*/  LEA.HI.X.SX32 R13, R4, R29, 0x1, P4 ;  /* 0x0000001d040d7211 */ /* 0x000fe200020f0eff */
[----:B------:R-:W-:Y:S01]  /*6900*/  STL.64 [R1+0x1968], R26 ;  /* 0x0019681a01007387 */ /* 0x000fe20000100a00 */
[----:B------:R-:W-:-:S03]  /*6910*/  IADD3 R14, P4, PT, R2, R28, RZ ;  /* 0x0000001c020e7210 */ /* 0x000fc60007f9e0ff */
[----:B------:R-:W-:Y:S01]  /*6920*/  STL.64 [R1+0x19f8], R22 ;  /* 0x0019f81601007387 */ /* 0x000fe20000100a00 */
[-C--:B------:R-:W-:Y:S01]  /*6930*/  LEA.HI.X.SX32 R19, R2, R29.reuse, 0x1, P6 ;  /* 0x0000001d02137211 */ /* 0x080fe200030f0eff */
[----:B----4-:R-:W-:Y:S02]  /*6940*/  IMAD R7, R15, 0xf8, RZ ;  /* 0x000000f80f077824 */ /* 0x010fe400078e02ff */
[----:B------:R-:W-:Y:S01]  /*6950*/  STL [R1+0xb3c], R11 ;  /* 0x000b3c0b01007387 */ /* 0x000fe20000100800 */
[----:B------:R-:W-:-:S03]  /*6960*/  LEA.HI.X.SX32 R15, R8, R29, 0x1, P4 ;  /* 0x0000001d080f7211 */ /* 0x000fc600020f0eff */
[----:B------:R0:W-:Y:S01]  /*6970*/  STL.64 [R1+0x1960], R12 ;  /* 0x0019600c01007387 */ /* 0x0001e20000100a00 */
[----:B------:R-:W-:-:S03]  /*6980*/  IMAD R0, R16, 0x1f0, RZ ;  /* 0x000001f010007824 */ /* 0x000fc600078e02ff */
[----:B------:R-:W-:Y:S01]  /*6990*/  STL [R1+0xb2c], R19 ;  /* 0x000b2c1301007387 */ /* 0x000fe20000100800 */
[----:B0-----:R-:W-:-:S03]  /*69a0*/  IADD3 R12, P6, PT, R5, R28, RZ ;  /* 0x0000001c050c7210 */ /* 0x001fc60007fde0ff */
[----:B------:R0:W-:Y:S01]  /*69b0*/  STL.64 [R1+0x1958], R14 ;  /* 0x0019580e01007387 */ /* 0x0001e20000100a00 */
[----:B------:R-:W-:-:S05]  /*69c0*/  LEA.HI.X.SX32 R13, R9, R29, 0x1, P6 ;  /* 0x0000001d090d7211 */ /* 0x000fca00030f0eff */
[----:B------:R1:W-:Y:S01]  /*69d0*/  STL.64 [R1+0x1a70], R12 ;  /* 0x001a700c01007387 */ /* 0x0003e20000100a00 */
[----:B0-----:R-:W-:-:S04]  /*69e0*/  IADD3 R14, P4, PT, R6, R28, RZ ;  /* 0x0000001c060e7210 */ /* 0x001fc80007f9e0ff */
[-C--:B------:R-:W-:Y:S02]  /*69f0*/  LEA.HI.X.SX32 R15, R5, R29.reuse, 0x1, P4 ;  /* 0x0000001d050f7211 */ /* 0x080fe400020f0eff */
[CC--:B------:R-:W-:Y:S02]  /*6a00*/  IADD3 R8, P4, PT, R0.reuse, R28.reuse, RZ ;  /* 0x0000001c00087210 */ /* 0x0c0fe40007f9e0ff */
[-C--:B-1----:R-:W-:Y:S01]  /*6a10*/  IADD3 R12, P6, PT, R7, R28.reuse, RZ ;  /* 0x0000001c070c7210 */ /* 0x082fe20007fde0ff */
[----:B------:R-:W-:Y:S01]  /*6a20*/  IMAD R4, R25, 0x3f8, RZ ;  /* 0x000003f819047824 */ /* 0x000fe200078e02ff */
[-C--:B------:R-:W-:Y:S02]  /*6a30*/  LEA.HI.X.SX32 R11, R0, R29.reuse, 0x1, P2 ;  /* 0x0000001d000b7211 */ /* 0x080fe400010f0eff */
[-C--:B------:R-:W-:Y:S01]  /*6a40*/  LEA.HI.X.SX32 R13, R6, R29.reuse, 0x1, P6 ;  /* 0x0000001d060d7211 */ /* 0x080fe200030f0eff */
[----:B------:R-:W-:Y:S01]  /*6a50*/  IMAD R6, R3, 0x7f, RZ ;  /* 0x0000007f03067824 */ /* 0x000fe200078e02ff */
[----:B------:R-:W-:Y:S01]  /*6a60*/  LEA.HI.X.SX32 R9, R7, R29, 0x1, P4 ;  /* 0x0000001d07097211 */ /* 0x000fe200020f0eff */
[----:B------:R-:W-:Y:S01]  /*6a70*/  STL.64 [R1+0x1a40], R14 ;  /* 0x001a400e01007387 */ /* 0x000fe20000100a00 */
[----:B------:R-:W-:Y:S01]  /*6a80*/  IMAD R10, R21, 0x3f4, RZ ;  /* 0x000003f4150a7824 */ /* 0x000fe200078e02ff */
[-C--:B------:R-:W-:Y:S01]  /*6a90*/  IADD3 RZ, P2, PT, R4, R28.reuse, RZ ;  /* 0x0000001c04ff7210 */ /* 0x080fe20007f5e0ff */
[C---:B------:R-:W-:Y:S01]  /*6aa0*/  IMAD R5, R3.reuse, 0x3, RZ ;  /* 0x0000000303057824 */ /* 0x040fe200078e02ff */
[----:B------:R-:W-:Y:S01]  /*6ab0*/  STL.64 [R1+0x19f0], R12 ;  /* 0x0019f00c01007387 */ /* 0x000fe20000100a00 */
[----:B------:R-:W-:Y:S01]  /*6ac0*/  SHF.L.U32 R4, R3, 0x1, RZ ;  /* 0x0000000103047819 */ /* 0x000fe200000006ff */
[----:B--2---:R-:W-:Y:S01]  /*6ad0*/  IMAD R2, R17, 0x3fc, RZ ;  /* 0x000003fc11027824 */ /* 0x004fe200078e02ff */
[C---:B------:R-:W-:Y:S01]  /*6ae0*/  SHF.L.U32 R18, R3.reuse, 0x4, RZ ;  /* 0x0000000403127819 */ /* 0x040fe200000006ff */
[----:B------:R0:W-:Y:S01]  /*6af0*/  STL [R1+0xb1c], R11 ;  /* 0x000b1c0b01007387 */ /* 0x0001e20000100800 */
[----:B------:R-:W-:Y:S01]  /*6b00*/  IMAD R7, R3, 0x5, RZ ;  /* 0x0000000503077824 */ /* 0x000fe200078e02ff */
[----:B------:R-:W1:Y:S02]  /*6b10*/  LDC R0, c[0x0][0x3d8] ;  /* 0x0000f600ff007b82 */ /* 0x000e640000000800 */
[----:B------:R2:W-:Y:S01]  /*6b20*/  STL.64 [R1+0x1950], R8 ;  /* 0x0019500801007387 */ /* 0x0005e20000100a00 */
[----:B------:R-:W-:-:S03]  /*6b30*/  IADD3 RZ, P6, PT, R10, R28, RZ ;  /* 0x0000001c0aff7210 */ /* 0x000fc60007fde0ff */
[----:B------:R3:W-:Y:S01]  /*6b40*/  STL [R1+0x190], R6 ;  /* 0x0001900601007387 */ /* 0x0007e20000100800 */
[C---:B------:R-:W-:Y:S02]  /*6b50*/  IMAD.SHL.U32 R10, R3.reuse, 0x8, RZ ;  /* 0x00000008030a7824 */ /* 0x040fe400078e00ff */
[C---:B0-----:R-:W-:Y:S01]  /*6b60*/  IMAD R11, R3.reuse, 0x9, RZ ;  /* 0x00000009030b7824 */ /* 0x041fe200078e02ff */
[----:B------:R0:W-:Y:S01]  /*6b70*/  STL.64 [R1+0x2ba8], R4 ;  /* 0x002ba80401007387 */ /* 0x0001e20000100a00 */
[C---:B------:R-:W-:Y:S02]  /*6b80*/  IMAD R12, R3.reuse, 0xa, RZ ;  /* 0x0000000a030c7824 */ /* 0x040fe400078e02ff */
[C---:B--2---:R-:W-:Y:S01]  /*6b90*/  IMAD R8, R3.reuse, 0x6, RZ ;  /* 0x0000000603087824 */ /* 0x044fe200078e02ff */
[C---:B---3--:R-:W-:Y:S01]  /*6ba0*/  SHF.L.U32 R6, R3.reuse, 0x2, RZ ;  /* 0x0000000203067819 */ /* 0x048fe200000006ff */
[C---:B------:R-:W-:Y:S02]  /*6bb0*/  IMAD R9, R3.reuse, 0x7, RZ ;  /* 0x0000000703097824 */ /* 0x040fe400078e02ff */
[----:B------:R-:W-:-:S02]  /*6bc0*/  IMAD R13, R3, 0xb, RZ ;  /* 0x0000000b030d7824 */ /* 0x000fc400078e02ff */
[C---:B------:R-:W-:Y:S01]  /*6bd0*/  IMAD R14, R3.reuse, 0xc, RZ ;  /* 0x0000000c030e7824 */ /* 0x040fe200078e02ff */
[----:B------:R2:W-:Y:S01]  /*6be0*/  STL.64 [R1+0x2ba0], R6 ;  /* 0x002ba00601007387 */ /* 0x0005e20000100a00 */
[C---:B------:R-:W-:Y:S02]  /*6bf0*/  IMAD R15, R3.reuse, 0xd, RZ ;  /* 0x0000000d030f7824 */ /* 0x040fe400078e02ff */
[C---:B------:R-:W-:Y:S01]  /*6c00*/  IMAD R16, R3.reuse, 0xe, RZ ;  /* 0x0000000e03107824 */ /* 0x040fe200078e02ff */
[----:B------:R-:W-:Y:S01]  /*6c10*/  STL.64 [R1+0x2bb0], R8 ;  /* 0x002bb00801007387 */ /* 0x000fe20000100a00 */
[C---:B------:R-:W-:Y:S02]  /*6c20*/  IMAD R17, R3.reuse, 0xf, RZ ;  /* 0x0000000f03117824 */ /* 0x040fe400078e02ff */
[C---:B------:R-:W-:Y:S01]  /*6c30*/  IMAD R19, R3.reuse, 0x11, RZ ;  /* 0x0000001103137824 */ /* 0x040fe200078e02ff */
[----:B------:R-:W-:Y:S01]  /*6c40*/  STL.64 [R1+0x2bb8], R10 ;  /* 0x002bb80a01007387 */ /* 0x000fe20000100a00 */
[----:B------:R-:W-:-:S02]  /*6c50*/  IMAD R21, R3, 0x13, RZ ;  /* 0x0000001303157824 */ /* 0x000fc400078e02ff */
[C---:B------:R-:W-:Y:S01]  /*6c60*/  IMAD R22, R3.reuse, 0x14, RZ ;  /* 0x0000001403167824 */ /* 0x040fe200078e02ff */
[----:B------:R-:W-:Y:S01]  /*6c70*/  STL.64 [R1+0x2bc0], R12 ;  /* 0x002bc00c01007387 */ /* 0x000fe20000100a00 */
[C---:B------:R-:W-:Y:S02]  /*6c80*/  IMAD R23, R3.reuse, 0x15, RZ ;  /* 0x0000001503177824 */ /* 0x040fe400078e02ff */
[C---:B------:R-:W-:Y:S01]  /*6c90*/  IMAD R25, R3.reuse, 0x17, RZ ;  /* 0x0000001703197824 */ /* 0x040fe200078e02ff */
[----:B------:R-:W-:Y:S01]  /*6ca0*/  STL.64 [R1+0x2bc8], R14 ;  /* 0x002bc80e01007387 */ /* 0x000fe20000100a00 */
[C---:B------:R-:W-:Y:S02]  /*6cb0*/  IMAD R26, R3.reuse, 0x18, RZ ;  /* 0x00000018031a7824 */ /* 0x040fe400078e02ff */
[C---:B------:R-:W-:Y:S01]  /*6cc0*/  IMAD R27, R3.reuse, 0x19, RZ ;  /* 0x00000019031b7824 */ /* 0x040fe200078e02ff */
[----:B------:R3:W-:Y:S01]  /*6cd0*/  STL.64 [R1+0x2bd0], R16 ;  /* 0x002bd01001007387 */ /* 0x0007e20000100a00 */
[C---:B0-----:R-:W-:Y:S01]  /*6ce0*/  IMAD R5, R3.reuse, 0x1a, RZ ;  /* 0x0000001a03057824 */ /* 0x041fe200078e02ff */
[----:B------:R-:W-:Y:S01]  /*6cf0*/  IADD3 RZ, P4, PT, R2, R28, RZ ;  /* 0x0000001c02ff7210 */ /* 0x000fe20007f9e0ff */
[C---:B------:R-:W-:Y:S01]  /*6d00*/  IMAD R4, R3.reuse, 0x1b, RZ ;  /* 0x0000001b03047824 */ /* 0x040fe200078e02ff */
[----:B------:R-:W-:Y:S01]  /*6d10*/  STL.64 [R1+0x2bd8], R18 ;  /* 0x002bd81201007387 */ /* 0x000fe20000100a00 */
[C---:B--2---:R-:W-:Y:S01]  /*6d20*/  IMAD R6, R3.reuse, 0x1c, RZ ;  /* 0x0000001c03067824 */ /* 0x044fe200078e02ff */
[----:B------:R-:W0:Y:S02]  /*6d30*/  LDC R2, c[0x0][0x3d8] ;  /* 0x0000f600ff027b82 */ /* 0x000e240000000800 */
[----:B------:R2:W-:Y:S04]  /*6d40*/  STL.64 [R1+0x2be0], R20 ;  /* 0x002be01401007387 */ /* 0x0005e80000100a00 */
[----:B------:R-:W-:Y:S01]  /*6d50*/  STL.64 [R1+0x2be8], R22 ;  /* 0x002be81601007387 */ /* 0x000fe20000100a00 */
[----:B-1----:R-:W-:Y:S01]  /*6d60*/  IMAD R0, R0, 0x1f2, RZ ;  /* 0x000001f200007824 */ /* 0x002fe200078e02ff */
[----:B---3--:R-:W1:Y:S02]  /*6d70*/  LDC R16, c[0x0][0x3d8] ;  /* 0x0000f600ff107b82 */ /* 0x008e640000000800 */
[----:B------:R3:W-:Y:S04]  /*6d80*/  STL.64 [R1+0x2bf0], R24 ;  /* 0x002bf01801007387 */ /* 0x0007e80000100a00 */
[----:B------:R-:W-:Y:S01]  /*6d90*/  STL.64 [R1+0x2bf8], R26 ;  /* 0x002bf81a01007387 */ /* 0x000fe20000100a00 */
[C---:B------:R-:W-:Y:S01]  /*6da0*/  IMAD R7, R3.reuse, 0x7b, RZ ;  /* 0x0000007b03077824 */ /* 0x040fe200078e02ff */
[----:B--2---:R-:W2:Y:S02]  /*6db0*/  LDC R21, c[0x0][0x3d8] ;  /* 0x0000f600ff157b82 */ /* 0x004ea40000000800 */
[----:B------:R4:W-:Y:S04]  /*6dc0*/  STL [R1], R5 ;  /* 0x0000000501007387 */ /* 0x0009e80000100800 */
[----:B------:R0:W-:Y:S01]  /*6dd0*/  STL [R1+0x4], R4 ;  /* 0x0000040401007387 */ /* 0x0001e20000100800 */
[----:B------:R-:W-:Y:S01]  /*6de0*/  LEA.HI.X.SX32 R9, R0, R29, 0x1, P0 ;  /* 0x0000001d00097211 */ /* 0x000fe200000f0eff */
[----:B0-----:R-:W-:Y:S01]  /*6df0*/  IMAD R2, R2, 0xf9, RZ ;  /* 0x000000f902027824 */ /* 0x001fe200078e02ff */
[----:B---3--:R-:W0:Y:S01]  /*6e00*/  LDC R25, c[0x0][0x3d8] ;  /* 0x0000f600ff197b82 */ /* 0x008e220000000800 */
[C---:B----4-:R-:W-:Y:S01]  /*6e10*/  IMAD R5, R3.reuse, 0x1d, RZ ;  /* 0x0000001d03057824 */ /* 0x050fe200078e02ff */
[----:B------:R3:W-:Y:S01]  /*6e20*/  STL [R1+0x8], R6 ;  /* 0x0000080601007387 */ /* 0x0007e20000100800 */
[----:B------:R-:W-:-:S03]  /*6e30*/  IMAD R4, R3, 0x1e, RZ ;  /* 0x0000001e03047824 */ /* 0x000fc600078e02ff */
[----:B------:R4:W-:Y:S01]  /*6e40*/  STL [R1+0xc], R5 ;  /* 0x00000c0501007387 */ /* 0x0009e20000100800 */
[C---:B------:R-:W-:Y:S01]  /*6e50*/  IMAD R8, R3.reuse, 0x7c, RZ ;  /* 0x0000007c03087824 */ /* 0x040fe200078e02ff */
[----:B------:R-:W-:Y:S01]  /*6e60*/  MOV R26, 0xff800000 ;  /* 0xff800000001a7802 */ /* 0x000fe20000000f00 */
[----:B------:R-:W0:Y:S01]  /*6e70*/  LDC R24, c[0x0][0x3d8] ;  /* 0x0000f600ff187b82 */ /* 0x000e220000000800 */
[C---:B---3--:R-:W-:Y:S01]  /*6e80*/  IMAD R6, R3.reuse, 0x1f, RZ ;  /* 0x0000001f03067824 */ /* 0x048fe200078e02ff */
[----:B------:R3:W-:Y:S01]  /*6e90*/  STL [R1+0x10], R4 ;  /* 0x0000100401007387 */ /* 0x0007e20000100800 */
[----:B----4-:R-:W-:-:S03]  /*6ea0*/  SHF.L.U32 R5, R3, 0x5, RZ ;  /* 0x0000000503057819 */ /* 0x010fc600000006ff */
[----:B------:R4:W-:Y:S02]  /*6eb0*/  STL [R1+0x14], R6 ;  /* 0x0000140601007387 */ /* 0x0009e40000100800 */
[----:B------:R-:W0:Y:S02]  /*6ec0*/  LDC R27, c[0x0][0x3d8] ;  /* 0x0000f600ff1b7b82 */ /* 0x000e240000000800 */
[----:B------:R1:W-:Y:S01]  /*6ed0*/  STL [R1+0x18], R5 ;  /* 0x0000180501007387 */ /* 0x0003e20000100800 */
[----:B---3--:R-:W-:-:S05]  /*6ee0*/  IMAD R4, R3, 0x21, RZ ;  /* 0x0000002103047824 */ /* 0x008fca00078e02ff */
[----:B------:R-:W3:Y:S01]  /*6ef0*/  LDC R22, c[0x0][0x3d8] ;  /* 0x0000f600ff167b82 */ /* 0x000ee20000000800 */
[C---:B----4-:R-:W-:Y:S01]  /*6f00*/  IMAD R6, R3.reuse, 0x22, RZ ;  /* 0x0000002203067824 */ /* 0x050fe200078e02ff */
[----:B------:R4:W-:Y:S01]  /*6f10*/  STL [R1+0x1c], R4 ;  /* 0x00001c0401007387 */ /* 0x0009e20000100800 */
[----:B-1----:R-:W-:-:S03]  /*6f20*/  IMAD R5, R3, 0x23, RZ ;  /* 0x0000002303057824 */ /* 0x002fc600078e02ff */
[----:B------:R1:W-:Y:S02]  /*6f30*/  STL [R1+0x20], R6 ;  /* 0x0000200601007387 */ /* 0x0003e40000100800 */
[----:B------:R-:W0:Y:S02]  /*6f40*/  LDC R19, c[0x0][0x3d8] ;  /* 0x0000f600ff137b82 */ /* 0x000e240000000800 */
[----:B------:R2:W-:Y:S01]  /*6f50*/  STL [R1+0x24], R5 ;  /* 0x0000240501007387 */ /* 0x0005e20000100800 */
[C---:B----4-:R-:W-:Y:S02]  /*6f60*/  IMAD R4, R3.reuse, 0x24, RZ ;  /* 0x0000002403047824 */ /* 0x050fe400078e02ff */
[----:B-1----:R-:W-:-:S03]  /*6f70*/  IMAD R6, R3, 0x25, RZ ;  /* 0x0000002503067824 */ /* 0x002fc600078e02ff */
[----:B------:R1:W-:Y:S01]  /*6f80*/  STL [R1+0x28], R4 ;  /* 0x0000280401007387 */ /* 0x0003e20000100800 */
[----:B------:R-:W4:Y:S01]  /*6f90*/  LDC R23, c[0x0][0x3d8] ;  /* 0x0000f600ff177b82 */ /* 0x000f220000000800 */
[C---:B--2---:R-:W-:Y:S02]  /*6fa0*/  IMAD R5, R3.reuse, 0x26, RZ ;  /* 0x0000002603057824 */ /* 0x044fe400078e02ff */
[----:B------:R2:W-:Y:S04]  /*6fb0*/  STL [R1+0x2c], R6 ;  /* 0x00002c0601007387 */ /* 0x0005e80000100800 */
[----:B------:R2:W-:Y:S01]  /*6fc0*/  STL [R1+0x30], R5 ;  /* 0x0000300501007387 */ /* 0x0005e20000100800 */
[----:B------:R-:W0:Y:S01]  /*6fd0*/  LDC R20, c[0x0][0x3d8] ;  /* 0x0000f600ff147b82 */ /* 0x000e220000000800 */
[----:B-1----:R-:W-:-:S02]  /*6fe0*/  IMAD R4, R3, 0x27, RZ ;  /* 0x0000002703047824 */ /* 0x002fc400078e02ff */
[----:B--2---:R-:W-:-:S03]  /*6ff0*/  IMAD R6, R3, 0x28, RZ ;  /* 0x0000002803067824 */ /* 0x004fc600078e02ff */
[----:B------:R1:W-:Y:S02]  /*7000*/  STL [R1+0x34], R4 ;  /* 0x0000340401007387 */ /* 0x0003e40000100800 */
[----:B------:R-:W2:Y:S01]  /*7010*/  LDC R18, c[0x0][0x3d8] ;  /* 0x0000f600ff127b82 */ /* 0x000ea20000000800 */
[C---:B------:R-:W-:Y:S01]  /*7020*/  IMAD R5, R3.reuse, 0x29, RZ ;  /* 0x0000002903057824 */ /* 0x040fe200078e02ff */
[----:B------:R3:W-:Y:S04]  /*7030*/  STL [R1+0x38], R6 ;  /* 0x0000380601007387 */ /* 0x0007e80000100800 */
[----:B------:R3:W-:Y:S01]  /*7040*/  STL [R1+0x3c], R5 ;  /* 0x00003c0501007387 */ /* 0x0007e20000100800 */
[C---:B-1----:R-:W-:Y:S01]  /*7050*/  IMAD R4, R3.reuse, 0x2a, RZ ;  /* 0x0000002a03047824 */ /* 0x042fe200078e02ff */
[----:B------:R-:W1:Y:S01]  /*7060*/  LDC R17, c[0x0][0x3d8] ;  /* 0x0000f600ff117b82 */ /* 0x000e620000000800 */
[----:B---3--:R-:W-:-:S03]  /*7070*/  IMAD R6, R3, 0x2b, RZ ;  /* 0x0000002b03067824 */ /* 0x008fc600078e02ff */
[----:B------:R3:W-:Y:S01]  /*7080*/  STL [R1+0x40], R4 ;  /* 0x0000400401007387 */ /* 0x0007e20000100800 */
[----:B------:R-:W-:-:S03]  /*7090*/  IMAD R5, R3, 0x2c, RZ ;  /* 0x0000002c03057824 */ /* 0x000fc600078e02ff */
[----:B------:R4:W-:Y:S01]  /*70a0*/  STL [R1+0x44], R6 ;  /* 0x0000440601007387 */ /* 0x0009e20000100800 */
[----:B------:R-:W0:Y:S03]  /*70b0*/  LDC R15, c[0x0][0x3d8] ;  /* 0x0000f600ff0f7b82 */ /* 0x000e260000000800 */
[----:B------:R4:W-:Y:S01]  /*70c0*/  STL [R1+0x48], R5 ;  /* 0x0000480501007387 */ /* 0x0009e20000100800 */
[----:B---3--:R-:W-:-:S04]  /*70d0*/  IMAD R4, R3, 0x2d, RZ ;  /* 0x0000002d03047824 */ /* 0x008fc800078e02ff */
[----:B------:R-:W3:Y:S01]  /*70e0*/  LDC R14, c[0x0][0x3d8] ;  /* 0x0000f600ff0e7b82 */ /* 0x000ee20000000800 */
[C---:B----4-:R-:W-:Y:S01]  /*70f0*/  IMAD R6, R3.reuse, 0x2e, RZ ;  /* 0x0000002e03067824 */ /* 0x050fe200078e02ff */
[----:B------:R4:W-:Y:S01]  /*7100*/  STL [R1+0x4c], R4 ;  /* 0x00004c0401007387 */ /* 0x0009e20000100800 */
[----:B------:R-:W-:-:S03]  /*7110*/  IMAD R5, R3, 0x2f, RZ ;  /* 0x0000002f03057824 */ /* 0x000fc600078e02ff */
[----:B------:R2:W-:Y:S02]  /*7120*/  STL [R1+0x50], R6 ;  /* 0x0000500601007387 */ /* 0x0005e40000100800 */
[----:B------:R-:W0:Y:S02]  /*7130*/  LDC R13, c[0x0][0x3d8] ;  /* 0x0000f600ff0d7b82 */ /* 0x000e240000000800 */
[----:B------:R2:W-:Y:S01]  /*7140*/  STL [R1+0x54], R5 ;  /* 0x0000540501007387 */ /* 0x0005e20000100800 */
[C---:B----4-:R-:W-:Y:S02]  /*7150*/  IMAD R4, R3.reuse, 0x30, RZ ;  /* 0x0000003003047824 */ /* 0x050fe400078e02ff */
[----:B--2---:R-:W-:-:S03]  /*7160*/  IMAD R6, R3, 0x31, RZ ;  /* 0x0000003103067824 */ /* 0x004fc600078e02ff */
[----:B------:R2:W-:Y:S01]  /*7170*/  STL [R1+0x58], R4 ;  /* 0x0000580401007387 */ /* 0x0005e20000100800 */
[----:B------:R-:W4:Y:S01]  /*7180*/  LDC R12, c[0x0][0x3d8] ;  /* 0x0000f600ff0c7b82 */ /* 0x000f220000000800 */
[C---:B------:R-:W-:Y:S02]  /*7190*/  IMAD R5, R3.reuse, 0x32, RZ ;  /* 0x0000003203057824 */ /* 0x040fe400078e02ff */
[----:B------:R1:W-:Y:S04]  /*71a0*/  STL [R1+0x5c], R6 ;  /* 0x00005c0601007387 */ /* 0x0003e80000100800 */
[----:B------:R1:W-:Y:S01]  /*71b0*/  STL [R1+0x60], R5 ;  /* 0x0000600501007387 */ /* 0x0003e20000100800 */
[----:B------:R-:W0:Y:S01]  /*71c0*/  LDC R11, c[0x0][0x3d8] ;  /* 0x0000f600ff0b7b82 */ /* 0x000e220000000800 */
[----:B--2---:R-:W-:-:S02]  /*71d0*/  IMAD R4, R3, 0x33, RZ ;  /* 0x0000003303047824 */ /* 0x004fc400078e02ff */
[----:B-1----:R-:W-:-:S03]  /*71e0*/  IMAD R6, R3, 0x34, RZ ;  /* 0x0000003403067824 */ /* 0x002fc600078e02ff */
[----:B------:R1:W-:Y:S02]  /*71f0*/  STL [R1+0x64], R4 ;  /* 0x0000640401007387 */ /* 0x0003e40000100800 */
[----:B------:R-:W2:Y:S01]  /*7200*/  LDC R10, c[0x0][0x3d8] ;  /* 0x0000f600ff0a7b82 */ /* 0x000ea20000000800 */
[C---:B------:R-:W-:Y:S01]  /*7210*/  IMAD R5, R3.reuse, 0x35, RZ ;  /* 0x0000003503057824 */ /* 0x040fe200078e02ff */
[----:B------:R3:W-:Y:S04]  /*7220*/  STL [R1+0x68], R6 ;  /* 0x0000680601007387 */ /* 0x0007e80000100800 */
[----:B------:R3:W-:Y:S01]  /*7230*/  STL [R1+0x6c], R5 ;  /* 0x00006c0501007387 */ /* 0x0007e20000100800 */
[C---:B-1----:R-:W-:Y:S02]  /*7240*/  IMAD R4, R3.reuse, 0x36, RZ ;  /* 0x0000003603047824 */ /* 0x042fe400078e02ff */
[----:B---3--:R-:W-:-:S03]  /*7250*/  IMAD R6, R3, 0x37, RZ ;  /* 0x0000003703067824 */ /* 0x008fc600078e02ff */
[----:B------:R1:W-:Y:S01]  /*7260*/  STL [R1+0x70], R4 ;  /* 0x0000700401007387 */ /* 0x0003e20000100800 */
[----:B------:R-:W-:-:S03]  /*7270*/  IMAD R5, R3, 0x38, RZ ;  /* 0x0000003803057824 */ /* 0x000fc600078e02ff */
[----:B------:R3:W-:Y:S04]  /*7280*/  STL [R1+0x74], R6 ;  /* 0x0000740601007387 */ /* 0x0007e80000100800 */
[----:B------:R4:W-:Y:S01]  /*7290*/  STL [R1+0x78], R5 ;  /* 0x0000780501007387 */ /* 0x0009e20000100800 */
[C---:B-1----:R-:W-:Y:S02]  /*72a0*/  IMAD R4, R3.reuse, 0x39, RZ ;  /* 0x0000003903047824 */ /* 0x042fe400078e02ff */
[----:B---3--:R-:W-:-:S03]  /*72b0*/  IMAD R6, R3, 0x3a, RZ ;  /* 0x0000003a03067824 */ /* 0x008fc600078e02ff */
[----:B------:R1:W-:Y:S01]  /*72c0*/  STL [R1+0x7c], R4 ;  /* 0x00007c0401007387 */ /* 0x0003e20000100800 */
[----:B----4-:R-:W-:-:S03]  /*72d0*/  IMAD R5, R3, 0x3b, RZ ;  /* 0x0000003b03057824 */ /* 0x010fc600078e02ff */
        /* <DEDUP_REMOVED lines=8> */
[C---:B-1----:R-:W-:Y:S01]  /*7360*/  IMAD R4, R3.reuse, 0x3f, RZ ;  /* 0x0000003f03047824 */ /* 0x042fe200078e02ff */
[----:B---3--:R-:W-:-:S04]  /*7370*/  SHF.L.U32 R6, R3, 0x6, RZ ;  /* 0x0000000603067819 */ /* 0x008fc800000006ff */
        /* <DEDUP_REMOVED lines=108> */
[----:B------:R-:W-:Y:S01]  /*7a40*/  STL [R1+0x16c], R4 ;  /* 0x00016c0401007387 */ /* 0x000fe20000100800 */
[----:B----4-:R-:W-:-:S03]  /*7a50*/  IMAD R5, R3, 0x77, RZ ;  /* 0x0000007703057824 */ /* 0x010fc600078e02ff */
[----:B------:R-:W-:Y:S04]  /*7a60*/  STL [R1+0x170], R6 ;  /* 0x0001700601007387 */ /* 0x000fe80000100800 */
[----:B------:R1:W-:Y:S02]  /*7a70*/  STL [R1+0x174], R5 ;  /* 0x0001740501007387 */ /* 0x0003e40000100800 */
[----:B-1----:R-:W1:Y:S01]  /*7a80*/  LDC R5, c[0x0][0x3d8] ;  /* 0x0000f600ff057b82 */ /* 0x002e620000000800 */
[----:B------:R-:W-:-:S05]  /*7a90*/  IMAD R4, R3, 0x78, RZ ;  /* 0x0000007803047824 */ /* 0x000fca00078e02ff */
[----:B------:R3:W-:Y:S02]  /*7aa0*/  STL [R1+0x178], R4 ;  /* 0x0001780401007387 */ /* 0x0007e40000100800 */
[----:B---3--:R-:W-:-:S05]  /*7ab0*/  IMAD R4, R3, 0x79, RZ ;  /* 0x0000007903047824 */ /* 0x008fca00078e02ff */
[----:B------:R1:W-:Y:S02]  /*7ac0*/  STL [R1+0x17c], R4 ;  /* 0x00017c0401007387 */ /* 0x0003e40000100800 */
[----:B-1----:R-:W-:Y:S02]  /*7ad0*/  IMAD R4, R5, 0xfa, RZ ;  /* 0x000000fa05047824 */ /* 0x002fe400078e02ff */
[----:B------:R-:W1:Y:S01]  /*7ae0*/  LDC R5, c[0x0][0x3d8] ;  /* 0x0000f600ff057b82 */ /* 0x000e620000000800 */
[----:B------:R-:W-:-:S05]  /*7af0*/  IMAD R6, R3, 0x7a, RZ ;  /* 0x0000007a03067824 */ /* 0x000fca00078e02ff */
[----:B------:R3:W-:Y:S04]  /*7b00*/  STL [R1+0x180], R6 ;  /* 0x0001800601007387 */ /* 0x0007e80000100800 */
[----:B------:R4:W-:Y:S01]  /*7b10*/  STL [R1+0xb0c], R9 ;  /* 0x000b0c0901007387 */ /* 0x0009e20000100800 */
[----:B---3--:R-:W-:-:S03]  /*7b20*/  IADD3 R6, P0, PT, R0, R28, RZ ;  /* 0x0000001c00067210 */ /* 0x008fc60007f1e0ff */
[----:B------:R3:W-:Y:S01]  /*7b30*/  STL [R1+0x184], R7 ;  /* 0x0001840701007387 */ /* 0x0007e20000100800 */
[----:B----4-:R-:W4:Y:S03]  /*7b40*/  LDC R9, c[0x0][0x3d8] ;  /* 0x0000f600ff097b82 */ /* 0x010f260000000800 */
[----:B------:R0:W-:Y:S01]  /*7b50*/  STL [R1+0x188], R8 ;  /* 0x0001880801007387 */ /* 0x0001e20000100800 */
[----:B---3--:R-:W-:Y:S01]  /*7b60*/  LEA.HI.X.SX32 R7, R2, R29, 0x1, P0 ;  /* 0x0000001d02077211 */ /* 0x008fe200000f0eff */
[----:B-1----:R-:W-:Y:S02]  /*7b70*/  IMAD R0, R5, 0x7d, RZ ;  /* 0x0000007d05007824 */ /* 0x002fe400078e02ff */
[C---:B------:R-:W-:Y:S01]  /*7b80*/  IMAD R2, R3.reuse, 0x7d, RZ ;  /* 0x0000007d03027824 */ /* 0x040fe200078e02ff */
[----:B0-----:R-:W0:Y:S01]  /*7b90*/  LDC R8, c[0x0][0x3d8] ;  /* 0x0000f600ff087b82 */ /* 0x001e220000000800 */
[----:B------:R1:W-:Y:S01]  /*7ba0*/  STL.64 [R1+0x1948], R6 ;  /* 0x0019480601007387 */ /* 0x0003e20000100a00 */
[----:B------:R-:W-:-:S03]  /*7bb0*/  IMAD R3, R3, 0x7e, RZ ;  /* 0x0000007e03037824 */ /* 0x000fc600078e02ff */
[----:B------:R3:W-:Y:S01]  /*7bc0*/  STL [R1+0x18c], R2 ;  /* 0x00018c0201007387 */ /* 0x0007e20000100800 */
[----:B-1----:R-:W-:Y:S01]  /*7bd0*/  IADD3 R6, P0, PT, R4, R28, RZ ;  /* 0x0000001c04067210 */ /* 0x002fe20007f1e0ff */
[----:B---3--:R-:W-:Y:S02]  /*7be0*/  IMAD.MOV.U32 R2, RZ, RZ, -0x800000 ;  /* 0xff800000ff027424 */ /* 0x008fe400078e00ff */
[----:B------:R1:W-:Y:S01]  /*7bf0*/  STL [R1+0x2a70], R3 ;  /* 0x002a700301007387 */ /* 0x0003e20000100800 */
[----:B------:R-:W-:Y:S01]  /*7c00*/  LEA.HI.X.SX32 R7, R0, R29, 0x1, P0 ;  /* 0x0000001d00077211 */ /* 0x000fe200000f0eff */
[----:B------:R-:W3:Y:S01]  /*7c10*/  LDC R4, c[0x0][0x3d8] ;  /* 0x0000f600ff047b82 */ /* 0x000ee20000000800 */
[----:B------:R-:W-:-:S03]  /*7c20*/  MOV R0, RZ ;  /* 0x000000ff00007202 */ /* 0x000fc60000000f00 */
[----:B------:R2:W-:Y:S04]  /*7c30*/  STL.64 [R1+0x19e8], R6 ;  /* 0x0019e80601007387 */ /* 0x0005e80000100a00 */
[----:B------:R-:W-:Y:S01]  /*7c40*/  STL [R1+0x2a74], R0 ;  /* 0x002a740001007387 */ /* 0x000fe20000100800 */
[----:B-1----:R-:W1:Y:S03]  /*7c50*/  LDC R3, c[0x0][0x3d8] ;  /* 0x0000f600ff037b82 */ /* 0x002e660000000800 */
[----:B------:R4:W-:Y:S01]  /*7c60*/  STL [R1+0xa7c], R2 ;  /* 0x000a7c0201007387 */ /* 0x0009e20000100800 */
[----:B------:R-:W0:Y:S01]  /*7c70*/  S2R R5, SR_TID.X ;  /* 0x0000000000057919 */ /* 0x000e220000002100 */
[----:B------:R-:W-:-:S03]  /*7c80*/  IMAD R18, R18, 0x390, RZ ;  /* 0x0000039012127824 */ /* 0x000fc600078e02ff */
[----:B--2---:R-:W2:Y:S01]  /*7c90*/  LDC R7, c[0x0][0x3d8] ;  /* 0x0000f600ff077b82 */ /* 0x004ea20000000800 */
[----:B----4-:R-:W-:Y:S02]  /*7ca0*/  MOV R2, RZ ;  /* 0x000000ff00027202 */ /* 0x010fe40000000f00 */
[----:B------:R-:W-:Y:S01]  /*7cb0*/  MOV R0, 0xff800000 ;  /* 0xff80000000007802 */ /* 0x000fe20000000f00 */
[----:B------:R-:W-:-:S04]  /*7cc0*/  IMAD R16, R16, 0x392, RZ ;  /* 0x0000039210107824 */ /* 0x000fc800078e02ff */
[----:B------:R-:W4:Y:S01]  /*7cd0*/  LDC R6, c[0x0][0x3d8] ;  /* 0x0000f600ff067b82 */ /* 0x000f220000000800 */
[----:B------:R0:W-:Y:S04]  /*7ce0*/  STL [R1+0x2a78], R2 ;  /* 0x002a780201007387 */ /* 0x0001e80000100800 */
[----:B------:R-:W-:Y:S01]  /*7cf0*/  STL [R1+0xa80], R26 ;  /* 0x000a801a01007387 */ /* 0x000fe20000100800 */
[----:B0-----:R-:W-:-:S05]  /*7d00*/  IMAD.MOV.U32 R2, RZ, RZ, -0x800000 ;  /* 0xff800000ff027424 */ /* 0x001fca00078e00ff */
[----:B------:R0:W-:Y:S04]  /*7d10*/  STL [R1+0xa84], R2 ;  /* 0x000a840201007387 */ /* 0x0001e80000100800 */
[----:B------:R-:W-:Y:S04]  /*7d20*/  STL [R1+0x580], RZ ;  /* 0x000580ff01007387 */ /* 0x000fe80000100800 */
[----:B------:R1:W-:Y:S01]  /*7d30*/  STL [R1+0xa88], R0 ;  /* 0x000a880001007387 */ /* 0x0003e20000100800 */
[----:B0-----:R-:W0:Y:S03]  /*7d40*/  LDC R2, c[0x0][0x3d8] ;  /* 0x0000f600ff027b82 */ /* 0x001e260000000800 */
[----:B------:R-:W-:Y:S04]  /*7d50*/  STL [R1+0x584], RZ ;  /* 0x000584ff01007387 */ /* 0x000fe80000100800 */
        /* <DEDUP_REMOVED lines=117> */
[----:B------:R-:W-:Y:S01]  /*84b0*/  STL [R1+0x7ac], RZ ;  /* 0x0007acff01007387 */ /* 0x000fe20000100800 */
[----:B-1----:R-:W-:-:S03]  /*84c0*/  IMAD R26, R3, 0xe2, RZ ;  /* 0x000000e2031a7824 */ /* 0x002fc600078e02ff */
[----:B------:R-:W-:Y:S04]  /*84d0*/  STL [R1+0x7b0], RZ ;  /* 0x0007b0ff01007387 */ /* 0x000fe80000100800 */
[----:B------:R-:W-:Y:S04]  /*84e0*/  STL [R1+0x7b4], RZ ;  /* 0x0007b4ff01007387 */ /* 0x000fe80000100800 */
[----:B------:R-:W-:Y:S04]  /*84f0*/  STL [R1+0x7b8], RZ ;  /* 0x0007b8ff01007387 */ /* 0x000fe80000100800 */
[----:B------:R-:W-:Y:S01]  /*8500*/  STL [R1+0x7bc], RZ ;  /* 0x0007bcff01007387 */ /* 0x000fe20000100800 */
[----:B------:R-:W-:-:S03]  /*8510*/  IMAD R0, R25, 0x1f4, RZ ;  /* 0x000001f419007824 */ /* 0x000fc600078e02ff */
        /* <DEDUP_REMOVED lines=8> */
[----:B------:R1:W-:Y:S01]  /*85a0*/  STL.64 [R1+0x2c30], R26 ;  /* 0x002c301a01007387 */ /* 0x0003e20000100a00 */
[----:B0-----:R-:W-:Y:S01]  /*85b0*/  IMAD R2, R2, 0x38e, RZ ;  /* 0x0000038e02027824 */ /* 0x001fe200078e02ff */
[----:B------:R-:W-:Y:S02]  /*85c0*/  LOP3.LUT P0, RZ, R5, 0x3, RZ, 0xc0, !PT ;  /* 0x0000000305ff7812 */ /* 0x000fe4000780c0ff */
[----:B------:R-:W0:Y:S01]  /*85d0*/  LDC R5, c[0x0][0x3d8] ;  /* 0x0000f600ff057b82 */ /* 0x000e220000000800 */
[----:B------:R-:W-:Y:S07]  /*85e0*/  STL [R1+0x2c28], R24 ;  /* 0x002c281801007387 */ /* 0x000fee0000100800 */
[----:B-1----:R-:W1:Y:S01]  /*85f0*/  LDC R27, c[0x0][0x3d8] ;  /* 0x0000f600ff1b7b82 */ /* 0x002e620000000800 */
[----:B------:R2:W-:Y:S04]  /*8600*/  STL.64 [R1+0x2c38], R22 ;  /* 0x002c381601007387 */ /* 0x0005e80000100a00 */
[----:B------:R3:W-:Y:S03]  /*8610*/  STL.64 [R1+0x2c18], R20 ;  /* 0x002c181401007387 */ /* 0x0007e60000100a00 */
[----:B------:R-:W0:Y:S01]  /*8620*/  LDC R26, c[0x0][0x3d8] ;  /* 0x0000f600ff1a7b82 */ /* 0x000e220000000800 */
[----:B------:R4:W-:Y:S07]  /*8630*/  STL.64 [R1+0x2c40], R2 ;  /* 0x002c400201007387 */ /* 0x0009ee0000100a00 */
[----:B--2---:R-:W2:Y:S01]  /*8640*/  LDC R23, c[0x0][0x3d8] ;  /* 0x0000f600ff177b82 */ /* 0x004ea20000000800 */
[----:B---3--:R-:W-:-:S02]  /*8650*/  LEA.HI.X.SX32 R21, R0, R29, 0x1, P5 ;  /* 0x0000001d00157211 */ /* 0x008fc400028f0eff */
[----:B----4-:R-:W-:-:S05]  /*8660*/  IADD3 R2, P5, PT, R0, R28, RZ ;  /* 0x0000001c00027210 */ /* 0x010fca0007fbe0ff */
[----:B------:R-:W3:Y:S01]  /*8670*/  LDC R0, c[0x0][0x3d8] ;  /* 0x0000f600ff007b82 */ /* 0x000ee20000000800 */
[----:B-1----:R-:W-:Y:S02]  /*8680*/  IMAD R24, R27, 0x1f6, RZ ;  /* 0x000001f61b187824 */ /* 0x002fe400078e02ff */
[----:B------:R-:W-:-:S05]  /*8690*/  IMAD R17, R17, 0x38c, RZ ;  /* 0x0000038c11117824 */ /* 0x000fca00078e02ff */
[----:B------:R-:W1:Y:S01]  /*86a0*/  LDC R27, c[0x0][0x3d8] ;  /* 0x0000f600ff1b7b82 */ /* 0x000e620000000800 */
[----:B0-----:R-:W-:Y:S01]  /*86b0*/  IMAD R5, R5, 0x1c8, RZ ;  /* 0x000001c805057824 */ /* 0x001fe200078e02ff */
[----:B------:R-:W-:Y:S01]  /*86c0*/  STL [R1+0x2c04], R18 ;  /* 0x002c041201007387 */ /* 0x000fe20000100800 */
[----:B------:R-:W-:Y:S02]  /*86d0*/  IMAD R15, R15, 0x1c7, RZ ;  /* 0x000001c70f0f7824 */ /* 0x000fe400078e02ff */
[----:B------:R-:W-:Y:S01]  /*86e0*/  IMAD R14, R14, 0x1ca, RZ ;  /* 0x000001ca0e0e7824 */ /* 0x000fe200078e02ff */
[----:B------:R-:W-:Y:S01]  /*86f0*/  STL [R1+0x2c00], R16 ;  /* 0x002c001001007387 */ /* 0x000fe20000100800 */
[----:B------:R-:W-:Y:S02]  /*8700*/  IMAD R13, R13, 0x39, RZ ;  /* 0x000000390d0d7824 */ /* 0x000fe400078e02ff */
[----:B------:R-:W-:Y:S01]  /*8710*/  IMAD R12, R12, 0x394, RZ ;  /* 0x000003940c0c7824 */ /* 0x000fe200078e02ff */
[----:B------:R-:W-:Y:S01]  /*8720*/  STL [R1+0x2c10], R17 ;  /* 0x002c101101007387 */ /* 0x000fe20000100800 */
[----:B------:R-:W-:-:S02]  /*8730*/  IMAD R11, R11, 0x72, RZ ;  /* 0x000000720b0b7824 */ /* 0x000fc400078e02ff */
[----:B------:R-:W-:Y:S01]  /*8740*/  IMAD R10, R10, 0x396, RZ ;  /* 0x000003960a0a7824 */ /* 0x000fe200078e02ff */
[----:B------:R-:W-:Y:S01]  /*8750*/  STL.64 [R1+0x2c08], R4 ;  /* 0x002c080401007387 */ /* 0x000fe20000100a00 */
[----:B------:R-:W-:Y:S02]  /*8760*/  IMAD R9, R9, 0xe4, RZ ;  /* 0x000000e409097824 */ /* 0x000fe400078e02ff */
[----:B---3--:R-:W-:Y:S01]  /*8770*/  IMAD R0, R0, 0xfa, RZ ;  /* 0x000000fa00007824 */ /* 0x008fe200078e02ff */
[----:B------:R-:W-:Y:S01]  /*8780*/  STL.64 [R1+0x2c20], R14 ;  /* 0x002c200e01007387 */ /* 0x000fe20000100a00 */
[----:B------:R-:W-:-:S03]  /*8790*/  IMAD R8, R8, 0xe6, RZ ;  /* 0x000000e608087824 */ /* 0x000fc600078e02ff */
[----:B------:R-:W-:Y:S01]  /*87a0*/  STL.64 [R1+0x2c48], R12 ;  /* 0x002c480c01007387 */ /* 0x000fe20000100a00 */
[----:B------:R-:W-:Y:S01]  /*87b0*/  LEA.HI.X.SX32 R3, R0, R29, 0x1, P5 ;  /* 0x0000001d00037211 */ /* 0x000fe200028f0eff */
[----:B-1----:R-:W-:Y:S01]  /*87c0*/  IMAD R27, R27, 0x7e, RZ ;  /* 0x0000007e1b1b7824 */ /* 0x002fe200078e02ff */
[----:B------:R-:W0:Y:S01]  /*87d0*/  LDC R0, c[0x0][0x3d8] ;  /* 0x0000f600ff007b82 */ /* 0x000e220000000800 */
[----:B------:R2:W-:Y:S04]  /*87e0*/  STL [R1+0xaec], R21 ;  /* 0x000aec1501007387 */ /* 0x0005e80000100800 */
[----:B------:R-:W-:Y:S04]  /*87f0*/  STL.64 [R1+0x2c50], R10 ;  /* 0x002c500a01007387 */ /* 0x000fe80000100a00 */
[----:B------:R1:W-:Y:S01]  /*8800*/  STL.64 [R1+0x2c58], R8 ;  /* 0x002c580801007387 */ /* 0x0003e20000100a00 */
[----:B--2---:R-:W-:-:S02]  /*8810*/  IMAD R21, R23, 0xfc, RZ ;  /* 0x000000fc17157824 */ /* 0x004fc400078e02ff */
[----:B------:R-:W-:Y:S01]  /*8820*/  IMAD R23, R26, 0xfb, RZ ;  /* 0x000000fb1a177824 */ /* 0x000fe200078e02ff */
[CC--:B------:R-:W-:Y:S02]  /*8830*/  LEA.HI.X.SX32 R13, R24.reuse, R29.reuse, 0x1, P1 ;  /* 0x0000001d180d7211 */ /* 0x0c0fe400008f0eff */
[-C--:B-1----:R-:W-:Y:S01]  /*8840*/  IADD3 R8, P5, PT, R24, R28.reuse, RZ ;  /* 0x0000001c18087210 */ /* 0x082fe20007fbe0ff */
[----:B------:R1:W-:Y:S01]  /*8850*/  STL.64 [R1+0x12e8], R2 ;  /* 0x0012e80201007387 */ /* 0x0003e20000100a00 */
[----:B------:R-:W2:Y:S02]  /*8860*/  LDC R26, c[0x0][0x3d8] ;  /* 0x0000f600ff1a7b82 */ /* 0x000ea40000000800 */
[----:B------:R-:W-:Y:S01]  /*8870*/  LEA.HI.X.SX32 R9, R23, R29, 0x1, P5 ;  /* 0x0000001d17097211 */ /* 0x000fe200028f0eff */
[----:B------:R-:W-:Y:S04]  /*8880*/  STL [R1+0xae4], R13 ;  /* 0x000ae40d01007387 */ /* 0x000fe80000100800 */
[----:B------:R3:W-:Y:S01]  /*8890*/  STL.64 [R1+0x12e0], R8 ;  /* 0x0012e00801007387 */ /* 0x0007e20000100a00 */
[----:B------:R-:W4:Y:S01]  /*88a0*/  LDC R24, c[0x0][0x3d8] ;  /* 0x0000f600ff187b82 */ /* 0x000f220000000800 */
[----:B-1----:R-:W-:-:S07]  /*88b0*/  IADD3 R2, P1, PT, R27, R28, RZ ;  /* 0x0000001c1b027210 */ /* 0x002fce0007f3e0ff */
[----:B------:R-:W1:Y:S01]  /*88c0*/  LDC R23, c[0x0][0x3d8] ;  /* 0x0000f600ff177b82 */ /* 0x000e620000000800 */
[----:B---3--:R-:W-:-:S04]  /*88d0*/  IADD3 R8, P5, PT, R21, R28, RZ ;  /* 0x0000001c15087210 */ /* 0x008fc80007fbe0ff */
[----:B------:R-:W-:-:S03]  /*88e0*/  LEA.HI.X.SX32 R9, R27, R29, 0x1, P5 ;  /* 0x0000001d1b097211 */ /* 0x000fc600028f0eff */
[----:B------:R-:W3:Y:S01]  /*88f0*/  LDC R27, c[0x0][0x3d8] ;  /* 0x0000f600ff1b7b82 */ /* 0x000ee20000000800 */
[----:B--2---:R-:W-:-:S05]  /*8900*/  IMAD R22, R26, 0x3f, RZ ;  /* 0x0000003f1a167824 */ /* 0x004fca00078e02ff */
[----:B------:R-:W-:Y:S01]  /*8910*/  LEA.HI.X.SX32 R3, R22, R29, 0x1, P1 ;  /* 0x0000001d16037211 */ /* 0x000fe200008f0eff */
[----:B----4-:R-:W-:Y:S01]  /*8920*/  IMAD R24, R24, 0x1f8, RZ ;  /* 0x000001f818187824 */ /* 0x010fe200078e02ff */
[----:B------:R-:W2:Y:S01]  /*8930*/  LDC R26, c[0x0][0x3d8] ;  /* 0x0000f600ff1a7b82 */ /* 0x000ea20000000800 */
[----:B---3--:R-:W-:-:S07]  /*8940*/  IMAD R22, R27, 0x1fc, RZ ;  /* 0x000001fc1b167824 */ /* 0x008fce00078e02ff */
[----:B------:R-:W3:Y:S01]  /*8950*/  LDC R27, c[0x0][0x3d8] ;  /* 0x0000f600ff1b7b82 */ /* 0x000ee20000000800 */
[----:B-1----:R-:W-:Y:S01]  /*8960*/  IMAD R23, R23, 0x1fa, RZ ;  /* 0x000001fa17177824 */ /* 0x002fe200078e02ff */
[----:B------:R1:W-:Y:S01]  /*8970*/  STL.64 [R1+0x17c8], R2 ;  /* 0x0017c80201007387 */ /* 0x0003e20000100a00 */
[----:B------:R-:W-:-:S03]  /*8980*/  IMAD R19, R20, 0x1c6, RZ ;  /* 0x000001c614137824 */ /* 0x000fc600078e02ff */
[----:B------:R4:W-:Y:S01]  /*8990*/  STL.64 [R1+0x1628], R8 ;  /* 0x0016280801007387 */ /* 0x0009e20000100a00 */
[CC--:B------:R-:W-:Y:S01]  /*89a0*/  LEA.HI.X.SX32 R11, R23.reuse, R29.reuse, 0x1, P6 ;  /* 0x0000001d170b7211 */ /* 0x0c0fe200030f0eff */
[----:B------:R-:W0:Y:S01]  /*89b0*/  LDC R20, c[0x0][0x3d8] ;  /* 0x0000f600ff147b82 */ /* 0x000e220000000800 */
[-C--:B-1----:R-:W-:Y:S02]  /*89c0*/  IADD3 R2, P1, PT, R24, R28.reuse, RZ ;  /* 0x0000001c18027210 */ /* 0x082fe40007f3e0ff */
[----:B----4-:R-:W-:Y:S02]  /*89d0*/  IADD3 R8, P5, PT, R23, R28, RZ ;  /* 0x0000001c17087210 */ /* 0x010fe40007fbe0ff */
[----:B------:R-:W-:-:S03]  /*89e0*/  LEA.HI.X.SX32 R3, R21, R29, 0x1, P1 ;  /* 0x0000001d15037211 */ /* 0x000fc600008f0eff */
[----:B------:R-:W1:Y:S01]  /*89f0*/  LDC R23, c[0x0][0x3d8] ;  /* 0x0000f600ff177b82 */ /* 0x000e620000000800 */
[----:B---3--:R-:W-:-:S07]  /*8a00*/  IMAD R27, R27, 0xfd, RZ ;  /* 0x000000fd1b1b7824 */ /* 0x008fce00078e02ff */
[----:B------:R-:W3:Y:S01]  /*8a10*/  LDC R21, c[0x0][0x3d8] ;  /* 0x0000f600ff157b82 */ /* 0x000ee20000000800 */
[----:B------:R-:W-:-:S07]  /*8a20*/  LEA.HI.X.SX32 R9, R27, R29, 0x1, P5 ;  /* 0x0000001d1b097211 */ /* 0x000fce00028f0eff */
[----:B------:R-:W4:Y:S01]  /*8a30*/  LDC R27, c[0x0][0x3d8] ;  /* 0x0000f600ff1b7b82 */ /* 0x000f220000000800 */
[----:B0-----:R-:W-:Y:S01]  /*8a40*/  LEA R10, P5, R20, R28, 0x9 ;  /* 0x0000001c140a7211 */ /* 0x001fe200078a48ff */
[----:B---3--:R-:W-:Y:S02]  /*8a50*/  IMAD R20, R21, 0x7f, RZ ;  /* 0x0000007f15147824 */ /* 0x008fe400078e02ff */
[----:B-1----:R-:W-:Y:S02]  /*8a60*/  IMAD R21, R23, 0x202, RZ ;  /* 0x0000020217157824 */ /* 0x002fe400078e02ff */
[----:B----4-:R-:W-:Y:S02]  /*8a70*/  IMAD R23, R27, 0x102, RZ ;  /* 0x000001021b177824 */ /* 0x010fe400078e02ff */
[----:B------:R-:W0:Y:S01]  /*8a80*/  LDC R27, c[0x0][0x3d8] ;  /* 0x0000f600ff1b7b82 */ /* 0x000e220000000800 */
[----:B--2---:R-:W-:Y:S01]  /*8a90*/  IMAD R26, R26, 0xfe, RZ ;  /* 0x000000fe1a1a7824 */ /* 0x004fe200078e02ff */
[----:B------:R-:W-:-:S04]  /*8aa0*/  LEA.HI.X.SX32 R5, R24, R29, 0x1, P3 ;  /* 0x0000001d18057211 */ /* 0x000fc800018f0eff */
[----:B------:R-:W-:Y:S01]  /*8ab0*/  IADD3 R4, P3, PT, R26, R28, RZ ;  /* 0x0000001c1a047210 */ /* 0x000fe20007f7e0ff */
[----:B------:R1:W-:Y:S01]  /*8ac0*/  STL [R1+0xadc], R5 ;  /* 0x000adc0501007387 */ /* 0x0003e20000100800 */
[-C--:B------:R-:W-:Y:S01]  /*8ad0*/  LEA.HI.X.SX32 R17, R22, R29.reuse, 0x1, P2 ;  /* 0x0000001d16117211 */ /* 0x080fe200010f0eff */
[----:B------:R-:W2:Y:S02]  /*8ae0*/  LDC R24, c[0x0][0x3d8] ;  /* 0x0000f600ff187b82 */ /* 0x000ea40000000800 */
[----:B------:R3:W-:Y:S01]  /*8af0*/  STL.64 [R1+0x12d8], R2 ;  /* 0x0012d80201007387 */ /* 0x0007e20000100a00 */
[----:B-1----:R-:W-:-:S03]  /*8b00*/  LEA.HI.X.SX32 R5, R20, R29, 0x1, P3 ;  /* 0x0000001d14057211 */ /* 0x002fc600018f0eff */
[----:B------:R-:W-:Y:S01]  /*8b10*/  STL [R1+0xacc], R11 ;  /* 0x000acc0b01007387 */ /* 0x000fe20000100800 */
[----:B---3--:R-:W-:Y:S01]  /*8b20*/  IADD3 R2, P1, PT, R22, R28, RZ ;  /* 0x0000001c16027210 */ /* 0x008fe20007f3e0ff */
[----:B0-----:R-:W-:Y:S02]  /*8b30*/  IMAD R27, R27, 0x204, RZ ;  /* 0x000002041b1b7824 */ /* 0x001fe400078e02ff */
[----:B------:R-:W-:Y:S01]  /*8b40*/  STL.64 [R1+0x12d0], R8 ;  /* 0x0012d00801007387 */ /* 0x000fe20000100a00 */
[----:B------:R-:W-:-:S03]  /*8b50*/  LEA.HI.X.SX32 R3, R26, R29, 0x1, P1 ;  /* 0x0000001d1a037211 */ /* 0x000fc600008f0eff */
[----:B------:R-:W-:Y:S01]  /*8b60*/  STL.64 [R1+0x1620], R4 ;  /* 0x0016200401007387 */ /* 0x000fe20000100a00 */
[----:B------:R-:W0:Y:S03]  /*8b70*/  LDC R26, c[0x0][0x3d8] ;  /* 0x0000f600ff1a7b82 */ /* 0x000e260000000800 */
[----:B------:R-:W-:Y:S04]  /*8b80*/  STL [R1+0xabc], R17 ;  /* 0x000abc1101007387 */ /* 0x000fe80000100800 */
[----:B------:R1:W-:Y:S02]  /*8b90*/  STL.64 [R1+0x12c8], R2 ;  /* 0x0012c80201007387 */ /* 0x0003e40000100a00 */
[----:B-1----:R-:W-:-:S02]  /*8ba0*/  IADD3 R2, P1, PT, R27, R28, RZ ;  /* 0x0000001c1b027210 */ /* 0x002fc40007f3e0ff */
[----:B------:R-:W1:Y:S01]  /*8bb0*/  LDC R27, c[0x0][0x3d8] ;  /* 0x0000f600ff1b7b82 */ /* 0x000e620000000800 */
[----:B--2---:R-:W-:Y:S02]  /*8bc0*/  IMAD R24, R24, 0x1fe, RZ ;  /* 0x000001fe18187824 */ /* 0x004fe400078e02ff */
[----:B0-----:R-:W-:-:S03]  /*8bd0*/  IMAD R22, R26, 0x206, RZ ;  /* 0x000002061a167824 */ /* 0x001fc600078e02ff */
[C---:B------:R-:W-:Y:S02]  /*8be0*/  IADD3 R12, P6, PT, R24.reuse, R28, RZ ;  /* 0x0000001c180c7210 */ /* 0x040fe40007fde0ff */
[----:B------:R-:W-:Y:S01]  /*8bf0*/  LEA.HI.X.SX32 R15, R24, R29, 0x1, P4 ;  /* 0x0000001d180f7211 */ /* 0x000fe200020f0eff */
[----:B------:R-:W0:Y:S01]  /*8c00*/  LDC R26, c[0x0][0x3d8] ;  /* 0x0000f600ff1a7b82 */ /* 0x000e220000000800 */
[----:B-1----:R-:W-:-:S07]  /*8c10*/  IMAD R24, R27, 0x82, RZ ;  /* 0x000000821b187824 */ /* 0x002fce00078e02ff */
[----:B------:R-:W1:Y:S01]  /*8c20*/  LDC R27, c[0x0][0x3d8] ;  /* 0x0000f600ff1b7b82 */ /* 0x000e620000000800 */
[-C--:B------:R-:W-:Y:S02]  /*8c30*/  IADD3 R8, P3, PT, R21, R28.reuse, RZ ;  /* 0x0000001c15087210 */ /* 0x080fe40007f7e0ff */
[----:B------:R-:W-:Y:S01]  /*8c40*/  IADD3 R14, P4, PT, R22, R28, RZ ;  /* 0x0000001c160e7210 */ /* 0x000fe20007f9e0ff */
[----:B0-----:R-:W-:-:S04]  /*8c50*/  IMAD R21, R26, 0xff, RZ ;  /* 0x000000ff1a157824 */ /* 0x001fc800078e02ff */
[----:B------:R-:W0:Y:S01]  /*8c60*/  LDC R22, c[0x0][0x3d8] ;  /* 0x0000f600ff167b82 */ /* 0x000e220000000800 */
[----:B-1----:R-:W-:-:S07]  /*8c70*/  IMAD R26, R27, 0x104, RZ ;  /* 0x000001041b1a7824 */ /* 0x002fce00078e02ff */
[----:B------:R-:W1:Y:S01]  /*8c80*/  LDC R27, c[0x0][0x3d8] ;  /* 0x0000f600ff1b7b82 */ /* 0x000e620000000800 */
[----:B------:R-:W-:Y:S02]  /*8c90*/  LEA.HI.X.SX32 R13, R21, R29, 0x1, P6 ;  /* 0x0000001d150d7211 */ /* 0x000fe400030f0eff */
[----:B0-----:R-:W-:Y:S01]  /*8ca0*/  SHF.L.U32 R21, R22, 0x8, RZ ;  /* 0x0000000816157819 */ /* 0x001fe200000006ff */
[----:B-1----:R-:W-:-:S04]  /*8cb0*/  IMAD R22, R27, 0x101, RZ ;  /* 0x000001011b167824 */ /* 0x002fc800078e02ff */
[----:B------:R-:W0:Y:S01]  /*8cc0*/  LDC R27, c[0x0][0x3d8] ;  /* 0x0000f600ff1b7b82 */ /* 0x000e220000000800 */
[-C--:B------:R-:W-:Y:S02]  /*8cd0*/  LEA.HI.X.SX32 R11, R21, R29.reuse, 0x1, P5 ;  /* 0x0000001d150b7211 */ /* 0x080fe400028f0eff */
[----:B------:R-:W-:-:S05]  /*8ce0*/  LEA.HI.X.SX32 R9, R22, R29, 0x1, P3 ;  /* 0x0000001d16097211 */ /* 0x000fca00018f0eff */
[----:B------:R-:W1:Y:S01]  /*8cf0*/  LDC R21, c[0x0][0x3d8] ;  /* 0x0000f600ff157b82 */ /* 0x000e620000000800 */
[----:B------:R-:W-:Y:S01]  /*8d00*/  STL [R1+0xaac], R15 ;  /* 0x000aac0f01007387 */ /* 0x000fe20000100800 */
[----:B0-----:R-:W-:-:S06]  /*8d10*/  IMAD R20, R27, 0x208, RZ ;  /* 0x000002081b147824 */ /* 0x001fcc00078e02ff */
[----:B------:R-:W0:Y:S08]  /*8d20*/  LDC R22, c[0x0][0x3d8] ;  /* 0x0000f600ff167b82 */ /* 0x000e300000000800 */
[----:B------:R-:W2:Y:S01]  /*8d30*/  LDC R27, c[0x0][0x3d8] ;  /* 0x0000f600ff1b7b82 */ /* 0x000ea20000000800 */
[----:B------:R-:W-:Y:S04]  /*8d40*/  STL.64 [R1+0x12c0], R12 ;  /* 0x0012c00c01007387 */ /* 0x000fe80000100a00 */
[----:B------:R-:W-:Y:S04]  /*8d50*/  STL.64 [R1+0x12b8], R10 ;  /* 0x0012b80a01007387 */ /* 0x000fe80000100a00 */
[----:B------:R3:W-:Y:S02]  /*8d60*/  STL.64 [R1+0x12b0], R8 ;  /* 0x0012b00801007387 */ /* 0x0007e40000100a00 */
[----:B---3--:R-:W-:Y:S01]  /*8d70*/  IADD3 R8, P3, PT, R20, R28, RZ ;  /* 0x0000001c14087210 */ /* 0x008fe20007f7e0ff */
[----:B--2---:R-:W-:-:S02]  /*8d80*/  IMAD R20, R27, 0x106, RZ ;  /* 0x000001061b147824 */ /* 0x004fc400078e02ff */
[----:B------:R-:W2:Y:S01]  /*8d90*/  LDC R27, c[0x0][0x3d8] ;  /* 0x0000f600ff1b7b82 */ /* 0x000ea20000000800 */
[----:B-1----:R-:W-:Y:S01]  /*8da0*/  IMAD R21, R21, 0x81, RZ ;  /* 0x0000008115157824 */ /* 0x002fe200078e02ff */
[----:B------:R-:W-:Y:S01]  /*8db0*/  IADD3 R4, P2, PT, R23, R28, RZ ;  /* 0x0000001c17047210 */ /* 0x000fe20007f5e0ff */
[----:B0-----:R-:W-:-:S03]  /*8dc0*/  IMAD R22, R22, 0x20a, RZ ;  /* 0x0000020a16167824 */ /* 0x001fc600078e02ff */
[-C--:B------:R-:W-:Y:S02]  /*8dd0*/  LEA.HI.X.SX32 R5, R21, R29.reuse, 0x1, P2 ;  /* 0x0000001d15057211 */ /* 0x080fe400010f0eff */
[----:B------:R-:W-:Y:S02]  /*8de0*/  LEA.HI.X.SX32 R3, R23, R29, 0x1, P1 ;  /* 0x0000001d17037211 */ /* 0x000fe400008f0eff */
[----:B------:R-:W0:Y:S01]  /*8df0*/  LDC R23, c[0x0][0x3d8] ;  /* 0x0000f600ff177b82 */ /* 0x000e220000000800 */
[----:B------:R1:W-:Y:S02]  /*8e00*/  STL.64 [R1+0x1618], R4 ;  /* 0x0016180401007387 */ /* 0x0003e40000100a00 */
[----:B-1----:R-:W-:Y:S01]  /*8e10*/  IADD3 R4, P2, PT, R22, R28, RZ ;  /* 0x0000001c16047210 */ /* 0x002fe20007f5e0ff */
[----:B--2---:R-:W-:-:S04]  /*8e20*/  IMAD R22, R27, 0x103, RZ ;  /* 0x000001031b167824 */ /* 0x004fc800078e02ff */
[----:B------:R-:W1:Y:S01]  /*8e30*/  LDC R27, c[0x0][0x3d8] ;  /* 0x0000f600ff1b7b82 */ /* 0x000e620000000800 */
[----:B0-----:R-:W-:Y:S02]  /*8e40*/  IMAD R21, R23, 0x20c, RZ ;  /* 0x0000020c17157824 */ /* 0x001fe400078e02ff */
[----:B-1----:R-:W-:-:S05]  /*8e50*/  IMAD R23, R27, 0x41, RZ ;  /* 0x000000411b177824 */ /* 0x002fca00078e02ff */
[----:B------:R-:W0:Y:S01]  /*8e60*/  LDC R27, c[0x0][0x3d8] ;  /* 0x0000f600ff1b7b82 */ /* 0x000e220000000800 */
[----:B------:R-:W-:Y:S02]  /*8e70*/  LEA.HI.X.SX32 R15, R22, R29, 0x1, P4 ;  /* 0x0000001d160f7211 */ /* 0x000fe400020f0eff */
[----:B------:R-:W-:-:S05]  /*8e80*/  IADD3 R12, P6, PT, R24, R28, RZ ;  /* 0x0000001c180c7210 */ /* 0x000fca0007fde0ff */
[----:B------:R-:W1:Y:S01]  /*8e90*/  LDC R22, c[0x0][0x3d8] ;  /* 0x0000f600ff167b82 */ /* 0x000e620000000800 */
[----:B------:R-:W-:Y:S01]  /*8ea0*/  LEA.HI.X.SX32 R13, R23, R29, 0x1, P6 ;  /* 0x0000001d170d7211 */ /* 0x000fe200030f0eff */
[----:B0-----:R-:W-:-:S06]  /*8eb0*/  IMAD R23, R27, 0x42, RZ ;  /* 0x000000421b177824 */ /* 0x001fcc00078e02ff */
[----:B------:R-:W0:Y:S01]  /*8ec0*/  LDC R27, c[0x0][0x3d8] ;  /* 0x0000f600ff1b7b82 */ /* 0x000e220000000800 */
[----:B------:R-:W-:Y:S01]  /*8ed0*/  IADD3 R10, P5, PT, R26, R28, RZ ;  /* 0x0000001c1a0a7210 */ /* 0x000fe20007fbe0ff */
[----:B------:R-:W-:Y:S01]  /*8ee0*/  STL.64 [R1+0x12a8], R2 ;  /* 0x0012a80201007387 */ /* 0x000fe20000100a00 */
[----:B-1----:R-:W-:-:S03]  /*8ef0*/  IMAD R22, R22, 0x20e, RZ ;  /* 0x0000020e16167824 */ /* 0x002fc600078e02ff */
[----:B------:R-:W-:Y:S01]  /*8f00*/  STL.64 [R1+0x12a0], R14 ;  /* 0x0012a00e01007387 */ /* 0x000fe20000100a00 */
[----:B------:R-:W-:-:S03]  /*8f10*/  LEA.HI.X.SX32 R11, R24, R29, 0x1, P5 ;  /* 0x0000001d180b7211 */ /* 0x000fc600028f0eff */
[----:B------:R1:W-:Y:S01]  /*8f20*/  STL.64 [R1+0x17c0], R12 ;  /* 0x0017c00c01007387 */ /* 0x0003e20000100a00 */
[----:B------:R-:W-:Y:S02]  /*8f30*/  LEA.HI.X.SX32 R9, R26, R29, 0x1, P3 ;  /* 0x0000001d1a097211 */ /* 0x000fe400018f0eff */
[----:B------:R-:W2:Y:S01]  /*8f40*/  LDC R26, c[0x0][0x3d8] ;  /* 0x0000f600ff1a7b82 */ /* 0x000ea20000000800 */
[----:B-1----:R-:W-:Y:S01]  /*8f50*/  IADD3 R12, P6, PT, R22, R28, RZ ;  /* 0x0000001c160c7210 */ /* 0x002fe20007fde0ff */
[----:B0-----:R-:W-:-:S06]  /*8f60*/  IMAD R24, R27, 0x84, RZ ;  /* 0x000000841b187824 */ /* 0x001fcc00078e02ff */
[----:B------:R-:W0:Y:S08]  /*8f70*/  LDC R22, c[0x0][0x3d8] ;  /* 0x0000f600ff167b82 */ /* 0x000e300000000800 */
[----:B------:R-:W1:Y:S01]  /*8f80*/  LDC R27, c[0x0][0x3d8] ;  /* 0x0000f600ff1b7b82 */ /* 0x000e620000000800 */
[-C--:B------:R-:W-:Y:S02]  /*8f90*/  IADD3 R14, P4, PT, R21, R28.reuse, RZ ;  /* 0x0000001c150e7210 */ /* 0x080fe40007f9e0ff */
[----:B------:R-:W-:Y:S01]  /*8fa0*/  IADD3 R2, P1, PT, R20, R28, RZ ;  /* 0x0000001c14027210 */ /* 0x000fe20007f3e0ff */
[----:B--2---:R-:W-:-:S02]  /*8fb0*/  IMAD R26, R26, 0x83, RZ ;  /* 0x000000831a1a7824 */ /* 0x004fc400078e02ff */
[----:B0-----:R-:W-:Y:S02]  /*8fc0*/  IMAD R21, R22, 0x108, RZ ;  /* 0x0000010816157824 */ /* 0x001fe400078e02ff */
[----:B-1----:R-:W-:Y:S02]  /*8fd0*/  IMAD R22, R27, 0x105, RZ ;  /* 0x000001051b167824 */ /* 0x002fe400078e02ff */
[----:B------:R-:W0:Y:S01]  /*8fe0*/  LDC R27, c[0x0][0x3d8] ;  /* 0x0000f600ff1b7b82 */ /* 0x000e220000000800 */
[----:B------:R-:W-:-:S07]  /*8ff0*/  LEA.HI.X.SX32 R3, R26, R29, 0x1, P1 ;  /* 0x0000001d1a037211 */ /* 0x000fce00008f0eff */
[----:B------:R-:W1:Y:S01]  /*9000*/  LDC R26, c[0x0][0x3d8] ;  /* 0x0000f600ff1a7b82 */ /* 0x000e620000000800 */
[-C--:B------:R-:W-:Y:S01]  /*9010*/  LEA.HI.X.SX32 R5, R22, R29.reuse, 0x1, P2 ;  /* 0x0000001d16057211 */ /* 0x080fe200010f0eff */
[----:B------:R-:W-:Y:S04]  /*9020*/  STL.64 [R1+0x1610], R10 ;  /* 0x0016100a01007387 */ /* 0x000fe80000100a00 */
[----:B------:R-:W-:Y:S01]  /*9030*/  STL.64 [R1+0x1298], R8 ;  /* 0x0012980801007387 */ /* 0x000fe20000100a00 */
[----:B------:R-:W-:Y:S01]  /*9040*/  LEA.HI.X.SX32 R15, R20, R29, 0x1, P4 ;  /* 0x0000001d140f7211 */ /* 0x000fe200020f0eff */
[----:B------:R-:W2:Y:S02]  /*9050*/  LDC R22, c[0x0][0x3d8] ;  /* 0x0000f600ff167b82 */ /* 0x000ea40000000800 */
[----:B------:R-:W-:Y:S01]  /*9060*/  STL.64 [R1+0x1290], R4 ;  /* 0x0012900401007387 */ /* 0x000fe20000100a00 */
[----:B0-----:R-:W-:-:S03]  /*9070*/  IMAD R27, R27, 0x210, RZ ;  /* 0x000002101b1b7824 */ /* 0x001fc600078e02ff */
[----:B------:R0:W-:Y:S02]  /*9080*/  STL.64 [R1+0x1608], R2 ;  /* 0x0016080201007387 */ /* 0x0001e40000100a00 */
[----:B0-----:R-:W-:Y:S02]  /*9090*/  IADD3 R2, P1, PT, R27, R28, RZ ;  /* 0x0000001c1b027210 */ /* 0x001fe40007f3e0ff */
[----:B------:R-:W0:Y:S01]  /*90a0*/  LDC R27, c[0x0][0x3d8] ;  /* 0x0000f600ff1b7b82 */ /* 0x000e220000000800 */
[----:B-1----:R-:W-:-:S07]  /*90b0*/  IMAD R18, R26, 0x212, RZ ;  /* 0x000002121a127824 */ /* 0x002fce00078e02ff */
[----:B------:R-:W1:Y:S01]  /*90c0*/  LDC R26, c[0x0][0x3d8] ;  /* 0x0000f600ff1a7b82 */ /* 0x000e620000000800 */
[----:B0-----:R-:W-:Y:S01]  /*90d0*/  IMAD R20, R27, 0x107, RZ ;  /* 0x000001071b147824 */ /* 0x001fe200078e02ff */
[-C--:B------:R-:W-:Y:S02]  /*90e0*/  IADD3 R10, P5, PT, R23, R28.reuse, RZ ;  /* 0x0000001c170a7210 */ /* 0x080fe40007fbe0ff */
[----:B------:R-:W-:Y:S01]  /*90f0*/  IADD3 R8, P3, PT, R24, R28, RZ ;  /* 0x0000001c18087210 */ /* 0x000fe20007f7e0ff */
[----:B------:R0:W-:Y:S01]  /*9100*/  STL.64 [R1+0x1288], R14 ;  /* 0x0012880e01007387 */ /* 0x0001e20000100a00 */
[----:B------:R-:W-:Y:S02]  /*9110*/  LEA.HI.X.SX32 R13, R20, R29, 0x1, P6 ;  /* 0x0000001d140d7211 */ /* 0x000fe400030f0eff */
[----:B------:R-:W3:Y:S01]  /*9120*/  LDC R27, c[0x0][0x3d8] ;  /* 0x0000f600ff1b7b82 */ /* 0x000ee20000000800 */
[----:B-1----:R-:W-:-:S07]  /*9130*/  IMAD R20, R26, 0x21, RZ ;  /* 0x000000211a147824 */ /* 0x002fce00078e02ff */
[----:B------:R-:W1:Y:S01]  /*9140*/  LDC R26, c[0x0][0x3d8] ;  /* 0x0000f600ff1a7b82 */ /* 0x000e620000000800 */
[-C--:B------:R-:W-:Y:S02]  /*9150*/  LEA.HI.X.SX32 R11, R20, R29.reuse, 0x1, P5 ;  /* 0x0000001d140b7211 */ /* 0x080fe400028f0eff */
[-C--:B------:R-:W-:Y:S01]  /*9160*/  LEA.HI.X.SX32 R9, R23, R29.reuse, 0x1, P3 ;  /* 0x0000001d17097211 */ /* 0x080fe200018f0eff */
[----:B------:R-:W-:Y:S04]  /*9170*/  STL.64 [R1+0x1280], R12 ;  /* 0x0012800c01007387 */ /* 0x000fe80000100a00 */
[----:B------:R-:W-:Y:S01]  /*9180*/  STL.64 [R1+0x1890], R10 ;  /* 0x0018900a01007387 */ /* 0x000fe20000100a00 */
[CC--:B------:R-:W-:Y:S01]  /*9190*/  IADD3 R4, P2, PT, R21.reuse, R28.reuse, RZ ;  /* 0x0000001c15047210 */ /* 0x0c0fe20007f5e0ff */
[----:B--2---:R-:W-:Y:S01]  /*91a0*/  IMAD R22, R22, 0x10a, RZ ;  /* 0x0000010a16167824 */ /* 0x004fe200078e02ff */
[-C--:B0-----:R-:W-:Y:S01]  /*91b0*/  IADD3 R14, P4, PT, R18, R28.reuse, RZ ;  /* 0x0000001c120e7210 */ /* 0x081fe20007f9e0ff */
[----:B------:R0:W-:Y:S01]  /*91c0*/  STL.64 [R1+0x17b8], R8 ;  /* 0x0017b80801007387 */ /* 0x0001e20000100a00 */
[----:B-1----:R-:W-:Y:S01]  /*91d0*/  IMAD R26, R26, 0x216, RZ ;  /* 0x000002161a1a7824 */ /* 0x002fe200078e02ff */
[-C--:B------:R-:W-:Y:S01]  /*91e0*/  LEA.HI.X.SX32 R3, R21, R29.reuse, 0x1, P1 ;  /* 0x0000001d15037211 */ /* 0x080fe200008f0eff */
[----:B---3--:R-:W-:Y:S01]  /*91f0*/  IMAD R27, R27, 0x214, RZ ;  /* 0x000002141b1b7824 */ /* 0x008fe200078e02ff */
[----:B------:R-:W-:Y:S01]  /*9200*/  LEA.HI.X.SX32 R5, R24, R29, 0x1, P2 ;  /* 0x0000001d18057211 */ /* 0x000fe200010f0eff */
[----:B------:R-:W1:Y:S01]  /*9210*/  LDC R21, c[0x0][0x3d8] ;  /* 0x0000f600ff157b82 */ /* 0x000e620000000800 */
[----:B0-----:R-:W-:-:S07]  /*9220*/  IADD3 R8, P3, PT, R26, R28, RZ ;  /* 0x0000001c1a087210 */ /* 0x001fce0007f7e0ff */
[----:B------:R-:W0:Y:S08]  /*9230*/  LDC R26, c[0x0][0x3d8] ;  /* 0x0000f600ff1a7b82 */ /* 0x000e300000000800 */
[----:B------:R-:W2:Y:S01]  /*9240*/  LDC R23, c[0x0][0x3d8] ;  /* 0x0000f600ff177b82 */ /* 0x000ea20000000800 */
[----:B0-----:R-:W-:-:S07]  /*9250*/  IMAD R24, R26, 0x109, RZ ;  /* 0x000001091a187824 */ /* 0x001fce00078e02ff */
[----:B------:R-:W0:Y:S01]  /*9260*/  LDC R26, c[0x0][0x3d8] ;  /* 0x0000f600ff1a7b82 */ /* 0x000e220000000800 */
[----:B------:R-:W-:-:S07]  /*9270*/  LEA.HI.X.SX32 R15, R24, R29, 0x1, P4 ;  /* 0x0000001d180f7211 */ /* 0x000fce00020f0eff */
[----:B------:R-:W3:Y:S01]  /*9280*/  LDC R24, c[0x0][0x3d8] ;  /* 0x0000f600ff187b82 */ /* 0x000ee20000000800 */
[----:B0-----:R-:W-:-:S07]  /*9290*/  IMAD R20, R26, 0x218, RZ ;  /* 0x000002181a147824 */ /* 0x001fce00078e02ff */
[----:B------:R-:W0:Y:S01]  /*92a0*/  LDC R26, c[0x0][0x3d8] ;  /* 0x0000f600ff1a7b82 */ /* 0x000e220000000800 */
[----:B------:R-:W-:Y:S04]  /*92b0*/  STL.64 [R1+0x1600], R4 ;  /* 0x0016000401007387 */ /* 0x000fe80000100a00 */
[----:B------:R-:W-:Y:S04]  /*92c0*/  STL.64 [R1+0x1278], R2 ;  /* 0x0012780201007387 */ /* 0x000fe80000100a00 */
[----:B------:R4:W-:Y:S01]  /*92d0*/  STL.64 [R1+0x1270], R14 ;  /* 0x0012700e01007387 */ /* 0x0009e20000100a00 */
[----:B------:R-:W-:-:S02]  /*92e0*/  IADD3 R10, P5, PT, R27, R28, RZ ;  /* 0x0000001c1b0a7210 */ /* 0x000fc40007fbe0ff */
[-C--:B------:R-:W-:Y:S01]  /*92f0*/  IADD3 R12, P6, PT, R22, R28.reuse, RZ ;  /* 0x0000001c160c7210 */ /* 0x080fe20007fde0ff */
[----:B------:R-:W2:Y:S01]  /*9300*/  LDC R27, c[0x0][0x3d8] ;  /* 0x0000f600ff1b7b82 */ /* 0x000ea20000000800 */
[----:B----4-:R-:W-:Y:S01]  /*9310*/  IADD3 R14, P4, PT, R20, R28, RZ ;  /* 0x0000001c140e7210 */ /* 0x010fe20007f9e0ff */
[----:B-1----:R-:W-:Y:S02]  /*9320*/  IMAD R20, R21, 0x85, RZ ;  /* 0x0000008515147824 */ /* 0x002fe400078e02ff */
[----:B---3--:R-:W-:Y:S02]  /*9330*/  IMAD R21, R24, 0x21a, RZ ;  /* 0x0000021a18157824 */ /* 0x008fe400078e02ff */
[----:B0-----:R-:W-:Y:S02]  /*9340*/  IMAD R24, R26, 0x10e, RZ ;  /* 0x0000010e1a187824 */ /* 0x001fe400078e02ff */
[----:B------:R-:W0:Y:S01]  /*9350*/  LDC R26, c[0x0][0x3d8] ;  /* 0x0000f600ff1a7b82 */ /* 0x000e220000000800 */
[----:B------:R-:W-:-:S07]  /*9360*/  LEA.HI.X.SX32 R11, R22, R29, 0x1, P5 ;  /* 0x0000001d160b7211 */ /* 0x000fce00028f0eff */
[----:B------:R-:W1:Y:S01]  /*9370*/  LDC R22, c[0x0][0x3d8] ;  /* 0x0000f600ff167b82 */ /* 0x000e620000000800 */
[----:B------:R-:W-:-:S05]  /*9380*/  LEA.HI.X.SX32 R13, R20, R29, 0x1, P6 ;  /* 0x0000001d140d7211 */ /* 0x000fca00030f0eff */
[----:B------:R3:W-:Y:S01]  /*9390*/  STL.64 [R1+0x15f8], R12 ;  /* 0x0015f80c01007387 */ /* 0x0007e20000100a00 */
[----:B--2---:R-:W-:Y:S02]  /*93a0*/  IMAD R23, R23, 0x10c, RZ ;  /* 0x0000010c17177824 */ /* 0x004fe400078e02ff */
[----:B------:R-:W-:Y:S01]  /*93b0*/  IMAD R27, R27, 0x86, RZ ;  /* 0x000000861b1b7824 */ /* 0x000fe200078e02ff */
[-C--:B---3--:R-:W-:Y:S01]  /*93c0*/  IADD3 R12, P6, PT, R21, R28.reuse, RZ ;  /* 0x0000001c150c7210 */ /* 0x088fe20007fde0ff */
[----:B0-----:R-:W-:Y:S02]  /*93d0*/  IMAD R21, R26, 0x10b, RZ ;  /* 0x0000010b1a157824 */ /* 0x001fe400078e02ff */
[----:B------:R-:W0:Y:S01]  /*93e0*/  LDC R26, c[0x0][0x3d8] ;  /* 0x0000f600ff1a7b82 */ /* 0x000e220000000800 */
[----:B------:R-:W-:Y:S01]  /*93f0*/  IADD3 R2, P1, PT, R23, R28, RZ ;  /* 0x0000001c17027210 */ /* 0x000fe20007f3e0ff */
[----:B-1----:R-:W-:-:S06]  /*9400*/  IMAD R20, R22, 0x21c, RZ ;  /* 0x0000021c16147824 */ /* 0x002fcc00078e02ff */
[----:B------:R-:W1:Y:S01]  /*9410*/  LDC R22, c[0x0][0x3d8] ;  /* 0x0000f600ff167b82 */ /* 0x000e620000000800 */
[C---:B------:R-:W-:Y:S02]  /*9420*/  IADD3 R4, P2, PT, R27.reuse, R28, RZ ;  /* 0x0000001c1b047210 */ /* 0x040fe40007f5e0ff */
[----:B------:R-:W-:-:S05]  /*9430*/  LEA.HI.X.SX32 R3, R27, R29, 0x1, P1 ;  /* 0x0000001d1b037211 */ /* 0x000fca00008f0eff */
[----:B------:R-:W2:Y:S01]  /*9440*/  LDC R27, c[0x0][0x3d8] ;  /* 0x0000f600ff1b7b82 */ /* 0x000ea20000000800 */
[-C--:B------:R-:W-:Y:S01]  /*9450*/  LEA.HI.X.SX32 R9, R21, R29.reuse, 0x1, P3 ;  /* 0x0000001d15097211 */ /* 0x080fe200018f0eff */
[----:B0-----:R-:W-:Y:S01]  /*9460*/  IMAD R21, R26, 0x43, RZ ;  /* 0x000000431a157824 */ /* 0x001fe200078e02ff */
[----:B------:R-:W-:Y:S01]  /*9470*/  STL.64 [R1+0x1268], R10 ;  /* 0x0012680a01007387 */ /* 0x000fe20000100a00 */
[----:B------:R-:W-:-:S04]  /*9480*/  LEA.HI.X.SX32 R15, R23, R29, 0x1, P4 ;  /* 0x0000001d170f7211 */ /* 0x000fc800020f0eff */
[----:B------:R-:W0:Y:S01]  /*9490*/  LDC R26, c[0x0][0x3d8] ;  /* 0x0000f600ff1a7b82 */ /* 0x000e220000000800 */
[----:B------:R-:W-:Y:S01]  /*94a0*/  LEA.HI.X.SX32 R5, R21, R29, 0x1, P2 ;  /* 0x0000001d15057211 */ /* 0x000fe200010f0eff */
[----:B-1----:R-:W-:Y:S01]  /*94b0*/  IMAD R22, R22, 0x21e, RZ ;  /* 0x0000021e16167824 */ /* 0x002fe200078e02ff */
[----:B------:R-:W-:Y:S05]  /*94c0*/  STL.64 [R1+0x1260], R8 ;  /* 0x0012600801007387 */ /* 0x000fea0000100a00 */
[----:B------:R-:W1:Y:S01]  /*94d0*/  LDC R21, c[0x0][0x3d8] ;  /* 0x0000f600ff157b82 */ /* 0x000e620000000800 */
[----:B------:R3:W-:Y:S07]  /*94e0*/  STL.64 [R1+0x17b0], R4 ;  /* 0x0017b00401007387 */ /* 0x0007ee0000100a00 */
[----:B------:R-:W4:Y:S01]  /*94f0*/  LDC R23, c[0x0][0x3d8] ;  /* 0x0000f600ff177b82 */ /* 0x000f220000000800 */
[----:B---3--:R-:W-:Y:S01]  /*9500*/  IADD3 R4, P2, PT, R22, R28, RZ ;  /* 0x0000001c16047210 */ /* 0x008fe20007f5e0ff */
[----:B--2---:R-:W-:-:S06]  /*9510*/  IMAD R22, R27, 0x88, RZ ;  /* 0x000000881b167824 */ /* 0x004fcc00078e02ff */
[----:B------:R-:W2:Y:S01]  /*9520*/  LDC R27, c[0x0][0x3d8] ;  /* 0x0000f600ff1b7b82 */ /* 0x000ea20000000800 */
[----:B-1----:R-:W-:Y:S02]  /*9530*/  IMAD R18, R21, 0x10d, RZ ;  /* 0x0000010d15127824 */ /* 0x002fe400078e02ff */
[----:B--2---:R-:W-:-:S05]  /*9540*/  IMAD R21, R27, 0x110, RZ ;  /* 0x000001101b157824 */ /* 0x004fca00078e02ff */
[----:B------:R-:W1:Y:S01]  /*9550*/  LDC R27, c[0x0][0x3d8] ;  /* 0x0000f600ff1b7b82 */ /* 0x000e620000000800 */
[----:B----4-:R-:W-:Y:S01]  /*9560*/  IMAD R23, R23, 0x87, RZ ;  /* 0x0000008717177824 */ /* 0x010fe200078e02ff */
[-C--:B------:R-:W-:Y:S02]  /*9570*/  IADD3 R10, P5, PT, R24, R28.reuse, RZ ;  /* 0x0000001c180a7210 */ /* 0x080fe40007fbe0ff */
[----:B------:R-:W-:Y:S02]  /*9580*/  IADD3 R8, P3, PT, R20, R28, RZ ;  /* 0x0000001c14087210 */ /* 0x000fe40007f7e0ff */
[-C--:B------:R-:W-:Y:S02]  /*9590*/  LEA.HI.X.SX32 R13, R18, R29.reuse, 0x1, P6 ;  /* 0x0000001d120d7211 */ /* 0x080fe400030f0eff */
[-C--:B------:R-:W-:Y:S01]  /*95a0*/  LEA.HI.X.SX32 R11, R23, R29.reuse, 0x1, P5 ;  /* 0x0000001d170b7211 */ /* 0x080fe200028f0eff */
[----:B------:R-:W-:Y:S01]  /*95b0*/  STL.64 [R1+0x15f0], R2 ;  /* 0x0015f00201007387 */ /* 0x000fe20000100a00 */
[----:B------:R-:W-:Y:S01]  /*95c0*/  LEA.HI.X.SX32 R9, R24, R29, 0x1, P3 ;  /* 0x0000001d18097211 */ /* 0x000fe200018f0eff */
[----:B------:R-:W2:Y:S02]  /*95d0*/  LDC R18, c[0x0][0x3d8] ;  /* 0x0000f600ff127b82 */ /* 0x000ea40000000800 */
[----:B------:R-:W-:Y:S04]  /*95e0*/  STL.64 [R1+0x1258], R14 ;  /* 0x0012580e01007387 */ /* 0x000fe80000100a00 */
[----:B------:R-:W-:Y:S02]  /*95f0*/  STL.64 [R1+0x1250], R12 ;  /* 0x0012500c01007387 */ /* 0x000fe40000100a00 */
[----:B------:R-:W3:Y:S02]  /*9600*/  LDC R24, c[0x0][0x3d8] ;  /* 0x0000f600ff187b82 */ /* 0x000ee40000000800 */
[----:B------:R-:W-:Y:S01]  /*9610*/  STL.64 [R1+0x15e8], R10 ;  /* 0x0015e80a01007387 */ /* 0x000fe20000100a00 */
[----:B-1----:R-:W-:-:S03]  /*9620*/  IMAD R27, R27, 0x220, RZ ;  /* 0x000002201b1b7824 */ /* 0x002fc600078e02ff */
[----:B------:R1:W-:Y:S01]  /*9630*/  STL.64 [R1+0x1248], R8 ;  /* 0x0012480801007387 */ /* 0x0003e20000100a00 */
[----:B0-----:R-:W-:Y:S01]  /*9640*/  IMAD R20, R26, 0x22, RZ ;  /* 0x000000221a147824 */ /* 0x001fe200078e02ff */
[----:B------:R-:W0:Y:S01]  /*9650*/  LDC R23, c[0x0][0x3d8] ;  /* 0x0000f600ff177b82 */ /* 0x000e220000000800 */
[----:B--2---:R-:W-:-:S07]  /*9660*/  IMAD R16, R18, 0x10f, RZ ;  /* 0x0000010f12107824 */ /* 0x004fce00078e02ff */
[----:B------:R-:W2:Y:S01]  /*9670*/  LDC R26, c[0x0][0x3d8] ;  /* 0x0000f600ff1a7b82 */ /* 0x000ea20000000800 */
[----:B-1----:R-:W-:-:S07]  /*9680*/  IADD3 R8, P3, PT, R27, R28, RZ ;  /* 0x0000001c1b087210 */ /* 0x002fce0007f7e0ff */
[----:B------:R-:W1:Y:S01]  /*9690*/  LDC R27, c[0x0][0x3d8] ;  /* 0x0000f600ff1b7b82 */ /* 0x000e620000000800 */
[----:B---3--:R-:W-:Y:S01]  /*96a0*/  IMAD R18, R24, 0x222, RZ ;  /* 0x0000022218127824 */ /* 0x008fe200078e02ff */
[----:B------:R-:W-:Y:S01]  /*96b0*/  IADD3 R2, P1, PT, R20, R28, RZ ;  /* 0x0000001c14027210 */ /* 0x000fe20007f3e0ff */
[----:B-1----:R-:W-:-:S05]  /*96c0*/  IMAD R24, R27, 0x11, RZ ;  /* 0x000000111b187824 */ /* 0x002fca00078e02ff */
[----:B------:R-:W1:Y:S01]  /*96d0*/  LDC R27, c[0x0][0x3d8] ;  /* 0x0000f600ff1b7b82 */ /* 0x000e620000000800 */
[----:B------:R-:W-:Y:S01]  /*96e0*/  LEA.HI.X.SX32 R3, R24, R29, 0x1, P1 ;  /* 0x0000001d18037211 */ /* 0x000fe200008f0eff */
[----:B--2---:R-:W-:Y:S02]  /*96f0*/  IMAD R26, R26, 0x44, RZ ;  /* 0x000000441a1a7824 */ /* 0x004fe400078e02ff */
[----:B-1----:R-:W-:-:S04]  /*9700*/  IMAD R24, R27, 0x224, RZ ;  /* 0x000002241b187824 */ /* 0x002fc800078e02ff */
[----:B------:R-:W1:Y:S01]  /*9710*/  LDC R27, c[0x0][0x3d8] ;  /* 0x0000f600ff1b7b82 */ /* 0x000e620000000800 */
[-C--:B------:R-:W-:Y:S02]  /*9720*/  IADD3 R14, P4, PT, R26, R28.reuse, RZ ;  /* 0x0000001c1a0e7210 */ /* 0x080fe40007f9e0ff */
[-C--:B------:R-:W-:Y:S02]  /*9730*/  IADD3 R12, P6, PT, R22, R28.reuse, RZ ;  /* 0x0000001c160c7210 */ /* 0x080fe40007fde0ff */
[-C--:B------:R-:W-:Y:S02]  /*9740*/  LEA.HI.X.SX32 R5, R16, R29.reuse, 0x1, P2 ;  /* 0x0000001d10057211 */ /* 0x080fe400010f0eff */
[-C--:B------:R-:W-:Y:S02]  /*9750*/  LEA.HI.X.SX32 R15, R20, R29.reuse, 0x1, P4 ;  /* 0x0000001d140f7211 */ /* 0x080fe400020f0eff */
[-C--:B------:R-:W-:Y:S01]  /*9760*/  LEA.HI.X.SX32 R13, R26, R29.reuse, 0x1, P6 ;  /* 0x0000001d1a0d7211 */ /* 0x080fe200030f0eff */
[----:B------:R-:W-:Y:S01]  /*9770*/  STL.64 [R1+0x1240], R4 ;  /* 0x0012400401007387 */ /* 0x000fe20000100a00 */
[----:B------:R-:W-:Y:S01]  /*9780*/  IADD3 R10, P5, PT, R21, R28, RZ ;  /* 0x0000001c150a7210 */ /* 0x000fe20007fbe0ff */
[----:B0-----:R-:W-:Y:S01]  /*9790*/  IMAD R23, R23, 0x112, RZ ;  /* 0x0000011217177824 */ /* 0x001fe200078e02ff */
[----:B------:R-:W-:Y:S01]  /*97a0*/  LEA.HI.X.SX32 R9, R21, R29, 0x1, P3 ;  /* 0x0000001d15097211 */ /* 0x000fe200018f0eff */
[----:B------:R-:W-:Y:S01]  /*97b0*/  STL.64 [R1+0x18f0], R2 ;  /* 0x0018f00201007387 */ /* 0x000fe20000100a00 */
[----:B-1----:R-:W-:-:S03]  /*97c0*/  IMAD R27, R27, 0x226, RZ ;  /* 0x000002261b1b7824 */ /* 0x002fc600078e02ff */
[----:B------:R-:W-:Y:S01]  /*97d0*/  STL.64 [R1+0x1888], R14 ;  /* 0x0018880e01007387 */ /* 0x000fe20000100a00 */
[----:B------:R-:W-:Y:S01]  /*97e0*/  LEA.HI.X.SX32 R11, R22, R29, 0x1, P5 ;  /* 0x0000001d160b7211 */ /* 0x000fe200028f0eff */
[----:B------:R-:W0:Y:S02]  /*97f0*/  LDC R21, c[0x0][0x3d8] ;  /* 0x0000f600ff157b82 */ /* 0x000e240000000800 */
[----:B------:R1:W-:Y:S06]  /*9800*/  STL.64 [R1+0x17a8], R12 ;  /* 0x0017a80c01007387 */ /* 0x0003ec0000100a00 */
[----:B------:R-:W2:Y:S01]  /*9810*/  LDC R26, c[0x0][0x3d8] ;  /* 0x0000f600ff1a7b82 */ /* 0x000ea20000000800 */
[----:B-1----:R-:W-:-:S07]  /*9820*/  IADD3 R12, P6, PT, R27, R28, RZ ;  /* 0x0000001c1b0c7210 */ /* 0x002fce0007fde0ff */
[----:B------:R-:W1:Y:S02]  /*9830*/  LDC R27, c[0x0][0x3d8] ;  /* 0x0000f600ff1b7b82 */ /* 0x000e640000000800 */
[----:B-1----:R-:W-:-:S06]  /*9840*/  IMAD R22, R27, 0x111, RZ ;  /* 0x000001111b167824 */ /* 0x002fcc00078e02ff */
[----:B------:R-:W1:Y:S01]  /*9850*/  LDC R27, c[0x0][0x3d8] ;  /* 0x0000f600ff1b7b82 */ /* 0x000e620000000800 */
[-C--:B------:R-:W-:Y:S01]  /*9860*/  IADD3 R4, P2, PT, R18, R28.reuse, RZ ;  /* 0x0000001c12047210 */ /* 0x080fe20007f5e0ff */
[----:B------:R-:W-:Y:S03]  /*9870*/  STL.64 [R1+0x15e0], R10 ;  /* 0x0015e00a01007387 */ /* 0x000fe60000100a00 */
[----:B------:R-:W-:Y:S01]  /*9880*/  LEA.HI.X.SX32 R5, R22, R29, 0x1, P2 ;  /* 0x0000001d16057211 */ /* 0x000fe200010f0eff */
[----:B-1----:R-:W-:Y:S02]  /*9890*/  IMAD R20, R27, 0x228, RZ ;  /* 0x000002281b147824 */ /* 0x002fe400078e02ff */
[----:B------:R-:W1:Y:S08]  /*98a0*/  LDC R22, c[0x0][0x3d8] ;  /* 0x0000f600ff167b82 */ /* 0x000e700000000800 */
[----:B------:R-:W3:Y:S01]  /*98b0*/  LDC R27, c[0x0][0x3d8] ;  /* 0x0000f600ff1b7b82 */ /* 0x000ee20000000800 */
[----:B------:R-:W-:Y:S04]  /*98c0*/  STL.64 [R1+0x1238], R8 ;  /* 0x0012380801007387 */ /* 0x000fe80000100a00 */
[----:B------:R4:W-:Y:S02]  /*98d0*/  STL.64 [R1+0x1230], R4 ;  /* 0x0012300401007387 */ /* 0x0009e40000100a00 */
[----:B----4-:R-:W-:Y:S01]  /*98e0*/  IADD3 R4, P2, PT, R20, R28, RZ ;  /* 0x0000001c14047210 */ /* 0x010fe20007f5e0ff */
[----:B---3--:R-:W-:-:S02]  /*98f0*/  IMAD R20, R27, 0x116, RZ ;  /* 0x000001161b147824 */ /* 0x008fc400078e02ff */
[----:B------:R-:W3:Y:S01]  /*9900*/  LDC R27, c[0x0][0x3d8] ;  /* 0x0000f600ff1b7b82 */ /* 0x000ee20000000800 */
[----:B0-----:R-:W-:Y:S01]  /*9910*/  IMAD R21, R21, 0x89, RZ ;  /* 0x0000008915157824 */ /* 0x001fe200078e02ff */
[-C--:B------:R-:W-:Y:S01]  /*9920*/  IADD3 R2, P1, PT, R23, R28.reuse, RZ ;  /* 0x0000001c17027210 */ /* 0x080fe20007f3e0ff */
[----:B-1----:R-:W-:Y:S01]  /*9930*/  IMAD R22, R22, 0x22a, RZ ;  /* 0x0000022a16167824 */ /* 0x002fe200078e02ff */
[-C--:B------:R-:W-:Y:S02]  /*9940*/  IADD3 R14, P4, PT, R24, R28.reuse, RZ ;  /* 0x0000001c180e7210 */ /* 0x080fe40007f9e0ff */
[-C--:B------:R-:W-:Y:S02]  /*9950*/  LEA.HI.X.SX32 R3, R21, R29.reuse, 0x1, P1 ;  /* 0x0000001d15037211 */ /* 0x080fe400008f0eff */
[----:B------:R-:W-:Y:S01]  /*9960*/  LEA.HI.X.SX32 R15, R23, R29, 0x1, P4 ;  /* 0x0000001d170f7211 */ /* 0x000fe200020f0eff */
[----:B------:R-:W0:Y:S02]  /*9970*/  LDC R24, c[0x0][0x3d8] ;  /* 0x0000f600ff187b82 */ /* 0x000e240000000800 */
[----:B------:R1:W-:Y:S06]  /*9980*/  STL.64 [R1+0x15d8], R2 ;  /* 0x0015d80201007387 */ /* 0x0003ec0000100a00 */
[----:B------:R-:W4:Y:S01]  /*9990*/  LDC R23, c[0x0][0x3d8] ;  /* 0x0000f600ff177b82 */ /* 0x000f220000000800 */
[----:B-1----:R-:W-:Y:S01]  /*99a0*/  IADD3 R2, P1, PT, R22, R28, RZ ;  /* 0x0000001c16027210 */ /* 0x002fe20007f3e0ff */
[----:B---3--:R-:W-:-:S06]  /*99b0*/  IMAD R22, R27, 0x113, RZ ;  /* 0x000001131b167824 */ /* 0x008fcc00078e02ff */
[----:B------:R-:W1:Y:S01]  /*99c0*/  LDC R27, c[0x0][0x3d8] ;  /* 0x0000f600ff1b7b82 */ /* 0x000e620000000800 */
[----:B----4-:R-:W-:Y:S02]  /*99d0*/  IMAD R21, R23, 0x22c, RZ ;  /* 0x0000022c17157824 */ /* 0x010fe400078e02ff */
[----:B-1----:R-:W-:-:S05]  /*99e0*/  IMAD R23, R27, 0x45, RZ ;  /* 0x000000451b177824 */ /* 0x002fca00078e02ff */
[----:B------:R-:W1:Y:S01]  /*99f0*/  LDC R27, c[0x0][0x3d8] ;  /* 0x0000f600ff1b7b82 */ /* 0x000e620000000800 */
[----:B0-----:R-:W-:-:S05]  /*9a00*/  IMAD R24, R24, 0x8a, RZ ;  /* 0x0000008a18187824 */ /* 0x001fca00078e02ff */
[----:B------:R-:W-:-:S04]  /*9a10*/  IADD3 R10, P5, PT, R24, R28, RZ ;  /* 0x0000001c180a7210 */ /* 0x000fc80007fbe0ff */
[-C--:B------:R-:W-:Y:S01]  /*9a20*/  LEA.HI.X.SX32 R11, R23, R29.reuse, 0x1, P5 ;  /* 0x0000001d170b7211 */ /* 0x080fe200028f0eff */
[----:B-1----:R-:W-:Y:S02]  /*9a30*/  IMAD R23, R27, 0x46, RZ ;  /* 0x000000461b177824 */ /* 0x002fe400078e02ff */
[----:B------:R-:W0:Y:S01]  /*9a40*/  LDC R27, c[0x0][0x3d8] ;  /* 0x0000f600ff1b7b82 */ /* 0x000e220000000800 */
[----:B--2---:R-:W-:Y:S01]  /*9a50*/  IMAD R26, R26, 0x114, RZ ;  /* 0x000001141a1a7824 */ /* 0x004fe200078e02ff */
[-C--:B------:R-:W-:Y:S01]  /*9a60*/  LEA.HI.X.SX32 R13, R22, R29.reuse, 0x1, P6 ;  /* 0x0000001d160d7211 */ /* 0x080fe200030f0eff */
[----:B------:R-:W-:Y:S03]  /*9a70*/  STL.64 [R1+0x1228], R14 ;  /* 0x0012280e01007387 */ /* 0x000fe60000100a00 */
[----:B------:R-:W-:Y:S02]  /*9a80*/  IADD3 R8, P3, PT, R26, R28, RZ ;  /* 0x0000001c1a087210 */ /* 0x000fe40007f7e0ff */
[----:B------:R-:W1:Y:S01]  /*9a90*/  LDC R22, c[0x0][0x3d8] ;  /* 0x0000f600ff167b82 */ /* 0x000e620000000800 */
[----:B------:R2:W-:Y:S01]  /*9aa0*/  STL.64 [R1+0x1220], R12 ;  /* 0x0012200c01007387 */ /* 0x0005e20000100a00 */
[----:B------:R-:W-:-:S06]  /*9ab0*/  LEA.HI.X.SX32 R9, R24, R29, 0x1, P3 ;  /* 0x0000001d18097211 */ /* 0x000fcc00018f0eff */
[----:B------:R-:W3:Y:S01]  /*9ac0*/  LDC R24, c[0x0][0x3d8] ;  /* 0x0000f600ff187b82 */ /* 0x000ee20000000800 */
[----:B--2---:R-:W-:Y:S01]  /*9ad0*/  IADD3 R12, P6, PT, R21, R28, RZ ;  /* 0x0000001c150c7210 */ /* 0x004fe20007fde0ff */
[----:B0-----:R-:W-:-:S06]  /*9ae0*/  IMAD R21, R27, 0x8c, RZ ;  /* 0x0000008c1b157824 */ /* 0x001fcc00078e02ff */
[----:B------:R-:W0:Y:S01]  /*9af0*/  LDC R27, c[0x0][0x3d8] ;  /* 0x0000f600ff1b7b82 */ /* 0x000e220000000800 */
[----:B------:R-:W-:Y:S01]  /*9b00*/  LEA.HI.X.SX32 R5, R26, R29, 0x1, P2 ;  /* 0x0000001d1a057211 */ /* 0x000fe200010f0eff */
[----:B------:R2:W-:Y:S01]  /*9b10*/  STL.64 [R1+0x17a0], R10 ;  /* 0x0017a00a01007387 */ /* 0x0005e20000100a00 */
[----:B-1----:R-:W-:-:S05]  /*9b20*/  IMAD R22, R22, 0x22e, RZ ;  /* 0x0000022e16167824 */ /* 0x002fca00078e02ff */
[----:B------:R-:W1:Y:S01]  /*9b30*/  LDC R26, c[0x0][0x3d8] ;  /* 0x0000f600ff1a7b82 */ /* 0x000e620000000800 */
[----:B--2---:R-:W-:Y:S01]  /*9b40*/  IADD3 R10, P5, PT, R22, R28, RZ ;  /* 0x0000001c160a7210 */ /* 0x004fe20007fbe0ff */
[----:B---3--:R-:W-:Y:S02]  /*9b50*/  IMAD R22, R24, 0x118, RZ ;  /* 0x0000011818167824 */ /* 0x008fe400078e02ff */
[----:B0-----:R-:W-:-:S04]  /*9b60*/  IMAD R24, R27, 0x115, RZ ;  /* 0x000001151b187824 */ /* 0x001fc800078e02ff */
[----:B------:R-:W0:Y:S01]  /*9b70*/  LDC R27, c[0x0][0x3d8] ;  /* 0x0000f600ff1b7b82 */ /* 0x000e220000000800 */
[----:B------:R-:W-:Y:S01]  /*9b80*/  IADD3 R14, P4, PT, R20, R28, RZ ;  /* 0x0000001c140e7210 */ /* 0x000fe20007f9e0ff */
[----:B-1----:R-:W-:Y:S01]  /*9b90*/  IMAD R26, R26, 0x8b, RZ ;  /* 0x0000008b1a1a7824 */ /* 0x002fe200078e02ff */
[-C--:B------:R-:W-:Y:S01]  /*9ba0*/  LEA.HI.X.SX32 R3, R24, R29.reuse, 0x1, P1 ;  /* 0x0000001d18037211 */ /* 0x080fe200008f0eff */
[----:B------:R-:W-:Y:S01]  /*9bb0*/  STL.64 [R1+0x15d0], R8 ;  /* 0x0015d00801007387 */ /* 0x000fe20000100a00 */
[----:B------:R-:W-:-:S03]  /*9bc0*/  LEA.HI.X.SX32 R13, R20, R29, 0x1, P6 ;  /* 0x0000001d140d7211 */ /* 0x000fc600030f0eff */
[----:B------:R-:W1:Y:S01]  /*9bd0*/  LDC R24, c[0x0][0x3d8] ;  /* 0x0000f600ff187b82 */ /* 0x000e620000000800 */
[----:B------:R-:W-:Y:S01]  /*9be0*/  LEA.HI.X.SX32 R15, R26, R29, 0x1, P4 ;  /* 0x0000001d1a0f7211 */ /* 0x000fe200020f0eff */
[----:B------:R-:W-:Y:S04]  /*9bf0*/  STL.64 [R1+0x1218], R4 ;  /* 0x0012180401007387 */ /* 0x000fe80000100a00 */
[----:B------:R-:W-:Y:S02]  /*9c00*/  STL.64 [R1+0x1210], R2 ;  /* 0x0012100201007387 */ /* 0x000fe40000100a00 */
[----:B------:R-:W2:Y:S02]  /*9c10*/  LDC R26, c[0x0][0x3d8] ;  /* 0x0000f600ff1a7b82 */ /* 0x000ea40000000800 */
[----:B------:R3:W-:Y:S01]  /*9c20*/  STL.64 [R1+0x15c8], R14 ;  /* 0x0015c80e01007387 */ /* 0x0007e20000100a00 */
[----:B0-----:R-:W-:-:S05]  /*9c30*/  IMAD R27, R27, 0x230, RZ ;  /* 0x000002301b1b7824 */ /* 0x001fca00078e02ff */
[----:B---3--:R-:W-:Y:S02]  /*9c40*/  IADD3 R14, P4, PT, R27, R28, RZ ;  /* 0x0000001c1b0e7210 */ /* 0x008fe40007f9e0ff */
[----:B------:R-:W0:Y:S01]  /*9c50*/  LDC R27, c[0x0][0x3d8] ;  /* 0x0000f600ff1b7b82 */ /* 0x000e220000000800 */
[----:B--2---:R-:W-:-:S07]  /*9c60*/  IMAD R18, R26, 0x232, RZ ;  /* 0x000002321a127824 */ /* 0x004fce00078e02ff */
[----:B------:R-:W2:Y:S01]  /*9c70*/  LDC R26, c[0x0][0x3d8] ;  /* 0x0000f600ff1a7b82 */ /* 0x000ea20000000800 */
[----:B0-----:R-:W-:-:S07]  /*9c80*/  IMAD R20, R27, 0x117, RZ ;  /* 0x000001171b147824 */ /* 0x001fce00078e02ff */
[----:B------:R-:W0:Y:S01]  /*9c90*/  LDC R27, c[0x0][0x3d8] ;  /* 0x0000f600ff1b7b82 */ /* 0x000e220000000800 */
[----:B------:R-:W-:Y:S01]  /*9ca0*/  LEA.HI.X.SX32 R11, R20, R29, 0x1, P5 ;  /* 0x0000001d140b7211 */ /* 0x000fe200028f0eff */
[----:B--2---:R-:W-:Y:S02]  /*9cb0*/  IMAD R20, R26, 0x23, RZ ;  /* 0x000000231a147824 */ /* 0x004fe400078e02ff */
[----:B0-----:R-:W-:-:S04]  /*9cc0*/  IMAD R26, R27, 0x234, RZ ;  /* 0x000002341b1a7824 */ /* 0x001fc800078e02ff */
[----:B------:R-:W0:Y:S01]  /*9cd0*/  LDC R27, c[0x0][0x3d8] ;  /* 0x0000f600ff1b7b82 */ /* 0x000e220000000800 */
[-C--:B------:R-:W-:Y:S02]  /*9ce0*/  IADD3 R8, P3, PT, R23, R28.reuse, RZ ;  /* 0x0000001c17087210 */ /* 0x080fe40007f7e0ff */
[-C--:B------:R-:W-:Y:S02]  /*9cf0*/  IADD3 R4, P2, PT, R21, R28.reuse, RZ ;  /* 0x0000001c15047210 */ /* 0x080fe40007f5e0ff */
[-C--:B------:R-:W-:Y:S02]  /*9d00*/  LEA.HI.X.SX32 R9, R20, R29.reuse, 0x1, P3 ;  /* 0x0000001d14097211 */ /* 0x080fe400018f0eff */
[-C--:B------:R-:W-:Y:S01]  /*9d10*/  LEA.HI.X.SX32 R5, R23, R29.reuse, 0x1, P2 ;  /* 0x0000001d17057211 */ /* 0x080fe200010f0eff */
[----:B------:R-:W-:Y:S01]  /*9d20*/  STL.64 [R1+0x1208], R12 ;  /* 0x0012080c01007387 */ /* 0x000fe20000100a00 */
[-C--:B------:R-:W-:Y:S01]  /*9d30*/  IADD3 R2, P1, PT, R22, R28.reuse, RZ ;  /* 0x0000001c16027210 */ /* 0x080fe20007f3e0ff */
[----:B-1----:R-:W-:Y:S01]  /*9d40*/  IMAD R24, R24, 0x11a, RZ ;  /* 0x0000011a18187824 */ /* 0x002fe200078e02ff */
[----:B------:R-:W-:Y:S01]  /*9d50*/  LEA.HI.X.SX32 R15, R22, R29, 0x1, P4 ;  /* 0x0000001d160f7211 */ /* 0x000fe200020f0eff */
[----:B------:R-:W-:Y:S01]  /*9d60*/  STL.64 [R1+0x1200], R10 ;  /* 0x0012000a01007387 */ /* 0x000fe20000100a00 */
[----:B------:R-:W1:Y:S03]  /*9d70*/  LDC R22, c[0x0][0x3d8] ;  /* 0x0000f600ff167b82 */ /* 0x000e660000000800 */
[----:B------:R-:W-:Y:S04]  /*9d80*/  STL.64 [R1+0x1880], R8 ;  /* 0x0018800801007387 */ /* 0x000fe80000100a00 */
[----:B------:R2:W-:Y:S01]  /*9d90*/  STL.64 [R1+0x1798], R4 ;  /* 0x0017980401007387 */ /* 0x0005e20000100a00 */
[----:B0-----:R-:W-:Y:S01]  /*9da0*/  IMAD R27, R27, 0x236, RZ ;  /* 0x000002361b1b7824 */ /* 0x001fe200078e02ff */
[----:B------:R-:W0:Y:S04]  /*9db0*/  LDC R23, c[0x0][0x3d8] ;  /* 0x0000f600ff177b82 */ /* 0x000e280000000800 */
[----:B--2---:R-:W-:-:S04]  /*9dc0*/  IADD3 R4, P2, PT, R27, R28, RZ ;  /* 0x0000001c1b047210 */ /* 0x004fc80007f5e0ff */
[----:B------:R-:W2:Y:S01]  /*9dd0*/  LDC R27, c[0x0][0x3d8] ;  /* 0x0000f600ff1b7b82 */ /* 0x000ea20000000800 */
[----:B------:R-:W-:Y:S01]  /*9de0*/  IADD3 R12, P6, PT, R18, R28, RZ ;  /* 0x0000001c120c7210 */ /* 0x000fe20007fde0ff */
[----:B--2---:R-:W-:-:S05]  /*9df0*/  IMAD R27, R27, 0x119, RZ ;  /* 0x000001191b1b7824 */ /* 0x004fca00078e02ff */
[----:B------:R-:W-:Y:S02]  /*9e00*/  LEA.HI.X.SX32 R13, R27, R29, 0x1, P6 ;  /* 0x0000001d1b0d7211 */ /* 0x000fe400030f0eff */
[----:B------:R-:W2:Y:S01]  /*9e10*/  LDC R27, c[0x0][0x3d8] ;  /* 0x0000f600ff1b7b82 */ /* 0x000ea20000000800 */
[----:B-1----:R-:W-:Y:S01]  /*9e20*/  IMAD R20, R22, 0x238, RZ ;  /* 0x0000023816147824 */ /* 0x002fe200078e02ff */
[----:B------:R-:W-:-:S06]  /*9e30*/  IADD3 R10, P5, PT, R24, R28, RZ ;  /* 0x0000001c180a7210 */ /* 0x000fcc0007fbe0ff */
[----:B------:R-:W1:Y:S01]  /*9e40*/  LDC R22, c[0x0][0x3d8] ;  /* 0x0000f600ff167b82 */ /* 0x000e620000000800 */
[----:B--2---:R-:W-:-:S05]  /*9e50*/  IMAD R27, R27, 0x8d, RZ ;  /* 0x0000008d1b1b7824 */ /* 0x004fca00078e02ff */
[-C--:B------:R-:W-:Y:S02]  /*9e60*/  LEA.HI.X.SX32 R11, R27, R29.reuse, 0x1, P5 ;  /* 0x0000001d1b0b7211 */ /* 0x080fe400028f0eff */
[----:B------:R-:W2:Y:S01]  /*9e70*/  LDC R27, c[0x0][0x3d8] ;  /* 0x0000f600ff1b7b82 */ /* 0x000ea20000000800 */
[----:B------:R-:W-:Y:S01]  /*9e80*/  LEA.HI.X.SX32 R3, R21, R29, 0x1, P1 ;  /* 0x0000001d15037211 */ /* 0x000fe200008f0eff */
[----:B-1----:R-:W-:Y:S01]  /*9e90*/  IMAD R22, R22, 0x23a, RZ ;  /* 0x0000023a16167824 */ /* 0x002fe200078e02ff */
[----:B------:R-:W-:-:S03]  /*9ea0*/  IADD3 R8, P3, PT, R26, R28, RZ ;  /* 0x0000001c1a087210 */ /* 0x000fc60007f7e0ff */
[----:B------:R-:W-:Y:S02]  /*9eb0*/  STL.64 [R1+0x15c0], R2 ;  /* 0x0015c00201007387 */ /* 0x000fe40000100a00 */
[----:B------:R-:W1:Y:S02]  /*9ec0*/  LDC R26, c[0x0][0x3d8] ;  /* 0x0000f600ff1a7b82 */ /* 0x000e640000000800 */
[----:B------:R-:W-:Y:S04]  /*9ed0*/  STL.64 [R1+0x11f8], R14 ;  /* 0x0011f80e01007387 */ /* 0x000fe80000100a00 */
[----:B------:R-:W-:Y:S01]  /*9ee0*/  STL.64 [R1+0x11f0], R12 ;  /* 0x0011f00c01007387 */ /* 0x000fe20000100a00 */
[----:B0-----:R-:W-:Y:S01]  /*9ef0*/  IMAD R23, R23, 0x11c, RZ ;  /* 0x0000011c17177824 */ /* 0x001fe200078e02ff */
[----:B------:R-:W0:Y:S02]  /*9f00*/  LDC R21, c[0x0][0x3d8] ;  /* 0x0000f600ff157b82 */ /* 0x000e240000000800 */
[----:B------:R3:W-:Y:S02]  /*9f10*/  STL.64 [R1+0x15b8], R10 ;  /* 0x0015b80a01007387 */ /* 0x0007e40000100a00 */
[----:B---3--:R-:W-:Y:S01]  /*9f20*/  IADD3 R10, P5, PT, R22, R28, RZ ;  /* 0x0000001c160a7210 */ /* 0x008fe20007fbe0ff */
[----:B--2---:R-:W-:-:S03]  /*9f30*/  IMAD R22, R27, 0x11b, RZ ;  /* 0x0000011b1b167824 */ /* 0x004fc600078e02ff */
[----:B------:R-:W2:Y:S01]  /*9f40*/  LDC R27, c[0x0][0x3d8] ;  /* 0x0000f600ff1b7b82 */ /* 0x000ea20000000800 */
[----:B-1----:R-:W-:-:S05]  /*9f50*/  IMAD R26, R26, 0x8e, RZ ;  /* 0x0000008e1a1a7824 */ /* 0x002fca00078e02ff */
[----:B------:R-:W-:Y:S01]  /*9f60*/  IADD3 R2, P1, PT, R26, R28, RZ ;  /* 0x0000001c1a027210 */ /* 0x000fe20007f3e0ff */
[----:B--2---:R-:W-:-:S05]  /*9f70*/  IMAD R27, R27, 0x47, RZ ;  /* 0x000000471b1b7824 */ /* 0x004fca00078e02ff */
[-C--:B------:R-:W-:Y:S02]  /*9f80*/  LEA.HI.X.SX32 R3, R27, R29.reuse, 0x1, P1 ;  /* 0x0000001d1b037211 */ /* 0x080fe400008f0eff */
[----:B------:R-:W1:Y:S01]  /*9f90*/  LDC R27, c[0x0][0x3d8] ;  /* 0x0000f600ff1b7b82 */ /* 0x000e620000000800 */
[----:B------:R-:W-:Y:S02]  /*9fa0*/  LEA.HI.X.SX32 R5, R22, R29, 0x1, P2 ;  /* 0x0000001d16057211 */ /* 0x000fe400010f0eff */
[----:B------:R-:W-:-:S05]  /*9fb0*/  IADD3 R12, P6, PT, R20, R28, RZ ;  /* 0x0000001c140c7210 */ /* 0x000fca0007fde0ff */
[----:B------:R-:W2:Y:S01]  /*9fc0*/  LDC R22, c[0x0][0x3d8] ;  /* 0x0000f600ff167b82 */ /* 0x000ea20000000800 */
[----:B-1----:R-:W-:-:S07]  /*9fd0*/  IMAD R20, R27, 0x24, RZ ;  /* 0x000000241b147824 */ /* 0x002fce00078e02ff */
[----:B------:R-:W1:Y:S01]  /*9fe0*/  LDC R27, c[0x0][0x3d8] ;  /* 0x0000f600ff1b7b82 */ /* 0x000e620000000800 */
[----:B------:R-:W-:Y:S01]  /*9ff0*/  LEA.HI.X.SX32 R9, R24, R29, 0x1, P3 ;  /* 0x0000001d18097211 */ /* 0x000fe200018f0eff */
[----:B--2---:R-:W-:-:S04]  /*a000*/  IMAD R22, R22, 0x23e, RZ ;  /* 0x0000023e16167824 */ /* 0x004fc800078e02ff */
[----:B------:R-:W-:Y:S01]  /*a010*/  STL.64 [R1+0x11e8], R8 ;  /* 0x0011e80801007387 */ /* 0x000fe20000100a00 */
[-C--:B------:R-:W-:Y:S01]  /*a020*/  IADD3 R14, P4, PT, R23, R28.reuse, RZ ;  /* 0x0000001c170e7210 */ /* 0x080fe20007f9e0ff */
[----:B0-----:R-:W-:Y:S01]  /*a030*/  IMAD R18, R21, 0x11e, RZ ;  /* 0x0000011e15127824 */ /* 0x001fe200078e02ff */
[-C--:B------:R-:W-:Y:S01]  /*a040*/  LEA.HI.X.SX32 R13, R23, R29.reuse, 0x1, P6 ;  /* 0x0000001d170d7211 */ /* 0x080fe200030f0eff */
[----:B------:R-:W-:Y:S01]  /*a050*/  STL.64 [R1+0x11e0], R4 ;  /* 0x0011e00401007387 */ /* 0x000fe20000100a00 */
[----:B------:R-:W0:Y:S03]  /*a060*/  LDC R23, c[0x0][0x3d8] ;  /* 0x0000f600ff177b82 */ /* 0x000e260000000800 */
[----:B------:R2:W-:Y:S05]  /*a070*/  STL.64 [R1+0x1790], R2 ;  /* 0x0017900201007387 */ /* 0x0005ea0000100a00 */
[----:B------:R-:W3:Y:S01]  /*a080*/  LDC R24, c[0x0][0x3d8] ;  /* 0x0000f600ff187b82 */ /* 0x000ee20000000800 */
[----:B--2---:R-:W-:Y:S01]  /*a090*/  IADD3 R2, P1, PT, R22, R28, RZ ;  /* 0x0000001c16027210 */ /* 0x004fe20007f3e0ff */
[----:B-1----:R-:W-:Y:S01]  /*a0a0*/  IMAD R22, R27, 0x11d, RZ ;  /* 0x0000011d1b167824 */ /* 0x002fe200078e02ff */
[----:B------:R-:W-:-:S05]  /*a0b0*/  LEA.HI.X.SX32 R15, R26, R29, 0x1, P4 ;  /* 0x0000001d1a0f7211 */ /* 0x000fca00020f0eff */
[----:B------:R-:W1:Y:S01]  /*a0c0*/  LDC R27, c[0x0][0x3d8] ;  /* 0x0000f600ff1b7b82 */ /* 0x000e620000000800 */
[----:B------:R-:W-:Y:S01]  /*a0d0*/  LEA.HI.X.SX32 R11, R22, R29, 0x1, P5 ;  /* 0x0000001d160b7211 */ /* 0x000fe200028f0eff */
[----:B0-----:R-:W-:Y:S01]  /*a0e0*/  IMAD R22, R23, 0x90, RZ ;  /* 0x0000009017167824 */ /* 0x001fe200078e02ff */
[----:B------:R-:W-:-:S05]  /*a0f0*/  IADD3 R8, P3, PT, R18, R28, RZ ;  /* 0x0000001c12087210 */ /* 0x000fca0007f7e0ff */
[----:B------:R-:W0:Y:S08]  /*a100*/  LDC R26, c[0x0][0x3d8] ;  /* 0x0000f600ff1a7b82 */ /* 0x000e300000000800 */
[----:B------:R-:W2:Y:S01]  /*a110*/  LDC R21, c[0x0][0x3d8] ;  /* 0x0000f600ff157b82 */ /* 0x000ea20000000800 */
[----:B-1----:R-:W-:-:S07]  /*a120*/  IMAD R23, R27, 0x8f, RZ ;  /* 0x0000008f1b177824 */ /* 0x002fce00078e02ff */
[----:B------:R-:W1:Y:S01]  /*a130*/  LDC R27, c[0x0][0x3d8] ;  /* 0x0000f600ff1b7b82 */ /* 0x000e620000000800 */
[----:B------:R-:W-:Y:S01]  /*a140*/  LEA.HI.X.SX32 R9, R23, R29, 0x1, P3 ;  /* 0x0000001d17097211 */ /* 0x000fe200018f0eff */
[----:B------:R-:W-:Y:S01]  /*a150*/  STL.64 [R1+0x15b0], R14 ;  /* 0x0015b00e01007387 */ /* 0x000fe20000100a00 */
[----:B-1----:R-:W-:-:S05]  /*a160*/  IMAD R23, R27, 0x11f, RZ ;  /* 0x0000011f1b177824 */ /* 0x002fca00078e02ff */
[----:B------:R-:W1:Y:S01]  /*a170*/  LDC R27, c[0x0][0x3d8] ;  /* 0x0000f600ff1b7b82 */ /* 0x000e620000000800 */
[----:B------:R-:W-:Y:S01]  /*a180*/  STL.64 [R1+0x11d8], R12 ;  /* 0x0011d80c01007387 */ /* 0x000fe20000100a00 */
[----:B------:R-:W-:-:S03]  /*a190*/  LEA.HI.X.SX32 R3, R23, R29, 0x1, P1 ;  /* 0x0000001d17037211 */ /* 0x000fc600008f0eff */
[----:B------:R-:W-:Y:S03]  /*a1a0*/  STL.64 [R1+0x11d0], R10 ;  /* 0x0011d00a01007387 */ /* 0x000fe60000100a00 */
[----:B------:R-:W4:Y:S01]  /*a1b0*/  LDC R23, c[0x0][0x3d8] ;  /* 0x0000f600ff177b82 */ /* 0x000f220000000800 */
[----:B------:R-:W-:Y:S04]  /*a1c0*/  STL.64 [R1+0x15a8], R8 ;  /* 0x0015a80801007387 */ /* 0x000fe80000100a00 */
[----:B------:R0:W-:Y:S01]  /*a1d0*/  STL.64 [R1+0x11c0], R2 ;  /* 0x0011c00201007387 */ /* 0x0001e20000100a00 */
[----:B---3--:R-:W-:Y:S02]  /*a1e0*/  IMAD R24, R24, 0x23c, RZ ;  /* 0x0000023c18187824 */ /* 0x008fe400078e02ff */
[----:B0-----:R-:W0:Y:S01]  /*a1f0*/  LDC R3, c[0x0][0x3d8] ;  /* 0x0000f600ff037b82 */ /* 0x001e220000000800 */
[----:B-1----:R-:W-:-:S07]  /*a200*/  IMAD R2, R27, 0x240, RZ ;  /* 0x000002401b027824 */ /* 0x002fce00078e02ff */
[----:B------:R-:W1:Y:S01]  /*a210*/  LDC R27, c[0x0][0x3d8] ;  /* 0x0000f600ff1b7b82 */ /* 0x000e620000000800 */
[----:B------:R-:W-:-:S04]  /*a220*/  IADD3 R4, P2, PT, R24, R28, RZ ;  /* 0x0000001c18047210 */ /* 0x000fc80007f5e0ff */
[----:B------:R-:W-:-:S03]  /*a230*/  LEA.HI.X.SX32 R5, R18, R29, 0x1, P2 ;  /* 0x0000001d12057211 */ /* 0x000fc600010f0eff */
[----:B------:R-:W3:Y:S02]  /*a240*/  LDC R24, c[0x0][0x3d8] ;  /* 0x0000f600ff187b82 */ /* 0x000ee40000000800 */
[----:B------:R0:W-:Y:S02]  /*a250*/  STL.64 [R1+0x11c8], R4 ;  /* 0x0011c80401007387 */ /* 0x0001e40000100a00 */
[-C--:B0-----:R-:W-:Y:S01]  /*a260*/  IADD3 R4, P1, PT, R2, R28.reuse, RZ ;  /* 0x0000001c02047210 */ /* 0x081fe20007f3e0ff */
[----:B------:R-:W-:Y:S02]  /*a270*/  IMAD R2, R3, 0x9, RZ ;  /* 0x0000000903027824 */ /* 0x000fe400078e02ff */
[----:B----4-:R-:W-:Y:S02]  /*a280*/  IMAD R3, R23, 0x242, RZ ;  /* 0x0000024217037824 */ /* 0x010fe400078e02ff */
[----:B-1----:R-:W-:Y:S02]  /*a290*/  IMAD R23, R27, 0x122, RZ ;  /* 0x000001221b177824 */ /* 0x002fe400078e02ff */
[----:B------:R-:W0:Y:S01]  /*a2a0*/  LDC R27, c[0x0][0x3d8] ;  /* 0x0000f600ff1b7b82 */ /* 0x000e220000000800 */
[----:B------:R-:W-:Y:S01]  /*a2b0*/  IADD3 R14, P6, PT, R20, R28, RZ ;  /* 0x0000001c140e7210 */ /* 0x000fe20007fde0ff */
[----:B---3--:R-:W-:-:S05]  /*a2c0*/  IMAD R24, R24, 0x12, RZ ;  /* 0x0000001218187824 */ /* 0x008fca00078e02ff */
[CC--:B------:R-:W-:Y:S02]  /*a2d0*/  IADD3 R16, P4, PT, R24.reuse, R28.reuse, RZ ;  /* 0x0000001c18107210 */ /* 0x0c0fe40007f9e0ff */
[-C--:B------:R-:W-:Y:S01]  /*a2e0*/  LEA.HI.X.SX32 R15, R24, R29.reuse, 0x1, P6 ;  /* 0x0000001d180f7211 */ /* 0x080fe200030f0eff */
[----:B0-----:R-:W-:Y:S02]  /*a2f0*/  IMAD R24, R27, 0x244, RZ ;  /* 0x000002441b187824 */ /* 0x001fe400078e02ff */
[----:B------:R-:W0:Y:S01]  /*a300*/  LDC R27, c[0x0][0x3d8] ;  /* 0x0000f600ff1b7b82 */ /* 0x000e220000000800 */
[----:B------:R-:W-:Y:S01]  /*a310*/  IMAD R26, R26, 0x48, RZ ;  /* 0x000000481a1a7824 */ /* 0x000fe200078e02ff */
[-C--:B------:R-:W-:Y:S02]  /*a320*/  IADD3 R10, P3, PT, R22, R28.reuse, RZ ;  /* 0x0000001c160a7210 */ /* 0x080fe40007f7e0ff */
[----:B------:R-:W-:Y:S02]  /*a330*/  LEA.HI.X.SX32 R17, R2, R29, 0x1, P4 ;  /* 0x0000001d02117211 */ /* 0x000fe400020f0eff */
[----:B------:R-:W-:-:S02]  /*a340*/  IADD3 R12, P5, PT, R26, R28, RZ ;  /* 0x0000001c1a0c7210 */ /* 0x000fc40007fbe0ff */
[-C--:B------:R-:W-:Y:S02]  /*a350*/  LEA.HI.X.SX32 R11, R26, R29.reuse, 0x1, P3 ;  /* 0x0000001d1a0b7211 */ /* 0x080fe400018f0eff */
[----:B------:R-:W-:Y:S01]  /*a360*/  LEA.HI.X.SX32 R13, R20, R29, 0x1, P5 ;  /* 0x0000001d140d7211 */ /* 0x000fe200028f0eff */
[----:B------:R-:W-:Y:S01]  /*a370*/  STL.64 [R1+0x1920], R16 ;  /* 0x0019201001007387 */ /* 0x000fe20000100a00 */
[----:B0-----:R-:W-:-:S03]  /*a380*/  IMAD R27, R27, 0x246, RZ ;  /* 0x000002461b1b7824 */ /* 0x001fc600078e02ff */
[----:B------:R-:W-:Y:S01]  /*a390*/  STL.64 [R1+0x18e8], R14 ;  /* 0x0018e80e01007387 */ /* 0x000fe20000100a00 */
[----:B--2---:R-:W-:Y:S01]  /*a3a0*/  IMAD R21, R21, 0x120, RZ ;  /* 0x0000012015157824 */ /* 0x004fe200078e02ff */
[-C--:B------:R-:W-:Y:S01]  /*a3b0*/  IADD3 R2, P4, PT, R3, R28.reuse, RZ ;  /* 0x0000001c03027210 */ /* 0x080fe20007f9e0ff */
[----:B------:R-:W0:Y:S01]  /*a3c0*/  LDC R26, c[0x0][0x3d8] ;  /* 0x0000f600ff1a7b82 */ /* 0x000e220000000800 */
[----:B------:R-:W-:Y:S04]  /*a3d0*/  STL.64 [R1+0x1878], R12 ;  /* 0x0018780c01007387 */ /* 0x000fe80000100a00 */
[----:B------:R1:W-:Y:S02]  /*a3e0*/  STL.64 [R1+0x1788], R10 ;  /* 0x0017880a01007387 */ /* 0x0003e40000100a00 */
[----:B-1----:R-:W-:-:S02]  /*a3f0*/  IADD3 R10, P3, PT, R27, R28, RZ ;  /* 0x0000001c1b0a7210 */ /* 0x002fc40007f7e0ff */
[----:B------:R-:W1:Y:S01]  /*a400*/  LDC R27, c[0x0][0x3d8] ;  /* 0x0000f600ff1b7b82 */ /* 0x000e620000000800 */
[----:B------:R-:W-:-:S04]  /*a410*/  IADD3 R8, P2, PT, R21, R28, RZ ;  /* 0x0000001c15087210 */ /* 0x000fc80007f5e0ff */
[-C--:B------:R-:W-:Y:S01]  /*a420*/  LEA.HI.X.SX32 R9, R22, R29.reuse, 0x1, P2 ;  /* 0x0000001d16097211 */ /* 0x080fe200010f0eff */
[----:B-1----:R-:W-:Y:S02]  /*a430*/  IMAD R22, R27, 0x121, RZ ;  /* 0x000001211b167824 */ /* 0x002fe400078e02ff */
[----:B------:R-:W1:Y:S01]  /*a440*/  LDC R27, c[0x0][0x3d8] ;  /* 0x0000f600ff1b7b82 */ /* 0x000e620000000800 */
[-C--:B------:R-:W-:Y:S02]  /*a450*/  LEA.HI.X.SX32 R5, R21, R29.reuse, 0x1, P1 ;  /* 0x0000001d15057211 */ /* 0x080fe400008f0eff */
[----:B------:R-:W-:-:S05]  /*a460*/  LEA.HI.X.SX32 R3, R22, R29, 0x1, P4 ;  /* 0x0000001d16037211 */ /* 0x000fca00020f0eff */
[----:B------:R-:W2:Y:S01]  /*a470*/  LDC R21, c[0x0][0x3d8] ;  /* 0x0000f600ff157b82 */ /* 0x000ea20000000800 */
[----:B------:R-:W-:Y:S01]  /*a480*/  STL.64 [R1+0x15a0], R8 ;  /* 0x0015a00801007387 */ /* 0x000fe20000100a00 */
[----:B-1----:R-:W-:-:S06]  /*a490*/  IMAD R20, R27, 0x248, RZ ;  /* 0x000002481b147824 */ /* 0x002fcc00078e02ff */
[----:B------:R-:W1:Y:S08]  /*a4a0*/  LDC R22, c[0x0][0x3d8] ;  /* 0x0000f600ff167b82 */ /* 0x000e700000000800 */
[----:B------:R-:W3:Y:S01]  /*a4b0*/  LDC R27, c[0x0][0x3d8] ;  /* 0x0000f600ff1b7b82 */ /* 0x000ee20000000800 */
[----:B------:R-:W-:Y:S04]  /*a4c0*/  STL.64 [R1+0x11b8], R4 ;  /* 0x0011b80401007387 */ /* 0x000fe80000100a00 */
[----:B------:R4:W-:Y:S02]  /*a4d0*/  STL.64 [R1+0x11b0], R2 ;  /* 0x0011b00201007387 */ /* 0x0009e40000100a00 */
[----:B----4-:R-:W-:Y:S01]  /*a4e0*/  IADD3 R2, P4, PT, R20, R28, RZ ;  /* 0x0000001c14027210 */ /* 0x010fe20007f9e0ff */
[----:B---3--:R-:W-:-:S02]  /*a4f0*/  IMAD R20, R27, 0x126, RZ ;  /* 0x000001261b147824 */ /* 0x008fc400078e02ff */
[----:B------:R-:W3:Y:S01]  /*a500*/  LDC R27, c[0x0][0x3d8] ;  /* 0x0000f600ff1b7b82 */ /* 0x000ee20000000800 */
[----:B--2---:R-:W-:Y:S01]  /*a510*/  IMAD R21, R21, 0x91, RZ ;  /* 0x0000009115157824 */ /* 0x004fe200078e02ff */
[-C--:B------:R-:W-:Y:S01]  /*a520*/  IADD3 R14, P6, PT, R23, R28.reuse, RZ ;  /* 0x0000001c170e7210 */ /* 0x080fe20007fde0ff */
[----:B-1----:R-:W-:Y:S01]  /*a530*/  IMAD R22, R22, 0x24a, RZ ;  /* 0x0000024a16167824 */ /* 0x002fe200078e02ff */
[-C--:B------:R-:W-:Y:S02]  /*a540*/  IADD3 R12, P5, PT, R24, R28.reuse, RZ ;  /* 0x0000001c180c7210 */ /* 0x080fe40007fbe0ff */
[-C--:B------:R-:W-:Y:S02]  /*a550*/  LEA.HI.X.SX32 R15, R21, R29.reuse, 0x1, P6 ;  /* 0x0000001d150f7211 */ /* 0x080fe400030f0eff */
[----:B------:R-:W-:Y:S01]  /*a560*/  LEA.HI.X.SX32 R13, R23, R29, 0x1, P5 ;  /* 0x0000001d170d7211 */ /* 0x000fe200028f0eff */
[----:B------:R-:W1:Y:S02]  /*a570*/  LDC R24, c[0x0][0x3d8] ;  /* 0x0000f600ff187b82 */ /* 0x000e640000000800 */
[----:B------:R2:W-:Y:S06]  /*a580*/  STL.64 [R1+0x1598], R14 ;  /* 0x0015980e01007387 */ /* 0x0005ec0000100a00 */
[----:B------:R-:W4:Y:S01]  /*a590*/  LDC R23, c[0x0][0x3d8] ;  /* 0x0000f600ff177b82 */ /* 0x000f220000000800 */
[----:B--2---:R-:W-:Y:S01]  /*a5a0*/  IADD3 R14, P6, PT, R22, R28, RZ ;  /* 0x0000001c160e7210 */ /* 0x004fe20007fde0ff */
[----:B---3--:R-:W-:-:S06]  /*a5b0*/  IMAD R22, R27, 0x123, RZ ;  /* 0x000001231b167824 */ /* 0x008fcc00078e02ff */
[----:B------:R-:W2:Y:S01]  /*a5c0*/  LDC R27, c[0x0][0x3d8] ;  /* 0x0000f600ff1b7b82 */ /* 0x000ea20000000800 */
[----:B----4-:R-:W-:Y:S02]  /*a5d0*/  IMAD R21, R23, 0x24c, RZ ;  /* 0x0000024c17157824 */ /* 0x010fe400078e02ff */
[----:B--2---:R-:W-:-:S05]  /*a5e0*/  IMAD R23, R27, 0x49, RZ ;  /* 0x000000491b177824 */ /* 0x004fca00078e02ff */
[----:B------:R-:W2:Y:S01]  /*a5f0*/  LDC R27, c[0x0][0x3d8] ;  /* 0x0000f600ff1b7b82 */ /* 0x000ea20000000800 */
[----:B-1----:R-:W-:Y:S01]  /*a600*/  IMAD R24, R24, 0x92, RZ ;  /* 0x0000009218187824 */ /* 0x002fe200078e02ff */
[----:B------:R-:W-:-:S04]  /*a610*/  LEA.HI.X.SX32 R11, R22, R29, 0x1, P3 ;  /* 0x0000001d160b7211 */ /* 0x000fc800018f0eff */
[----:B------:R-:W-:Y:S02]  /*a620*/  IADD3 R8, P2, PT, R24, R28, RZ ;  /* 0x0000001c18087210 */ /* 0x000fe40007f5e0ff */
[----:B------:R-:W1:Y:S02]  /*a630*/  LDC R22, c[0x0][0x3d8] ;  /* 0x0000f600ff167b82 */ /* 0x000e640000000800 */
[----:B------:R-:W-:Y:S01]  /*a640*/  LEA.HI.X.SX32 R9, R23, R29, 0x1, P2 ;  /* 0x0000001d17097211 */ /* 0x000fe200010f0eff */
[----:B--2---:R-:W-:-:S05]  /*a650*/  IMAD R23, R27, 0x4a, RZ ;  /* 0x0000004a1b177824 */ /* 0x004fca00078e02ff */
[----:B------:R-:W2:Y:S01]  /*a660*/  LDC R27, c[0x0][0x3d8] ;  /* 0x0000f600ff1b7b82 */ /* 0x000ea20000000800 */
[----:B0-----:R-:W-:Y:S01]  /*a670*/  IMAD R26, R26, 0x124, RZ ;  /* 0x000001241a1a7824 */ /* 0x001fe200078e02ff */
[----:B------:R-:W-:Y:S01]  /*a680*/  STL.64 [R1+0x11a8], R12 ;  /* 0x0011a80c01007387 */ /* 0x000fe20000100a00 */
[----:B-1----:R-:W-:-:S03]  /*a690*/  IMAD R22, R22, 0x24e, RZ ;  /* 0x0000024e16167824 */ /* 0x002fc600078e02ff */
[-C--:B------:R-:W-:Y:S01]  /*a6a0*/  IADD3 R4, P1, PT, R26, R28.reuse, RZ ;  /* 0x0000001c1a047210 */ /* 0x080fe20007f3e0ff */
[----:B------:R-:W-:Y:S03]  /*a6b0*/  STL.64 [R1+0x11a0], R10 ;  /* 0x0011a00a01007387 */ /* 0x000fe60000100a00 */
[-C--:B------:R-:W-:Y:S01]  /*a6c0*/  LEA.HI.X.SX32 R5, R24, R29.reuse, 0x1, P1 ;  /* 0x0000001d18057211 */ /* 0x080fe200008f0eff */
[----:B------:R0:W-:Y:S01]  /*a6d0*/  STL.64 [R1+0x1780], R8 ;  /* 0x0017800801007387 */ /* 0x0001e20000100a00 */
[----:B------:R-:W-:Y:S02]  /*a6e0*/  LEA.HI.X.SX32 R3, R26, R29, 0x1, P4 ;  /* 0x0000001d1a037211 */ /* 0x000fe400020f0eff */
[----:B------:R-:W1:Y:S01]  /*a6f0*/  LDC R26, c[0x0][0x3d8] ;  /* 0x0000f600ff1a7b82 */ /* 0x000e620000000800 */
[----:B0-----:R-:W-:Y:S01]  /*a700*/  IADD3 R8, P2, PT, R22, R28, RZ ;  /* 0x0000001c16087210 */ /* 0x001fe20007f5e0ff */
[----:B--2---:R-:W-:-:S06]  /*a710*/  IMAD R24, R27, 0x94, RZ ;  /* 0x000000941b187824 */ /* 0x004fcc00078e02ff */
[----:B------:R-:W0:Y:S08]  /*a720*/  LDC R22, c[0x0][0x3d8] ;  /* 0x0000f600ff167b82 */ /* 0x000e300000000800 */
[----:B------:R-:W2:Y:S01]  /*a730*/  LDC R27, c[0x0][0x3d8] ;  /* 0x0000f600ff1b7b82 */ /* 0x000ea20000000800 */
[-C--:B------:R-:W-:Y:S02]  /*a740*/  IADD3 R10, P3, PT, R21, R28.reuse, RZ ;  /* 0x0000001c150a7210 */ /* 0x080fe40007f7e0ff */
[----:B------:R-:W-:Y:S01]  /*a750*/  IADD3 R12, P5, PT, R20, R28, RZ ;  /* 0x0000001c140c7210 */ /* 0x000fe20007fbe0ff */
[----:B-1----:R-:W-:-:S02]  /*a760*/  IMAD R26, R26, 0x93, RZ ;  /* 0x000000931a1a7824 */ /* 0x002fc400078e02ff */
[----:B0-----:R-:W-:Y:S02]  /*a770*/  IMAD R21, R22, 0x128, RZ ;  /* 0x0000012816157824 */ /* 0x001fe400078e02ff */
[----:B--2---:R-:W-:Y:S02]  /*a780*/  IMAD R22, R27, 0x125, RZ ;  /* 0x000001251b167824 */ /* 0x004fe400078e02ff */
        /* <DEDUP_REMOVED lines=148> */
[----:B------:R-:W-:Y:S01]  /*b0d0*/  IADD3 R12, P5, PT, R23, R28, RZ ;  /* 0x0000001c170c7210 */ /* 0x000fe20007fbe0ff */
[----:B-1----:R-:W-:-:S03]  /*b0e0*/  IMAD R22, R22, 0x26a, RZ ;  /* 0x0000026a16167824 */ /* 0x002fc600078e02ff */
[----:B------:R-:W-:-:S05]  /*b0f0*/  LEA.HI.X.SX32 R13, R21, R29, 0x1, P5 ;  /* 0x0000001d150d7211 */ /* 0x000fca00028f0eff */
[----:B------:R0:W-:Y:S02]  /*b100*/  STL.64 [R1+0x1558], R12 ;  /* 0x0015580c01007387 */ /* 0x0001e40000100a00 */
[-C--:B0-----:R-:W-:Y:S01]  /*b110*/  IADD3 R12, P5, PT, R22, R28.reuse, RZ ;  /* 0x0000001c160c7210 */ /* 0x081fe20007fbe0ff */
[----:B---3--:R-:W-:Y:S02]  /*b120*/  IMAD R22, R27, 0x133, RZ ;  /* 0x000001331b167824 */ /* 0x008fe400078e02ff */
[----:B------:R-:W0:Y:S01]  /*b130*/  LDC R27, c[0x0][0x3d8] ;  /* 0x0000f600ff1b7b82 */ /* 0x000e220000000800 */
[----:B------:R-:W-:-:S07]  /*b140*/  IADD3 R10, P3, PT, R24, R28, RZ ;  /* 0x0000001c180a7210 */ /* 0x000fce0007f7e0ff */
[----:B------:R-:W1:Y:S01]  /*b150*/  LDC R24, c[0x0][0x3d8] ;  /* 0x0000f600ff187b82 */ /* 0x000e620000000800 */
[----:B------:R-:W-:Y:S01]  /*b160*/  LEA.HI.X.SX32 R9, R22, R29, 0x1, P2 ;  /* 0x0000001d16097211 */ /* 0x000fe200010f0eff */
[----:B0-----:R-:W-:-:S06]  /*b170*/  IMAD R22, R27, 0x4d, RZ ;  /* 0x0000004d1b167824 */ /* 0x001fcc00078e02ff */
[----:B------:R-:W0:Y:S01]  /*b180*/  LDC R27, c[0x0][0x3d8] ;  /* 0x0000f600ff1b7b82 */ /* 0x000e220000000800 */
[----:B------:R-:W-:Y:S01]  /*b190*/  LEA.HI.X.SX32 R11, R23, R29, 0x1, P3 ;  /* 0x0000001d170b7211 */ /* 0x000fe200018f0eff */
[----:B-1----:R-:W-:-:S06]  /*b1a0*/  IMAD R24, R24, 0x9a, RZ ;  /* 0x0000009a18187824 */ /* 0x002fcc00078e02ff */
[----:B------:R-:W1:Y:S01]  /*b1b0*/  LDC R23, c[0x0][0x3d8] ;  /* 0x0000f600ff177b82 */ /* 0x000e620000000800 */
[----:B------:R-:W-:-:S04]  /*b1c0*/  IADD3 R4, P1, PT, R24, R28, RZ ;  /* 0x0000001c18047210 */ /* 0x000fc80007f3e0ff */
[----:B------:R-:W-:Y:S01]  /*b1d0*/  LEA.HI.X.SX32 R5, R22, R29, 0x1, P1 ;  /* 0x0000001d16057211 */ /* 0x000fe200008f0eff */
[----:B0-----:R-:W-:Y:S02]  /*b1e0*/  IMAD R22, R27, 0x4e, RZ ;  /* 0x0000004e1b167824 */ /* 0x001fe400078e02ff */
[----:B------:R-:W0:Y:S01]  /*b1f0*/  LDC R27, c[0x0][0x3d8] ;  /* 0x0000f600ff1b7b82 */ /* 0x000e220000000800 */
[----:B--2---:R-:W-:Y:S01]  /*b200*/  IMAD R26, R26, 0x134, RZ ;  /* 0x000001341a1a7824 */ /* 0x004fe200078e02ff */
[----:B------:R-:W-:Y:S01]  /*b210*/  STL.64 [R1+0x1128], R10 ;  /* 0x0011280a01007387 */ /* 0x000fe20000100a00 */
[----:B-1----:R-:W-:-:S03]  /*b220*/  IMAD R21, R23, 0x26c, RZ ;  /* 0x0000026c17157824 */ /* 0x002fc600078e02ff */
        /* <DEDUP_REMOVED lines=41> */
[----:B------:R-:W-:Y:S01]  /*b4c0*/  LEA.HI.X.SX32 R15, R22, R29, 0x1, P6 ;  /* 0x0000001d160f7211 */ /* 0x000fe200030f0eff */
[----:B------:R-:W-:Y:S01]  /*b4d0*/  STL.64 [R1+0x1108], R8 ;  /* 0x0011080801007387 */ /* 0x000fe20000100a00 */
[----:B-1----:R-:W-:Y:S01]  /*b4e0*/  IMAD R24, R24, 0x13a, RZ ;  /* 0x0000013a18187824 */ /* 0x002fe200078e02ff */
[----:B------:R-:W-:Y:S01]  /*b4f0*/  IADD3 R12, P5, PT, R23, R28, RZ ;  /* 0x0000001c170c7210 */ /* 0x000fe20007fbe0ff */
[----:B------:R-:W1:Y:S01]  /*b500*/  LDC R22, c[0x0][0x3d8] ;  /* 0x0000f600ff167b82 */ /* 0x000e620000000800 */
[----:B------:R-:W-:Y:S04]  /*b510*/  STL.64 [R1+0x1100], R4 ;  /* 0x0011000401007387 */ /* 0x000fe80000100a00 */
[----:B------:R-:W-:Y:S04]  /*b520*/  STL.64 [R1+0x1860], R2 ;  /* 0x0018600201007387 */ /* 0x000fe80000100a00 */
[----:B------:R2:W-:Y:S01]  /*b530*/  STL.64 [R1+0x1758], R14 ;  /* 0x0017580e01007387 */ /* 0x0005e20000100a00 */
[----:B0-----:R-:W-:-:S05]  /*b540*/  IMAD R27, R27, 0x276, RZ ;  /* 0x000002761b1b7824 */ /* 0x001fca00078e02ff */
[-C--:B--2---:R-:W-:Y:S02]  /*b550*/  IADD3 R14, P6, PT, R27, R28.reuse, RZ ;  /* 0x0000001c1b0e7210 */ /* 0x084fe40007fde0ff */
[----:B------:R-:W0:Y:S01]  /*b560*/  LDC R27, c[0x0][0x3d8] ;  /* 0x0000f600ff1b7b82 */ /* 0x000e220000000800 */
[----:B------:R-:W-:Y:S01]  /*b570*/  IADD3 R8, P2, PT, R18, R28, RZ ;  /* 0x0000001c12087210 */ /* 0x000fe20007f5e0ff */
[----:B0-----:R-:W-:-:S05]  /*b580*/  IMAD R27, R27, 0x139, RZ ;  /* 0x000001391b1b7824 */ /* 0x001fca00078e02ff */
[----:B------:R-:W-:Y:S02]  /*b590*/  LEA.HI.X.SX32 R9, R27, R29, 0x1, P2 ;  /* 0x0000001d1b097211 */ /* 0x000fe400010f0eff */
[----:B------:R-:W0:Y:S01]  /*b5a0*/  LDC R27, c[0x0][0x3d8] ;  /* 0x0000f600ff1b7b82 */ /* 0x000e220000000800 */
[----:B------:R-:W-:Y:S01]  /*b5b0*/  IADD3 R4, P1, PT, R24, R28, RZ ;  /* 0x0000001c18047210 */ /* 0x000fe20007f3e0ff */
[----:B0-----:R-:W-:-:S05]  /*b5c0*/  IMAD R27, R27, 0x9d, RZ ;  /* 0x0000009d1b1b7824 */ /* 0x001fca00078e02ff */
[----:B------:R-:W-:Y:S02]  /*b5d0*/  LEA.HI.X.SX32 R5, R27, R29, 0x1, P1 ;  /* 0x0000001d1b057211 */ /* 0x000fe400008f0eff */
[----:B------:R-:W0:Y:S01]  /*b5e0*/  LDC R27, c[0x0][0x3d8] ;  /* 0x0000f600ff1b7b82 */ /* 0x000e220000000800 */
[----:B------:R-:W-:-:S04]  /*b5f0*/  IADD3 R2, P4, PT, R26, R28, RZ ;  /* 0x0000001c1a027210 */ /* 0x000fc80007f9e0ff */
[----:B------:R-:W-:-:S03]  /*b600*/  LEA.HI.X.SX32 R3, R24, R29, 0x1, P4 ;  /* 0x0000001d18037211 */ /* 0x000fc600020f0eff */
[----:B------:R-:W2:Y:S01]  /*b610*/  LDC R26, c[0x0][0x3d8] ;  /* 0x0000f600ff1a7b82 */ /* 0x000ea20000000800 */
[----:B0-----:R-:W-:-:S07]  /*b620*/  IMAD R24, R27, 0x13b, RZ ;  /* 0x0000013b1b187824 */ /* 0x001fce00078e02ff */
[----:B------:R-:W0:Y:S01]  /*b630*/  LDC R27, c[0x0][0x3d8] ;  /* 0x0000f600ff1b7b82 */ /* 0x000e220000000800 */
[-C--:B------:R-:W-:Y:S02]  /*b640*/  LEA.HI.X.SX32 R13, R21, R29.reuse, 0x1, P5 ;  /* 0x0000001d150d7211 */ /* 0x080fe400028f0eff */
[-C--:B------:R-:W-:Y:S01]  /*b650*/  LEA.HI.X.SX32 R15, R24, R29.reuse, 0x1, P6 ;  /* 0x0000001d180f7211 */ /* 0x080fe200030f0eff */
[----:B--2---:R-:W-:Y:S02]  /*b660*/  IMAD R26, R26, 0x9e, RZ ;  /* 0x0000009e1a1a7824 */ /* 0x004fe400078e02ff */
[----:B------:R2:W-:Y:S02]  /*b670*/  STL.64 [R1+0x1540], R12 ;  /* 0x0015400c01007387 */ /* 0x0005e40000100a00 */
[----:B------:R-:W3:Y:S01]  /*b680*/  LDC R24, c[0x0][0x3d8] ;  /* 0x0000f600ff187b82 */ /* 0x000ee20000000800 */
[----:B------:R-:W-:Y:S01]  /*b690*/  LEA.HI.X.SX32 R11, R23, R29, 0x1, P3 ;  /* 0x0000001d170b7211 */ /* 0x000fe200018f0eff */
[----:B-1----:R-:W-:-:S06]  /*b6a0*/  IMAD R22, R22, 0x13c, RZ ;  /* 0x0000013c16167824 */ /* 0x002fcc00078e02ff */
[----:B------:R-:W1:Y:S01]  /*b6b0*/  LDC R21, c[0x0][0x3d8] ;  /* 0x0000f600ff157b82 */ /* 0x000e620000000800 */
[----:B--2---:R-:W-:Y:S01]  /*b6c0*/  IADD3 R12, P5, PT, R26, R28, RZ ;  /* 0x0000001c1a0c7210 */ /* 0x004fe20007fbe0ff */
[----:B0-----:R-:W-:-:S06]  /*b6d0*/  IMAD R27, R27, 0x4f, RZ ;  /* 0x0000004f1b1b7824 */ /* 0x001fcc00078e02ff */
[----:B------:R-:W0:Y:S01]  /*b6e0*/  LDC R23, c[0x0][0x3d8] ;  /* 0x0000f600ff177b82 */ /* 0x000e220000000800 */
[----:B------:R-:W-:-:S07]  /*b6f0*/  LEA.HI.X.SX32 R13, R27, R29, 0x1, P5 ;  /* 0x0000001d1b0d7211 */ /* 0x000fce00028f0eff */
[----:B------:R-:W2:Y:S01]  /*b700*/  LDC R27, c[0x0][0x3d8] ;  /* 0x0000f600ff1b7b82 */ /* 0x000ea20000000800 */
[----:B------:R4:W-:Y:S01]  /*b710*/  STL.64 [R1+0x10f8], R10 ;  /* 0x0010f80a01007387 */ /* 0x0009e20000100a00 */
[----:B---3--:R-:W-:-:S03]  /*b720*/  IMAD R24, R24, 0x27e, RZ ;  /* 0x0000027e18187824 */ /* 0x008fc600078e02ff */
[----:B------:R-:W-:Y:S04]  /*b730*/  STL.64 [R1+0x10f0], R8 ;  /* 0x0010f00801007387 */ /* 0x000fe80000100a00 */
[----:B------:R-:W-:Y:S01]  /*b740*/  STL.64 [R1+0x1538], R4 ;  /* 0x0015380401007387 */ /* 0x000fe20000100a00 */
[----:B----4-:R-:W-:-:S03]  /*b750*/  IADD3 R10, P3, PT, R22, R28, RZ ;  /* 0x0000001c160a7210 */ /* 0x010fc60007f7e0ff */
[----:B------:R-:W-:Y:S04]  /*b760*/  STL.64 [R1+0x10e8], R2 ;  /* 0x0010e80201007387 */ /* 0x000fe80000100a00 */
[----:B------:R-:W-:Y:S01]  /*b770*/  STL.64 [R1+0x10e0], R14 ;  /* 0x0010e00e01007387 */ /* 0x000fe20000100a00 */
[----:B------:R-:W-:Y:S02]  /*b780*/  LEA.HI.X.SX32 R11, R26, R29, 0x1, P3 ;  /* 0x0000001d1a0b7211 */ /* 0x000fe400018f0eff */
[----:B------:R-:W3:Y:S01]  /*b790*/  LDC R26, c[0x0][0x3d8] ;  /* 0x0000f600ff1a7b82 */ /* 0x000ee20000000800 */
[----:B------:R4:W-:Y:S02]  /*b7a0*/  STL.64 [R1+0x1750], R12 ;  /* 0x0017500c01007387 */ /* 0x0009e40000100a00 */
[----:B----4-:R-:W-:Y:S01]  /*b7b0*/  IADD3 R12, P5, PT, R24, R28, RZ ;  /* 0x0000001c180c7210 */ /* 0x010fe20007fbe0ff */
[----:B--2---:R-:W-:-:S04]  /*b7c0*/  IMAD R24, R27, 0x14, RZ ;  /* 0x000000141b187824 */ /* 0x004fc800078e02ff */
[----:B------:R-:W2:Y:S01]  /*b7d0*/  LDC R27, c[0x0][0x3d8] ;  /* 0x0000f600ff1b7b82 */ /* 0x000ea20000000800 */
[----:B0-----:R-:W-:-:S05]  /*b7e0*/  IMAD R20, R23, 0x278, RZ ;  /* 0x0000027817147824 */ /* 0x001fca00078e02ff */
[----:B------:R-:W-:Y:S01]  /*b7f0*/  IADD3 R8, P2, PT, R20, R28, RZ ;  /* 0x0000001c14087210 */ /* 0x000fe20007f5e0ff */
[----:B---3--:R-:W-:Y:S01]  /*b800*/  IMAD R20, R26, 0x28, RZ ;  /* 0x000000281a147824 */ /* 0x008fe200078e02ff */
[----:B------:R-:W0:Y:S02]  /*b810*/  LDC R23, c[0x0][0x3d8] ;  /* 0x0000f600ff177b82 */ /* 0x000e240000000800 */
[----:B------:R-:W-:-:S06]  /*b820*/  LEA.HI.X.SX32 R9, R22, R29, 0x1, P2 ;  /* 0x0000001d16097211 */ /* 0x000fcc00010f0eff */
[----:B------:R-:W3:Y:S01]  /*b830*/  LDC R26, c[0x0][0x3d8] ;  /* 0x0000f600ff1a7b82 */ /* 0x000ee20000000800 */
[----:B--2---:R-:W-:-:S07]  /*b840*/  IMAD R22, R27, 0x13d, RZ ;  /* 0x0000013d1b167824 */ /* 0x004fce00078e02ff */
[----:B------:R-:W2:Y:S01]  /*b850*/  LDC R27, c[0x0][0x3d8] ;  /* 0x0000f600ff1b7b82 */ /* 0x000ea20000000800 */
[----:B-1----:R-:W-:-:S05]  /*b860*/  IMAD R21, R21, 0x27a, RZ ;  /* 0x0000027a15157824 */ /* 0x002fca00078e02ff */
[----:B------:R-:W-:Y:S01]  /*b870*/  IADD3 R4, P1, PT, R21, R28, RZ ;  /* 0x0000001c15047210 */ /* 0x000fe20007f3e0ff */
[----:B0-----:R-:W-:Y:S01]  /*b880*/  IMAD R23, R23, 0x13e, RZ ;  /* 0x0000013e17177824 */ /* 0x001fe200078e02ff */
[----:B------:R-:W0:Y:S02]  /*b890*/  LDC R21, c[0x0][0x3d8] ;  /* 0x0000f600ff157b82 */ /* 0x000e240000000800 */
[----:B------:R-:W-:Y:S01]  /*b8a0*/  LEA.HI.X.SX32 R5, R22, R29, 0x1, P1 ;  /* 0x0000001d16057211 */ /* 0x000fe200008f0eff */
[----:B---3--:R-:W-:Y:S02]  /*b8b0*/  IMAD R22, R26, 0x9f, RZ ;  /* 0x0000009f1a167824 */ /* 0x008fe400078e02ff */
[----:B--2---:R-:W-:-:S03]  /*b8c0*/  IMAD R26, R27, 0x50, RZ ;  /* 0x000000501b1a7824 */ /* 0x004fc600078e02ff */
[----:B------:R-:W1:Y:S01]  /*b8d0*/  LDC R27, c[0x0][0x3d8] ;  /* 0x0000f600ff1b7b82 */ /* 0x000e620000000800 */
[----:B------:R-:W-:-:S04]  /*b8e0*/  IADD3 R2, P4, PT, R23, R28, RZ ;  /* 0x0000001c17027210 */ /* 0x000fc80007f9e0ff */
[----:B------:R-:W-:Y:S01]  /*b8f0*/  LEA.HI.X.SX32 R3, R22, R29, 0x1, P4 ;  /* 0x0000001d16037211 */ /* 0x000fe200020f0eff */
[----:B0-----:R-:W-:Y:S02]  /*b900*/  IMAD R21, R21, 0x27c, RZ ;  /* 0x0000027c15157824 */ /* 0x001fe400078e02ff */
[----:B-1----:R-:W-:Y:S02]  /*b910*/  IMAD R22, R27, 0xa0, RZ ;  /* 0x000000a01b167824 */ /* 0x002fe400078e02ff */
[----:B------:R-:W0:Y:S01]  /*b920*/  LDC R27, c[0x0][0x3d8] ;  /* 0x0000f600ff1b7b82 */ /* 0x000e220000000800 */
[----:B------:R-:W-:-:S04]  /*b930*/  IADD3 R14, P6, PT, R21, R28, RZ ;  /* 0x0000001c150e7210 */ /* 0x000fc80007fde0ff */
[----:B------:R-:W-:-:S03]  /*b940*/  LEA.HI.X.SX32 R15, R23, R29, 0x1, P6 ;  /* 0x0000001d170f7211 */ /* 0x000fc600030f0eff */
[----:B------:R-:W1:Y:S08]  /*b950*/  LDC R23, c[0x0][0x3d8] ;  /* 0x0000f600ff177b82 */ /* 0x000e700000000800 */
[----:B------:R-:W2:Y:S01]  /*b960*/  LDC R21, c[0x0][0x3d8] ;  /* 0x0000f600ff157b82 */ /* 0x000ea20000000800 */
[----:B0-----:R-:W-:-:S07]  /*b970*/  IMAD R18, R27, 0x13f, RZ ;  /* 0x0000013f1b127824 */ /* 0x001fce00078e02ff */
[----:B------:R-:W0:Y:S01]  /*b980*/  LDC R27, c[0x0][0x3d8] ;  /* 0x0000f600ff1b7b82 */ /* 0x000e220000000800 */
[----:B------:R-:W-:Y:S01]  /*b990*/  LEA.HI.X.SX32 R13, R18, R29, 0x1, P5 ;  /* 0x0000001d120d7211 */ /* 0x000fe200028f0eff */
[----:B-1----:R-:W-:-:S06]  /*b9a0*/  IMAD R17, R23, 0x5, RZ ;  /* 0x0000000517117824 */ /* 0x002fcc00078e02ff */
[----:B------:R-:W1:Y:S01]  /*b9b0*/  LDC R23, c[0x0][0x3d8] ;  /* 0x0000f600ff177b82 */ /* 0x000e620000000800 */
[----:B------:R3:W-:Y:S01]  /*b9c0*/  STL.64 [R1+0x1530], R10 ;  /* 0x0015300a01007387 */ /* 0x0007e20000100a00 */
[----:B--2---:R-:W-:Y:S02]  /*b9d0*/  IMAD R16, R21, 0xa, RZ ;  /* 0x0000000a15107824 */ /* 0x004fe400078e02ff */
[----:B0-----:R-:W-:Y:S01]  /*b9e0*/  IMAD R18, R27, 0x280, RZ ;  /* 0x000002801b127824 */ /* 0x001fe200078e02ff */
[----:B------:R-:W-:Y:S03]  /*b9f0*/  STL.64 [R1+0x10d8], R8 ;  /* 0x0010d80801007387 */ /* 0x000fe60000100a00 */
[----:B------:R-:W0:Y:S01]  /*ba00*/  LDC R27, c[0x0][0x3d8] ;  /* 0x0000f600ff1b7b82 */ /* 0x000e220000000800 */
[-C--:B---3--:R-:W-:Y:S01]  /*ba10*/  IADD3 R10, P3, PT, R16, R28.reuse, RZ ;  /* 0x0000001c100a7210 */ /* 0x088fe20007f7e0ff */
[----:B------:R-:W-:Y:S03]  /*ba20*/  STL.64 [R1+0x10d0], R4 ;  /* 0x0010d00401007387 */ /* 0x000fe60000100a00 */
[----:B------:R-:W-:Y:S01]  /*ba30*/  LEA.HI.X.SX32 R11, R17, R29, 0x1, P3 ;  /* 0x0000001d110b7211 */ /* 0x000fe200018f0eff */
[----:B------:R-:W-:Y:S02]  /*ba40*/  STL.64 [R1+0x1528], R2 ;  /* 0x0015280201007387 */ /* 0x000fe40000100a00 */
[----:B------:R-:W2:Y:S02]  /*ba50*/  LDC R21, c[0x0][0x3d8] ;  /* 0x0000f600ff157b82 */ /* 0x000ea40000000800 */
[----:B------:R-:W-:Y:S04]  /*ba60*/  STL.64 [R1+0x10c8], R14 ;  /* 0x0010c80e01007387 */ /* 0x000fe80000100a00 */
[----:B------:R-:W-:Y:S04]  /*ba70*/  STL.64 [R1+0x10c0], R12 ;  /* 0x0010c00c01007387 */ /* 0x000fe80000100a00 */
[----:B------:R3:W-:Y:S02]  /*ba80*/  STL.64 [R1+0x1938], R10 ;  /* 0x0019380a01007387 */ /* 0x0007e40000100a00 */
[----:B---3--:R-:W-:Y:S01]  /*ba90*/  IADD3 R10, P3, PT, R18, R28, RZ ;  /* 0x0000001c120a7210 */ /* 0x008fe20007f7e0ff */
[----:B-1----:R-:W-:-:S02]  /*baa0*/  IMAD R18, R23, 0x282, RZ ;  /* 0x0000028217127824 */ /* 0x002fc400078e02ff */
[----:B0-----:R-:W-:Y:S02]  /*bab0*/  IMAD R23, R27, 0x142, RZ ;  /* 0x000001421b177824 */ /* 0x001fe400078e02ff */
[----:B------:R-:W0:Y:S01]  /*bac0*/  LDC R27, c[0x0][0x3d8] ;  /* 0x0000f600ff1b7b82 */ /* 0x000e220000000800 */
[-C--:B------:R-:W-:Y:S02]  /*bad0*/  IADD3 R4, P1, PT, R20, R28.reuse, RZ ;  /* 0x0000001c14047210 */ /* 0x080fe40007f3e0ff */
[CC--:B------:R-:W-:Y:S02]  /*bae0*/  IADD3 R8, P2, PT, R24.reuse, R28.reuse, RZ ;  /* 0x0000001c18087210 */ /* 0x0c0fe40007f5e0ff */
[----:B------:R-:W-:Y:S01]  /*baf0*/  LEA.HI.X.SX32 R5, R24, R29, 0x1, P1 ;  /* 0x0000001d18057211 */ /* 0x000fe200008f0eff */
[----:B0-----:R-:W-:Y:S02]  /*bb00*/  IMAD R24, R27, 0x284, RZ ;  /* 0x000002841b187824 */ /* 0x001fe400078e02ff */
[----:B------:R-:W0:Y:S01]  /*bb10*/  LDC R27, c[0x0][0x3d8] ;  /* 0x0000f600ff1b7b82 */ /* 0x000e220000000800 */
[----:B------:R-:W-:-:S02]  /*bb20*/  IADD3 R2, P4, PT, R26, R28, RZ ;  /* 0x0000001c1a027210 */ /* 0x000fc40007f9e0ff */
[----:B------:R-:W-:Y:S02]  /*bb30*/  IADD3 R14, P6, PT, R22, R28, RZ ;  /* 0x0000001c160e7210 */ /* 0x000fe40007fde0ff */
[-C--:B------:R-:W-:Y:S02]  /*bb40*/  LEA.HI.X.SX32 R9, R16, R29.reuse, 0x1, P2 ;  /* 0x0000001d10097211 */ /* 0x080fe400010f0eff */
[-C--:B------:R-:W-:Y:S02]  /*bb50*/  LEA.HI.X.SX32 R3, R20, R29.reuse, 0x1, P4 ;  /* 0x0000001d14037211 */ /* 0x080fe400020f0eff */
[----:B------:R-:W-:Y:S01]  /*bb60*/  LEA.HI.X.SX32 R15, R26, R29, 0x1, P6 ;  /* 0x0000001d1a0f7211 */ /* 0x000fe200030f0eff */
[----:B------:R-:W-:Y:S01]  /*bb70*/  STL.64 [R1+0x1918], R8 ;  /* 0x0019180801007387 */ /* 0x000fe20000100a00 */
[----:B--2---:R-:W-:Y:S01]  /*bb80*/  IMAD R21, R21, 0x140, RZ ;  /* 0x0000014015157824 */ /* 0x004fe200078e02ff */
[----:B------:R-:W1:Y:S02]  /*bb90*/  LDC R26, c[0x0][0x3d8] ;  /* 0x0000f600ff1a7b82 */ /* 0x000e640000000800 */
[----:B------:R-:W-:Y:S04]  /*bba0*/  STL.64 [R1+0x18d8], R4 ;  /* 0x0018d80401007387 */ /* 0x000fe80000100a00 */
[----:B------:R-:W-:Y:S01]  /*bbb0*/  STL.64 [R1+0x1858], R2 ;  /* 0x0018580201007387 */ /* 0x000fe20000100a00 */
[----:B0-----:R-:W-:-:S03]  /*bbc0*/  IMAD R27, R27, 0x286, RZ ;  /* 0x000002861b1b7824 */ /* 0x001fc600078e02ff */
[----:B------:R0:W-:Y:S02]  /*bbd0*/  STL.64 [R1+0x1748], R14 ;  /* 0x0017480e01007387 */ /* 0x0001e40000100a00 */
[-C--:B0-----:R-:W-:Y:S02]  /*bbe0*/  IADD3 R14, P6, PT, R27, R28.reuse, RZ ;  /* 0x0000001c1b0e7210 */ /* 0x081fe40007fde0ff */
[----:B------:R-:W0:Y:S01]  /*bbf0*/  LDC R27, c[0x0][0x3d8] ;  /* 0x0000f600ff1b7b82 */ /* 0x000e220000000800 */
[----:B------:R-:W-:-:S04]  /*bc00*/  IADD3 R12, P5, PT, R21, R28, RZ ;  /* 0x0000001c150c7210 */ /* 0x000fc80007fbe0ff */
[-C--:B------:R-:W-:Y:S01]  /*bc10*/  LEA.HI.X.SX32 R13, R22, R29.reuse, 0x1, P5 ;  /* 0x0000001d160d7211 */ /* 0x080fe200028f0eff */
[----:B0-----:R-:W-:Y:S02]  /*bc20*/  IMAD R22, R27, 0x141, RZ ;  /* 0x000001411b167824 */ /* 0x001fe400078e02ff */
[----:B------:R-:W0:Y:S01]  /*bc30*/  LDC R27, c[0x0][0x3d8] ;  /* 0x0000f600ff1b7b82 */ /* 0x000e220000000800 */
[----:B------:R-:W-:Y:S02]  /*bc40*/  LEA.HI.X.SX32 R11, R21, R29, 0x1, P3 ;  /* 0x0000001d150b7211 */ /* 0x000fe400018f0eff */
[----:B------:R-:W-:-:S05]  /*bc50*/  IADD3 R8, P2, PT, R18, R28, RZ ;  /* 0x0000001c12087210 */ /* 0x000fca0007f5e0ff */
[----:B------:R-:W2:Y:S01]  /*bc60*/  LDC R21, c[0x0][0x3d8] ;  /* 0x0000f600ff157b82 */ /* 0x000ea20000000800 */
[----:B0-----:R-:W-:-:S07]  /*bc70*/  IMAD R20, R27, 0x288, RZ ;  /* 0x000002881b147824 */ /* 0x001fce00078e02ff */
[----:B------:R-:W0:Y:S01]  /*bc80*/  LDC R27, c[0x0][0x3d8] ;  /* 0x0000f600ff1b7b82 */ /* 0x000e220000000800 */
[----:B------:R-:W-:Y:S01]  /*bc90*/  LEA.HI.X.SX32 R9, R22, R29, 0x1, P2 ;  /* 0x0000001d16097211 */ /* 0x000fe200010f0eff */
[----:B------:R-:W-:Y:S04]  /*bca0*/  STL.64 [R1+0x1520], R12 ;  /* 0x0015200c01007387 */ /* 0x000fe80000100a00 */
[----:B------:R-:W-:Y:S02]  /*bcb0*/  STL.64 [R1+0x10b8], R10 ;  /* 0x0010b80a01007387 */ /* 0x000fe40000100a00 */
[----:B------:R-:W3:Y:S02]  /*bcc0*/  LDC R22, c[0x0][0x3d8] ;  /* 0x0000f600ff167b82 */ /* 0x000ee40000000800 */
[----:B------:R4:W-:Y:S02]  /*bcd0*/  STL.64 [R1+0x10b0], R8 ;  /* 0x0010b00801007387 */ /* 0x0009e40000100a00 */
[----:B----4-:R-:W-:Y:S01]  /*bce0*/  IADD3 R8, P2, PT, R20, R28, RZ ;  /* 0x0000001c14087210 */ /* 0x010fe20007f5e0ff */
[----:B0-----:R-:W-:-:S03]  /*bcf0*/  IMAD R20, R27, 0x146, RZ ;  /* 0x000001461b147824 */ /* 0x001fc600078e02ff */
[----:B------:R-:W0:Y:S01]  /*bd00*/  LDC R27, c[0x0][0x3d8] ;  /* 0x0000f600ff1b7b82 */ /* 0x000e220000000800 */
[----:B--2---:R-:W-:Y:S01]  /*bd10*/  IMAD R21, R21, 0xa1, RZ ;  /* 0x000000a115157824 */ /* 0x004fe200078e02ff */
[-C--:B------:R-:W-:Y:S02]  /*bd20*/  IADD3 R4, P1, PT, R23, R28.reuse, RZ ;  /* 0x0000001c17047210 */ /* 0x080fe40007f3e0ff */
[-C--:B------:R-:W-:Y:S02]  /*bd30*/  IADD3 R2, P4, PT, R24, R28.reuse, RZ ;  /* 0x0000001c18027210 */ /* 0x080fe40007f9e0ff */
[-C--:B------:R-:W-:Y:S01]  /*bd40*/  LEA.HI.X.SX32 R5, R21, R29.reuse, 0x1, P1 ;  /* 0x0000001d15057211 */ /* 0x080fe200008f0eff */
[----:B---3--:R-:W-:Y:S01]  /*bd50*/  IMAD R22, R22, 0x28a, RZ ;  /* 0x0000028a16167824 */ /* 0x008fe200078e02ff */
[----:B------:R-:W-:Y:S01]  /*bd60*/  LEA.HI.X.SX32 R3, R23, R29, 0x1, P4 ;  /* 0x0000001d17037211 */ /* 0x000fe200020f0eff */
[----:B------:R-:W2:Y:S02]  /*bd70*/  LDC R24, c[0x0][0x3d8] ;  /* 0x0000f600ff187b82 */ /* 0x000ea40000000800 */
[----:B------:R3:W-:Y:S06]  /*bd80*/  STL.64 [R1+0x1518], R4 ;  /* 0x0015180401007387 */ /* 0x0007ec0000100a00 */
[----:B------:R-:W4:Y:S01]  /*bd90*/  LDC R23, c[0x0][0x3d8] ;  /* 0x0000f600ff177b82 */ /* 0x000f220000000800 */
[----:B---3--:R-:W-:Y:S01]  /*bda0*/  IADD3 R4, P1, PT, R22, R28, RZ ;  /* 0x0000001c16047210 */ /* 0x008fe20007f3e0ff */
[----:B0-----:R-:W-:-:S06]  /*bdb0*/  IMAD R22, R27, 0x143, RZ ;  /* 0x000001431b167824 */ /* 0x001fcc00078e02ff */
[----:B------:R-:W0:Y:S01]  /*bdc0*/  LDC R27, c[0x0][0x3d8] ;  /* 0x0000f600ff1b7b82 */ /* 0x000e220000000800 */
[----:B----4-:R-:W-:Y:S02]  /*bdd0*/  IMAD R21, R23, 0x28c, RZ ;  /* 0x0000028c17157824 */ /* 0x010fe400078e02ff */
[----:B0-----:R-:W-:-:S05]  /*bde0*/  IMAD R23, R27, 0x51, RZ ;  /* 0x000000511b177824 */ /* 0x001fca00078e02ff */
[----:B------:R-:W0:Y:S01]  /*bdf0*/  LDC R27, c[0x0][0x3d8] ;  /* 0x0000f600ff1b7b82 */ /* 0x000e220000000800 */
[----:B--2---:R-:W-:Y:S01]  /*be00*/  IMAD R24, R24, 0xa2, RZ ;  /* 0x000000a218187824 */ /* 0x004fe200078e02ff */
[----:B------:R-:W-:-:S04]  /*be10*/  LEA.HI.X.SX32 R15, R22, R29, 0x1, P6 ;  /* 0x0000001d160f7211 */ /* 0x000fc800030f0eff */
[----:B------:R-:W-:Y:S02]  /*be20*/  IADD3 R12, P5, PT, R24, R28, RZ ;  /* 0x0000001c180c7210 */ /* 0x000fe40007fbe0ff */
[----:B------:R-:W2:Y:S02]  /*be30*/  LDC R22, c[0x0][0x3d8] ;  /* 0x0000f600ff167b82 */ /* 0x000ea40000000800 */
[----:B------:R-:W-:Y:S01]  /*be40*/  LEA.HI.X.SX32 R13, R23, R29, 0x1, P5 ;  /* 0x0000001d170d7211 */ /* 0x000fe200028f0eff */
[----:B0-----:R-:W-:-:S05]  /*be50*/  IMAD R23, R27, 0x52, RZ ;  /* 0x000000521b177824 */ /* 0x001fca00078e02ff */
[----:B------:R-:W0:Y:S01]  /*be60*/  LDC R27, c[0x0][0x3d8] ;  /* 0x0000f600ff1b7b82 */ /* 0x000e220000000800 */
[----:B-1----:R-:W-:Y:S01]  /*be70*/  IMAD R26, R26, 0x144, RZ ;  /* 0x000001441a1a7824 */ /* 0x002fe200078e02ff */
[----:B------:R-:W-:Y:S01]  /*be80*/  STL.64 [R1+0x10a8], R2 ;  /* 0x0010a80201007387 */ /* 0x000fe20000100a00 */
[----:B--2---:R-:W-:-:S03]  /*be90*/  IMAD R22, R22, 0x28e, RZ ;  /* 0x0000028e16167824 */ /* 0x004fc600078e02ff */
[-C--:B------:R-:W-:Y:S01]  /*bea0*/  IADD3 R10, P3, PT, R26, R28.reuse, RZ ;  /* 0x0000001c1a0a7210 */ /* 0x080fe20007f7e0ff */
[----:B------:R-:W-:Y:S03]  /*beb0*/  STL.64 [R1+0x10a0], R14 ;  /* 0x0010a00e01007387 */ /* 0x000fe60000100a00 */
[-C--:B------:R-:W-:Y:S01]  /*bec0*/  LEA.HI.X.SX32 R11, R24, R29.reuse, 0x1, P3 ;  /* 0x0000001d180b7211 */ /* 0x080fe200018f0eff */
        /* <DEDUP_REMOVED lines=272> */
[C---:B------:R-:W-:Y:S01]  /*cfd0*/  IADD3 R14, P6, PT, R23.reuse, R28, RZ ;  /* 0x0000001c170e7210 */ /* 0x040fe20007fde0ff */
[----:B------:R-:W2:Y:S02]  /*cfe0*/  LDC R24, c[0x0][0x3d8] ;  /* 0x0000f600ff187b82 */ /* 0x000ea40000000800 */
[----:B------:R-:W-:Y:S01]  /*cff0*/  STL.64 [R1+0xfe0], R4 ;  /* 0x000fe00401007387 */ /* 0x000fe20000100a00 */
[----:B------:R-:W-:-:S03]  /*d000*/  LEA.HI.X.SX32 R13, R23, R29, 0x1, P5 ;  /* 0x0000001d170d7211 */ /* 0x000fc600028f0eff */
[----:B------:R3:W-:Y:S02]  /*d010*/  STL.64 [R1+0x1710], R2 ;  /* 0x0017100201007387 */ /* 0x0007e40000100a00 */
[----:B------:R-:W4:Y:S01]  /*d020*/  LDC R23, c[0x0][0x3d8] ;  /* 0x0000f600ff177b82 */ /* 0x000f220000000800 */
[----:B---3--:R-:W-:Y:S01]  /*d030*/  IADD3 R2, P4, PT, R22, R28, RZ ;  /* 0x0000001c16027210 */ /* 0x008fe20007f9e0ff */
[----:B-1----:R-:W-:-:S06]  /*d040*/  IMAD R22, R27, 0x15d, RZ ;  /* 0x0000015d1b167824 */ /* 0x002fcc00078e02ff */
[----:B------:R-:W1:Y:S01]  /*d050*/  LDC R27, c[0x0][0x3d8] ;  /* 0x0000f600ff1b7b82 */ /* 0x000e620000000800 */
[----:B------:R-:W-:Y:S01]  /*d060*/  LEA.HI.X.SX32 R11, R22, R29, 0x1, P3 ;  /* 0x0000001d160b7211 */ /* 0x000fe200018f0eff */
[----:B----4-:R-:W-:Y:S02]  /*d070*/  IMAD R22, R23, 0xb0, RZ ;  /* 0x000000b017167824 */ /* 0x010fe400078e02ff */
[----:B-1----:R-:W-:-:S04]  /*d080*/  IMAD R23, R27, 0xaf, RZ ;  /* 0x000000af1b177824 */ /* 0x002fc800078e02ff */
[----:B------:R-:W1:Y:S01]  /*d090*/  LDC R27, c[0x0][0x3d8] ;  /* 0x0000f600ff1b7b82 */ /* 0x000e620000000800 */
[----:B0-----:R-:W-:-:S05]  /*d0a0*/  IMAD R18, R21, 0x15e, RZ ;  /* 0x0000015e15127824 */ /* 0x001fca00078e02ff */
[-C--:B------:R-:W-:Y:S01]  /*d0b0*/  IADD3 R8, P2, PT, R18, R28.reuse, RZ ;  /* 0x0000001c12087210 */ /* 0x080fe20007f5e0ff */
[----:B--2---:R-:W-:Y:S01]  /*d0c0*/  IMAD R24, R24, 0x2bc, RZ ;  /* 0x000002bc18187824 */ /* 0x004fe200078e02ff */
[-C--:B------:R-:W-:Y:S01]  /*d0d0*/  LEA.HI.X.SX32 R15, R26, R29.reuse, 0x1, P6 ;  /* 0x0000001d1a0f7211 */ /* 0x080fe200030f0eff */
[----:B------:R-:W0:Y:S01]  /*d0e0*/  LDC R21, c[0x0][0x3d8] ;  /* 0x0000f600ff157b82 */ /* 0x000e220000000800 */
[----:B------:R-:W-:Y:S02]  /*d0f0*/  LEA.HI.X.SX32 R9, R23, R29, 0x1, P2 ;  /* 0x0000001d17097211 */ /* 0x000fe400010f0eff */
[----:B------:R-:W-:-:S05]  /*d100*/  IADD3 R4, P1, PT, R24, R28, RZ ;  /* 0x0000001c18047210 */ /* 0x000fca0007f3e0ff */
[----:B------:R-:W2:Y:S01]  /*d110*/  LDC R26, c[0x0][0x3d8] ;  /* 0x0000f600ff1a7b82 */ /* 0x000ea20000000800 */
[----:B-1----:R-:W-:Y:S01]  /*d120*/  IMAD R23, R27, 0x15f, RZ ;  /* 0x0000015f1b177824 */ /* 0x002fe200078e02ff */
[----:B------:R-:W-:Y:S06]  /*d130*/  STL.64 [R1+0x14b0], R14 ;  /* 0x0014b00e01007387 */ /* 0x000fec0000100a00 */
[----:B------:R-:W1:Y:S01]  /*d140*/  LDC R27, c[0x0][0x3d8] ;  /* 0x0000f600ff1b7b82 */ /* 0x000e620000000800 */
[-C--:B------:R-:W-:Y:S02]  /*d150*/  LEA.HI.X.SX32 R5, R18, R29.reuse, 0x1, P1 ;  /* 0x0000001d12057211 */ /* 0x080fe400008f0eff */
[----:B------:R-:W-:Y:S01]  /*d160*/  LEA.HI.X.SX32 R3, R23, R29, 0x1, P4 ;  /* 0x0000001d17037211 */ /* 0x000fe200020f0eff */
[----:B------:R-:W-:Y:S04]  /*d170*/  STL.64 [R1+0xfd8], R12 ;  /* 0x000fd80c01007387 */ /* 0x000fe80000100a00 */
[----:B------:R-:W-:Y:S01]  /*d180*/  STL.64 [R1+0xfd0], R10 ;  /* 0x000fd00a01007387 */ /* 0x000fe20000100a00 */
[----:B------:R-:W3:Y:S03]  /*d190*/  LDC R23, c[0x0][0x3d8] ;  /* 0x0000f600ff177b82 */ /* 0x000ee60000000800 */
[----:B------:R-:W-:Y:S04]  /*d1a0*/  STL.64 [R1+0x14a8], R8 ;  /* 0x0014a80801007387 */ /* 0x000fe80000100a00 */
[----:B------:R-:W-:Y:S01]  /*d1b0*/  STL.64 [R1+0xfc8], R4 ;  /* 0x000fc80401007387 */ /* 0x000fe20000100a00 */
[----:B------:R-:W4:Y:S03]  /*d1c0*/  LDC R24, c[0x0][0x3d8] ;  /* 0x0000f600ff187b82 */ /* 0x000f260000000800 */
[----:B------:R0:W-:Y:S05]  /*d1d0*/  STL.64 [R1+0xfc0], R2 ;  /* 0x000fc00201007387 */ /* 0x0001ea0000100a00 */
[----:B0-----:R-:W0:Y:S01]  /*d1e0*/  LDC R3, c[0x0][0x3d8] ;  /* 0x0000f600ff037b82 */ /* 0x001e220000000800 */
[----:B-1----:R-:W-:-:S07]  /*d1f0*/  IMAD R2, R27, 0x2c0, RZ ;  /* 0x000002c01b027824 */ /* 0x002fce00078e02ff */
[----:B------:R-:W1:Y:S01]  /*d200*/  LDC R27, c[0x0][0x3d8] ;  /* 0x0000f600ff1b7b82 */ /* 0x000e620000000800 */
[-C--:B------:R-:W-:Y:S01]  /*d210*/  IADD3 R10, P4, PT, R2, R28.reuse, RZ ;  /* 0x0000001c020a7210 */ /* 0x080fe20007f9e0ff */
[----:B0-----:R-:W-:Y:S02]  /*d220*/  IMAD R2, R3, 0xb, RZ ;  /* 0x0000000b03027824 */ /* 0x001fe400078e02ff */
[----:B---3--:R-:W-:Y:S02]  /*d230*/  IMAD R3, R23, 0x2c2, RZ ;  /* 0x000002c217037824 */ /* 0x008fe400078e02ff */
[----:B-1----:R-:W-:Y:S02]  /*d240*/  IMAD R23, R27, 0x162, RZ ;  /* 0x000001621b177824 */ /* 0x002fe400078e02ff */
[----:B------:R-:W0:Y:S01]  /*d250*/  LDC R27, c[0x0][0x3d8] ;  /* 0x0000f600ff1b7b82 */ /* 0x000e220000000800 */
[----:B----4-:R-:W-:Y:S01]  /*d260*/  IMAD R24, R24, 0x16, RZ ;  /* 0x0000001618187824 */ /* 0x010fe200078e02ff */
[----:B------:R-:W-:-:S04]  /*d270*/  IADD3 R14, P5, PT, R20, R28, RZ ;  /* 0x0000001c140e7210 */ /* 0x000fc80007fbe0ff */
[CC--:B------:R-:W-:Y:S02]  /*d280*/  IADD3 R16, P6, PT, R24.reuse, R28.reuse, RZ ;  /* 0x0000001c18107210 */ /* 0x0c0fe40007fde0ff */
[----:B------:R-:W-:Y:S01]  /*d290*/  LEA.HI.X.SX32 R15, R24, R29, 0x1, P5 ;  /* 0x0000001d180f7211 */ /* 0x000fe200028f0eff */
[----:B--2---:R-:W-:Y:S02]  /*d2a0*/  IMAD R26, R26, 0x58, RZ ;  /* 0x000000581a1a7824 */ /* 0x004fe400078e02ff */
[----:B0-----:R-:W-:Y:S02]  /*d2b0*/  IMAD R24, R27, 0x2c4, RZ ;  /* 0x000002c41b187824 */ /* 0x001fe400078e02ff */
[----:B------:R-:W0:Y:S01]  /*d2c0*/  LDC R27, c[0x0][0x3d8] ;  /* 0x0000f600ff1b7b82 */ /* 0x000e220000000800 */
[-C--:B------:R-:W-:Y:S02]  /*d2d0*/  IADD3 R12, P3, PT, R26, R28.reuse, RZ ;  /* 0x0000001c1a0c7210 */ /* 0x080fe40007f7e0ff */
[----:B------:R-:W-:-:S02]  /*d2e0*/  IADD3 R8, P2, PT, R22, R28, RZ ;  /* 0x0000001c16087210 */ /* 0x000fc40007f5e0ff */
[-C--:B------:R-:W-:Y:S02]  /*d2f0*/  LEA.HI.X.SX32 R17, R2, R29.reuse, 0x1, P6 ;  /* 0x0000001d02117211 */ /* 0x080fe400030f0eff */
[-C--:B------:R-:W-:Y:S02]  /*d300*/  LEA.HI.X.SX32 R13, R20, R29.reuse, 0x1, P3 ;  /* 0x0000001d140d7211 */ /* 0x080fe400018f0eff */
[----:B------:R-:W-:Y:S01]  /*d310*/  LEA.HI.X.SX32 R9, R26, R29, 0x1, P2 ;  /* 0x0000001d1a097211 */ /* 0x000fe200010f0eff */
[----:B------:R-:W-:Y:S01]  /*d320*/  STL.64 [R1+0x1910], R16 ;  /* 0x0019101001007387 */ /* 0x000fe20000100a00 */
[----:B0-----:R-:W-:-:S03]  /*d330*/  IMAD R27, R27, 0x2c6, RZ ;  /* 0x000002c61b1b7824 */ /* 0x001fc600078e02ff */
[----:B------:R-:W-:Y:S01]  /*d340*/  STL.64 [R1+0x18c8], R14 ;  /* 0x0018c80e01007387 */ /* 0x000fe20000100a00 */
[----:B------:R-:W-:Y:S01]  /*d350*/  IMAD R21, R21, 0x160, RZ ;  /* 0x0000016015157824 */ /* 0x000fe200078e02ff */
        /* <DEDUP_REMOVED lines=105> */
[----:B------:R-:W-:Y:S01]  /*d9f0*/  STL.64 [R1+0x1480], R14 ;  /* 0x0014800e01007387 */ /* 0x000fe20000100a00 */
[----:B------:R-:W-:-:S03]  /*da00*/  IADD3 R10, P4, PT, R27, R28, RZ ;  /* 0x0000001c1b0a7210 */ /* 0x000fc60007f9e0ff */
[----:B------:R-:W-:Y:S01]  /*da10*/  STL.64 [R1+0xf78], R12 ;  /* 0x000f780c01007387 */ /* 0x000fe20000100a00 */
[----:B------:R-:W-:Y:S02]  /*da20*/  IADD3 R4, P1, PT, R22, R28, RZ ;  /* 0x0000001c16047210 */ /* 0x000fe40007f3e0ff */
[----:B------:R-:W4:Y:S01]  /*da30*/  LDC R27, c[0x0][0x3d8] ;  /* 0x0000f600ff1b7b82 */ /* 0x000f220000000800 */
[----:B------:R0:W-:Y:S02]  /*da40*/  STL.64 [R1+0xf70], R8 ;  /* 0x000f700801007387 */ /* 0x0001e40000100a00 */
[----:B0-----:R-:W-:Y:S01]  /*da50*/  IMAD R20, R26, 0x2d8, RZ ;  /* 0x000002d81a147824 */ /* 0x001fe200078e02ff */
[----:B------:R-:W-:Y:S01]  /*da60*/  LEA.HI.X.SX32 R11, R22, R29, 0x1, P4 ;  /* 0x0000001d160b7211 */ /* 0x000fe200020f0eff */
[----:B--2---:R-:W-:-:S03]  /*da70*/  IMAD R23, R23, 0x16c, RZ ;  /* 0x0000016c17177824 */ /* 0x004fc600078e02ff */
[----:B------:R-:W0:Y:S01]  /*da80*/  LDC R22, c[0x0][0x3d8] ;  /* 0x0000f600ff167b82 */ /* 0x000e220000000800 */
[----:B------:R-:W-:Y:S01]  /*da90*/  IADD3 R8, P2, PT, R20, R28, RZ ;  /* 0x0000001c14087210 */ /* 0x000fe20007f5e0ff */
[----:B-1----:R-:W-:Y:S02]  /*daa0*/  IMAD R20, R21, 0xb5, RZ ;  /* 0x000000b515147824 */ /* 0x002fe400078e02ff */
[----:B---3--:R-:W-:-:S04]  /*dab0*/  IMAD R21, R24, 0x2da, RZ ;  /* 0x000002da18157824 */ /* 0x008fc800078e02ff */
[----:B------:R-:W1:Y:S01]  /*dac0*/  LDC R24, c[0x0][0x3d8] ;  /* 0x0000f600ff187b82 */ /* 0x000e620000000800 */
[----:B------:R-:W-:-:S05]  /*dad0*/  LEA.HI.X.SX32 R5, R20, R29, 0x1, P1 ;  /* 0x0000001d14057211 */ /* 0x000fca00008f0eff */
[----:B------:R2:W-:Y:S01]  /*dae0*/  STL.64 [R1+0x1478], R4 ;  /* 0x0014780401007387 */ /* 0x0005e20000100a00 */
[----:B----4-:R-:W-:Y:S01]  /*daf0*/  IMAD R27, R27, 0xb6, RZ ;  /* 0x000000b61b1b7824 */ /* 0x010fe200078e02ff */
[-C--:B------:R-:W-:Y:S01]  /*db00*/  IADD3 R12, P3, PT, R23, R28.reuse, RZ ;  /* 0x0000001c170c7210 */ /* 0x080fe20007f7e0ff */
[----:B------:R-:W3:Y:S01]  /*db10*/  LDC R26, c[0x0][0x3d8] ;  /* 0x0000f600ff1a7b82 */ /* 0x000ee20000000800 */
[----:B0-----:R-:W-:Y:S01]  /*db20*/  IMAD R20, R22, 0x2dc, RZ ;  /* 0x000002dc16147824 */ /* 0x001fe200078e02ff */
[----:B--2---:R-:W-:-:S06]  /*db30*/  IADD3 R4, P1, PT, R21, R28, RZ ;  /* 0x0000001c15047210 */ /* 0x004fcc0007f3e0ff */
[----:B------:R-:W0:Y:S01]  /*db40*/  LDC R22, c[0x0][0x3d8] ;  /* 0x0000f600ff167b82 */ /* 0x000e220000000800 */
[----:B-1----:R-:W-:-:S07]  /*db50*/  IMAD R21, R24, 0x16b, RZ ;  /* 0x0000016b18157824 */ /* 0x002fce00078e02ff */
[----:B------:R-:W1:Y:S01]  /*db60*/  LDC R24, c[0x0][0x3d8] ;  /* 0x0000f600ff187b82 */ /* 0x000e620000000800 */
[C---:B------:R-:W-:Y:S02]  /*db70*/  IADD3 R14, P5, PT, R27.reuse, R28, RZ ;  /* 0x0000001c1b0e7210 */ /* 0x040fe40007fbe0ff */
[----:B------:R-:W-:-:S05]  /*db80*/  LEA.HI.X.SX32 R13, R27, R29, 0x1, P3 ;  /* 0x0000001d1b0d7211 */ /* 0x000fca00018f0eff */
[----:B------:R-:W2:Y:S01]  /*db90*/  LDC R27, c[0x0][0x3d8] ;  /* 0x0000f600ff1b7b82 */ /* 0x000ea20000000800 */
[-C--:B------:R-:W-:Y:S01]  /*dba0*/  LEA.HI.X.SX32 R3, R21, R29.reuse, 0x1, P6 ;  /* 0x0000001d15037211 */ /* 0x080fe200030f0eff */
[----:B0-----:R-:W-:Y:S02]  /*dbb0*/  IMAD R22, R22, 0x2de, RZ ;  /* 0x000002de16167824 */ /* 0x001fe400078e02ff */
[----:B-1----:R-:W-:Y:S01]  /*dbc0*/  IMAD R21, R24, 0x5b, RZ ;  /* 0x0000005b18157824 */ /* 0x002fe200078e02ff */
[-C--:B------:R-:W-:Y:S01]  /*dbd0*/  LEA.HI.X.SX32 R9, R23, R29.reuse, 0x1, P2 ;  /* 0x0000001d17097211 */ /* 0x080fe200010f0eff */
[----:B---3--:R-:W-:Y:S02]  /*dbe0*/  IMAD R26, R26, 0x16e, RZ ;  /* 0x0000016e1a1a7824 */ /* 0x008fe400078e02ff */
[----:B------:R-:W0:Y:S01]  /*dbf0*/  LDC R23, c[0x0][0x3d8] ;  /* 0x0000f600ff177b82 */ /* 0x000e220000000800 */
[----:B------:R-:W-:Y:S02]  /*dc00*/  LEA.HI.X.SX32 R15, R21, R29, 0x1, P5 ;  /* 0x0000001d150f7211 */ /* 0x000fe400028f0eff */
[----:B------:R-:W-:Y:S01]  /*dc10*/  IADD3 R16, P5, PT, R22, R28, RZ ;  /* 0x0000001c16107210 */ /* 0x000fe20007fbe0ff */
[----:B--2---:R-:W-:-:S04]  /*dc20*/  IMAD R22, R27, 0xb8, RZ ;  /* 0x000000b81b167824 */ /* 0x004fc800078e02ff */
[----:B------:R-:W1:Y:S08]  /*dc30*/  LDC R21, c[0x0][0x3d8] ;  /* 0x0000f600ff157b82 */ /* 0x000e700000000800 */
[----:B------:R-:W2:Y:S01]  /*dc40*/  LDC R27, c[0x0][0x3d8] ;  /* 0x0000f600ff1b7b82 */ /* 0x000ea20000000800 */
[----:B------:R3:W-:Y:S07]  /*dc50*/  STL.64 [R1+0xf68], R10 ;  /* 0x000f680a01007387 */ /* 0x0007ee0000100a00 */
[----:B------:R-:W4:Y:S01]  /*dc60*/  LDC R24, c[0x0][0x3d8] ;  /* 0x0000f600ff187b82 */ /* 0x000f220000000800 */
[----:B-1----:R-:W-:-:S02]  /*dc70*/  IMAD R18, R21, 0x16d, RZ ;  /* 0x0000016d15127824 */ /* 0x002fc400078e02ff */
[----:B--2---:R-:W-:-:S05]  /*dc80*/  IMAD R21, R27, 0x170, RZ ;  /* 0x000001701b157824 */ /* 0x004fca00078e02ff */
[----:B------:R-:W1:Y:S01]  /*dc90*/  LDC R27, c[0x0][0x3d8] ;  /* 0x0000f600ff1b7b82 */ /* 0x000e620000000800 */
[----:B0-----:R-:W-:Y:S01]  /*dca0*/  IMAD R23, R23, 0xb7, RZ ;  /* 0x000000b717177824 */ /* 0x001fe200078e02ff */
[-C--:B---3--:R-:W-:Y:S01]  /*dcb0*/  IADD3 R10, P4, PT, R26, R28.reuse, RZ ;  /* 0x0000001c1a0a7210 */ /* 0x088fe20007f9e0ff */
[----:B------:R0:W-:Y:S01]  /*dcc0*/  STL.64 [R1+0xf60], R2 ;  /* 0x000f600201007387 */ /* 0x0001e20000100a00 */
[-C--:B------:R-:W-:Y:S02]  /*dcd0*/  LEA.HI.X.SX32 R5, R18, R29.reuse, 0x1, P1 ;  /* 0x0000001d12057211 */ /* 0x080fe400008f0eff */
[-C--:B------:R-:W-:Y:S01]  /*dce0*/  LEA.HI.X.SX32 R11, R23, R29.reuse, 0x1, P4 ;  /* 0x0000001d170b7211 */ /* 0x080fe200020f0eff */
[----:B------:R-:W-:Y:S01]  /*dcf0*/  STL.64 [R1+0x16f0], R14 ;  /* 0x0016f00e01007387 */ /* 0x000fe20000100a00 */
[----:B------:R-:W2:Y:S01]  /*dd00*/  LDC R23, c[0x0][0x3d8] ;  /* 0x0000f600ff177b82 */ /* 0x000ea20000000800 */
[----:B0-----:R-:W-:Y:S02]  /*dd10*/  IADD3 R2, P6, PT, R20, R28, RZ ;  /* 0x0000001c14027210 */ /* 0x001fe40007fde0ff */
[----:B------:R0:W-:Y:S02]  /*dd20*/  STL.64 [R1+0x1470], R12 ;  /* 0x0014700c01007387 */ /* 0x0001e40000100a00 */
[----:B------:R-:W-:-:S02]  /*dd30*/  LEA.HI.X.SX32 R3, R26, R29, 0x1, P6 ;  /* 0x0000001d1a037211 */ /* 0x000fc400030f0eff */
[----:B------:R-:W-:Y:S01]  /*dd40*/  STL.64 [R1+0xf58], R8 ;  /* 0x000f580801007387 */ /* 0x000fe20000100a00 */
[----:B------:R-:W3:Y:S01]  /*dd50*/  LDC R26, c[0x0][0x3d8] ;  /* 0x0000f600ff1a7b82 */ /* 0x000ee20000000800 */
[----:B-1----:R-:W-:Y:S02]  /*dd60*/  IMAD R27, R27, 0x2e0, RZ ;  /* 0x000002e01b1b7824 */ /* 0x002fe400078e02ff */
[----:B------:R-:W-:Y:S04]  /*dd70*/  STL.64 [R1+0xf50], R4 ;  /* 0x000f500401007387 */ /* 0x000fe80000100a00 */
[----:B------:R-:W-:Y:S01]  /*dd80*/  STL.64 [R1+0x1468], R10 ;  /* 0x0014680a01007387 */ /* 0x000fe20000100a00 */
[----:B0-----:R-:W-:Y:S02]  /*dd90*/  IADD3 R12, P6, PT, R27, R28, RZ ;  /* 0x0000001c1b0c7210 */ /* 0x001fe40007fde0ff */
[----:B------:R-:W0:Y:S01]  /*dda0*/  LDC R27, c[0x0][0x3d8] ;  /* 0x0000f600ff1b7b82 */ /* 0x000e220000000800 */
[----:B------:R1:W-:Y:S07]  /*ddb0*/  STL.64 [R1+0xf48], R2 ;  /* 0x000f480201007387 */ /* 0x0003ee0000100a00 */
[----:B-1----:R-:W1:Y:S01]  /*ddc0*/  LDC R3, c[0x0][0x3d8] ;  /* 0x0000f600ff037b82 */ /* 0x002e620000000800 */
[----:B----4-:R-:W-:-:S07]  /*ddd0*/  IMAD R20, R24, 0x2e, RZ ;  /* 0x0000002e18147824 */ /* 0x010fce00078e02ff */
[----:B------:R-:W4:Y:S01]  /*dde0*/  LDC R24, c[0x0][0x3d8] ;  /* 0x0000f600ff187b82 */ /* 0x000f220000000800 */
[----:B------:R-:W-:Y:S01]  /*ddf0*/  IADD3 R14, P3, PT, R20, R28, RZ ;  /* 0x0000001c140e7210 */ /* 0x000fe20007f7e0ff */
[----:B-1----:R-:W-:Y:S02]  /*de00*/  IMAD R2, R3, 0x16f, RZ ;  /* 0x0000016f03027824 */ /* 0x002fe400078e02ff */
[----:B---3--:R-:W-:Y:S02]  /*de10*/  IMAD R3, R26, 0x2e2, RZ ;  /* 0x000002e21a037824 */ /* 0x008fe400078e02ff */
[----:B0-----:R-:W-:Y:S02]  /*de20*/  IMAD R26, R27, 0x17, RZ ;  /* 0x000000171b1a7824 */ /* 0x001fe400078e02ff */
[----:B----4-:R-:W-:-:S03]  /*de30*/  IMAD R24, R24, 0x5c, RZ ;  /* 0x0000005c18187824 */ /* 0x010fc600078e02ff */
[----:B------:R-:W-:Y:S01]  /*de40*/  LEA.HI.X.SX32 R15, R26, R29, 0x1, P3 ;  /* 0x0000001d1a0f7211 */ /* 0x000fe200018f0eff */
[----:B------:R-:W0:Y:S08]  /*de50*/  LDC R27, c[0x0][0x3d8] ;  /* 0x0000f600ff1b7b82 */ /* 0x000e300000000800 */
[----:B------:R-:W1:Y:S01]  /*de60*/  LDC R26, c[0x0][0x3d8] ;  /* 0x0000f600ff1a7b82 */ /* 0x000e620000000800 */
[----:B------:R-:W-:-:S02]  /*de70*/  IADD3 R8, P2, PT, R24, R28, RZ ;  /* 0x0000001c18087210 */ /* 0x000fc40007f5e0ff */
[----:B------:R-:W-:Y:S02]  /*de80*/  IADD3 R4, P1, PT, R22, R28, RZ ;  /* 0x0000001c16047210 */ /* 0x000fe40007f3e0ff */
[-C--:B------:R-:W-:Y:S02]  /*de90*/  LEA.HI.X.SX32 R17, R2, R29.reuse, 0x1, P5 ;  /* 0x0000001d02117211 */ /* 0x080fe400028f0eff */
[-C--:B------:R-:W-:Y:S02]  /*dea0*/  LEA.HI.X.SX32 R9, R20, R29.reuse, 0x1, P2 ;  /* 0x0000001d14097211 */ /* 0x080fe400010f0eff */
[----:B------:R-:W-:Y:S01]  /*deb0*/  LEA.HI.X.SX32 R5, R24, R29, 0x1, P1 ;  /* 0x0000001d18057211 */ /* 0x000fe200008f0eff */
[----:B------:R-:W-:Y:S01]  /*dec0*/  STL.64 [R1+0xf40], R16 ;  /* 0x000f401001007387 */ /* 0x000fe20000100a00 */
[----:B-1----:R-:W-:-:S03]  /*ded0*/  IMAD R26, R26, 0x2e6, RZ ;  /* 0x000002e61a1a7824 */ /* 0x002fc600078e02ff */
[----:B------:R-:W-:Y:S01]  /*dee0*/  STL.64 [R1+0x18c0], R14 ;  /* 0x0018c00e01007387 */ /* 0x000fe20000100a00 */
[CC--:B------:R-:W-:Y:S02]  /*def0*/  IADD3 R10, P4, PT, R21.reuse, R28.reuse, RZ ;  /* 0x0000001c150a7210 */ /* 0x0c0fe40007f9e0ff */
[-C--:B------:R-:W-:Y:S01]  /*df00*/  LEA.HI.X.SX32 R13, R21, R29.reuse, 0x1, P6 ;  /* 0x0000001d150d7211 */ /* 0x080fe200030f0eff */
[----:B------:R-:W-:Y:S01]  /*df10*/  STL.64 [R1+0x1828], R8 ;  /* 0x0018280801007387 */ /* 0x000fe20000100a00 */
[----:B------:R-:W-:Y:S01]  /*df20*/  LEA.HI.X.SX32 R11, R22, R29, 0x1, P4 ;  /* 0x0000001d160b7211 */ /* 0x000fe200020f0eff */
[----:B------:R-:W1:Y:S02]  /*df30*/  LDC R21, c[0x0][0x3d8] ;  /* 0x0000f600ff157b82 */ /* 0x000e640000000800 */
[----:B------:R3:W-:Y:S01]  /*df40*/  STL.64 [R1+0x16e8], R4 ;  /* 0x0016e80401007387 */ /* 0x0007e20000100a00 */
[----:B------:R-:W-:Y:S01]  /*df50*/  IADD3 R2, P5, PT, R3, R28, RZ ;  /* 0x0000001c03027210 */ /* 0x000fe20007fbe0ff */
[----:B--2---:R-:W-:-:S02]  /*df60*/  IMAD R23, R23, 0x172, RZ ;  /* 0x0000017217177824 */ /* 0x004fc400078e02ff */
[----:B0-----:R-:W-:Y:S02]  /*df70*/  IMAD R27, R27, 0x2e4, RZ ;  /* 0x000002e41b1b7824 */ /* 0x001fe400078e02ff */
[----:B------:R-:W0:Y:S01]  /*df80*/  LDC R24, c[0x0][0x3d8] ;  /* 0x0000f600ff187b82 */ /* 0x000e220000000800 */
[----:B---3--:R-:W-:-:S07]  /*df90*/  IADD3 R4, P1, PT, R26, R28, RZ ;  /* 0x0000001c1a047210 */ /* 0x008fce0007f3e0ff */
[----:B------:R-:W2:Y:S02]  /*dfa0*/  LDC R26, c[0x0][0x3d8] ;  /* 0x0000f600ff1a7b82 */ /* 0x000ea40000000800 */
[----:B--2---:R-:W-:-:S06]  /*dfb0*/  IMAD R22, R26, 0x171, RZ ;  /* 0x000001711a167824 */ /* 0x004fcc00078e02ff */
[----:B------:R-:W2:Y:S01]  /*dfc0*/  LDC R26, c[0x0][0x3d8] ;  /* 0x0000f600ff1a7b82 */ /* 0x000ea20000000800 */
[----:B------:R-:W-:Y:S01]  /*dfd0*/  LEA.HI.X.SX32 R3, R22, R29, 0x1, P5 ;  /* 0x0000001d16037211 */ /* 0x000fe200028f0eff */
[----:B------:R-:W-:Y:S06]  /*dfe0*/  STL.64 [R1+0x1460], R10 ;  /* 0x0014600a01007387 */ /* 0x000fec0000100a00 */
[----:B------:R-:W3:Y:S01]  /*dff0*/  LDC R22, c[0x0][0x3d8] ;  /* 0x0000f600ff167b82 */ /* 0x000ee20000000800 */
[----:B--2---:R-:W-:-:S07]  /*e000*/  IMAD R20, R26, 0x2e8, RZ ;  /* 0x000002e81a147824 */ /* 0x004fce00078e02ff */
[----:B------:R-:W2:Y:S01]  /*e010*/  LDC R26, c[0x0][0x3d8] ;  /* 0x0000f600ff1a7b82 */ /* 0x000ea20000000800 */
[----:B------:R-:W-:Y:S04]  /*e020*/  STL.64 [R1+0xf38], R12 ;  /* 0x000f380c01007387 */ /* 0x000fe80000100a00 */
[----:B------:R4:W-:Y:S02]  /*e030*/  STL.64 [R1+0xf30], R2 ;  /* 0x000f300201007387 */ /* 0x0009e40000100a00 */
[-C--:B----4-:R-:W-:Y:S01]  /*e040*/  IADD3 R2, P5, PT, R20, R28.reuse, RZ ;  /* 0x0000001c14027210 */ /* 0x090fe20007fbe0ff */
[----:B--2---:R-:W-:Y:S02]  /*e050*/  IMAD R20, R26, 0x176, RZ ;  /* 0x000001761a147824 */ /* 0x004fe400078e02ff */
[----:B------:R-:W2:Y:S01]  /*e060*/  LDC R26, c[0x0][0x3d8] ;  /* 0x0000f600ff1a7b82 */ /* 0x000ea20000000800 */
[----:B-1----:R-:W-:Y:S01]  /*e070*/  IMAD R21, R21, 0xb9, RZ ;  /* 0x000000b915157824 */ /* 0x002fe200078e02ff */
[-C--:B------:R-:W-:Y:S01]  /*e080*/  IADD3 R14, P3, PT, R23, R28.reuse, RZ ;  /* 0x0000001c170e7210 */ /* 0x080fe20007f7e0ff */
[----:B---3--:R-:W-:Y:S01]  /*e090*/  IMAD R22, R22, 0x2ea, RZ ;  /* 0x000002ea16167824 */ /* 0x008fe200078e02ff */
[----:B------:R-:W-:-:S02]  /*e0a0*/  IADD3 R8, P2, PT, R27, R28, RZ ;  /* 0x0000001c1b087210 */ /* 0x000fc40007f5e0ff */
[-C--:B------:R-:W-:Y:S02]  /*e0b0*/  LEA.HI.X.SX32 R15, R21, R29.reuse, 0x1, P3 ;  /* 0x0000001d150f7211 */ /* 0x080fe400018f0eff */
[----:B------:R-:W-:Y:S01]  /*e0c0*/  LEA.HI.X.SX32 R9, R23, R29, 0x1, P2 ;  /* 0x0000001d17097211 */ /* 0x000fe200010f0eff */
[----:B------:R-:W1:Y:S02]  /*e0d0*/  LDC R27, c[0x0][0x3d8] ;  /* 0x0000f600ff1b7b82 */ /* 0x000e640000000800 */
[----:B------:R3:W-:Y:S06]  /*e0e0*/  STL.64 [R1+0x1458], R14 ;  /* 0x0014580e01007387 */ /* 0x0007ec0000100a00 */
[----:B------:R-:W4:Y:S01]  /*e0f0*/  LDC R23, c[0x0][0x3d8] ;  /* 0x0000f600ff177b82 */ /* 0x000f220000000800 */
[----:B---3--:R-:W-:Y:S01]  /*e100*/  IADD3 R14, P3, PT, R22, R28, RZ ;  /* 0x0000001c160e7210 */ /* 0x008fe20007f7e0ff */
[----:B--2---:R-:W-:-:S06]  /*e110*/  IMAD R22, R26, 0x173, RZ ;  /* 0x000001731a167824 */ /* 0x004fcc00078e02ff */
[----:B------:R-:W2:Y:S01]  /*e120*/  LDC R26, c[0x0][0x3d8] ;  /* 0x0000f600ff1a7b82 */ /* 0x000ea20000000800 */
[----:B----4-:R-:W-:Y:S02]  /*e130*/  IMAD R21, R23, 0x2ec, RZ ;  /* 0x000002ec17157824 */ /* 0x010fe400078e02ff */
[----:B--2---:R-:W-:-:S05]  /*e140*/  IMAD R23, R26, 0x5d, RZ ;  /* 0x0000005d1a177824 */ /* 0x004fca00078e02ff */
[----:B------:R-:W2:Y:S01]  /*e150*/  LDC R26, c[0x0][0x3d8] ;  /* 0x0000f600ff1a7b82 */ /* 0x000ea20000000800 */
[----:B-1----:R-:W-:-:S05]  /*e160*/  IMAD R27, R27, 0xba, RZ ;  /* 0x000000ba1b1b7824 */ /* 0x002fca00078e02ff */
[----:B------:R-:W-:-:S04]  /*e170*/  IADD3 R10, P4, PT, R27, R28, RZ ;  /* 0x0000001c1b0a7210 */ /* 0x000fc80007f9e0ff */
[-C--:B------:R-:W-:Y:S01]  /*e180*/  LEA.HI.X.SX32 R11, R23, R29.reuse, 0x1, P4 ;  /* 0x0000001d170b7211 */ /* 0x080fe200020f0eff */
[----:B--2---:R-:W-:Y:S02]  /*e190*/  IMAD R23, R26, 0x5e, RZ ;  /* 0x0000005e1a177824 */ /* 0x004fe400078e02ff */
[----:B------:R-:W1:Y:S01]  /*e1a0*/  LDC R26, c[0x0][0x3d8] ;  /* 0x0000f600ff1a7b82 */ /* 0x000e620000000800 */
[----:B------:R-:W-:Y:S01]  /*e1b0*/  LEA.HI.X.SX32 R5, R22, R29, 0x1, P1 ;  /* 0x0000001d16057211 */ /* 0x000fe200008f0eff */
[----:B------:R-:W-:Y:S06]  /*e1c0*/  STL.64 [R1+0xf28], R8 ;  /* 0x000f280801007387 */ /* 0x000fec0000100a00 */
[----:B------:R-:W2:Y:S01]  /*e1d0*/  LDC R22, c[0x0][0x3d8] ;  /* 0x0000f600ff167b82 */ /* 0x000ea20000000800 */
[----:B------:R3:W-:Y:S02]  /*e1e0*/  STL.64 [R1+0xf20], R4 ;  /* 0x000f200401007387 */ /* 0x0007e40000100a00 */
[----:B---3--:R-:W-:Y:S01]  /*e1f0*/  IADD3 R4, P1, PT, R21, R28, RZ ;  /* 0x0000001c15047210 */ /* 0x008fe20007f3e0ff */
[----:B-1----:R-:W-:-:S04]  /*e200*/  IMAD R21, R26, 0xbc, RZ ;  /* 0x000000bc1a157824 */ /* 0x002fc800078e02ff */
[----:B------:R-:W1:Y:S01]  /*e210*/  LDC R26, c[0x0][0x3d8] ;  /* 0x0000f600ff1a7b82 */ /* 0x000e620000000800 */
[----:B0-----:R-:W-:Y:S01]  /*e220*/  IMAD R24, R24, 0x174, RZ ;  /* 0x0000017418187824 */ /* 0x001fe200078e02ff */
[----:B------:R0:W-:Y:S04]  /*e230*/  STL.64 [R1+0x16e0], R10 ;  /* 0x0016e00a01007387 */ /* 0x0001e80000100a00 */
[-C--:B------:R-:W-:Y:S01]  /*e240*/  IADD3 R12, P6, PT, R24, R28.reuse, RZ ;  /* 0x0000001c180c7210 */ /* 0x080fe20007fde0ff */
[----:B--2---:R-:W-:Y:S01]  /*e250*/  IMAD R22, R22, 0x2ee, RZ ;  /* 0x000002ee16167824 */ /* 0x004fe200078e02ff */
[----:B------:R-:W-:Y:S02]  /*e260*/  LEA.HI.X.SX32 R3, R24, R29, 0x1, P5 ;  /* 0x0000001d18037211 */ /* 0x000fe400028f0eff */
[----:B------:R-:W2:Y:S02]  /*e270*/  LDC R24, c[0x0][0x3d8] ;  /* 0x0000f600ff187b82 */ /* 0x000ea40000000800 */
[----:B0-----:R-:W-:Y:S01]  /*e280*/  IADD3 R10, P4, PT, R22, R28, RZ ;  /* 0x0000001c160a7210 */ /* 0x001fe20007f9e0ff */
[----:B-1----:R-:W-:-:S05]  /*e290*/  IMAD R22, R26, 0x175, RZ ;  /* 0x000001751a167824 */ /* 0x002fca00078e02ff */
[----:B------:R-:W0:Y:S01]  /*e2a0*/  LDC R26, c[0x0][0x3d8] ;  /* 0x0000f600ff1a7b82 */ /* 0x000e220000000800 */
[----:B------:R-:W-:Y:S02]  /*e2b0*/  IADD3 R8, P2, PT, R20, R28, RZ ;  /* 0x0000001c14087210 */ /* 0x000fe40007f5e0ff */
[-C--:B------:R-:W-:Y:S01]  /*e2c0*/  LEA.HI.X.SX32 R13, R27, R29.reuse, 0x1, P6 ;  /* 0x0000001d1b0d7211 */ /* 0x080fe200030f0eff */
[----:B--2---:R-:W-:Y:S01]  /*e2d0*/  IMAD R24, R24, 0xbb, RZ ;  /* 0x000000bb18187824 */ /* 0x004fe200078e02ff */
[----:B------:R-:W-:-:S03]  /*e2e0*/  LEA.HI.X.SX32 R15, R22, R29, 0x1, P3 ;  /* 0x0000001d160f7211 */ /* 0x000fc600018f0eff */
[----:B------:R-:W-:Y:S01]  /*e2f0*/  STL.64 [R1+0x1450], R12 ;  /* 0x0014500c01007387 */ /* 0x000fe20000100a00 */
[-C--:B------:R-:W-:Y:S01]  /*e300*/  LEA.HI.X.SX32 R5, R20, R29.reuse, 0x1, P1 ;  /* 0x0000001d14057211 */ /* 0x080fe200008f0eff */
[----:B------:R-:W1:Y:S01]  /*e310*/  LDC R22, c[0x0][0x3d8] ;  /* 0x0000f600ff167b82 */ /* 0x000e620000000800 */
[----:B------:R-:W-:Y:S01]  /*e320*/  LEA.HI.X.SX32 R9, R24, R29, 0x1, P2 ;  /* 0x0000001d18097211 */ /* 0x000fe200010f0eff */
[----:B------:R-:W-:Y:S04]  /*e330*/  STL.64 [R1+0xf18], R2 ;  /* 0x000f180201007387 */ /* 0x000fe80000100a00 */
[----:B------:R-:W-:Y:S02]  /*e340*/  STL.64 [R1+0xf10], R14 ;  /* 0x000f100e01007387 */ /* 0x000fe40000100a00 */
[----:B------:R-:W2:Y:S01]  /*e350*/  LDC R24, c[0x0][0x3d8] ;  /* 0x0000f600ff187b82 */ /* 0x000ea20000000800 */
[----:B0-----:R-:W-:Y:S01]  /*e360*/  IMAD R26, R26, 0x2f0, RZ ;  /* 0x000002f01a1a7824 */ /* 0x001fe200078e02ff */
[----:B------:R0:W-:Y:S06]  /*e370*/  STL.64 [R1+0x1448], R8 ;  /* 0x0014480801007387 */ /* 0x0001ec0000100a00 */
[----:B------:R-:W3:Y:S01]  /*e380*/  LDC R27, c[0x0][0x3d8] ;  /* 0x0000f600ff1b7b82 */ /* 0x000ee20000000800 */
[----:B0-----:R-:W-:-:S07]  /*e390*/  IADD3 R8, P2, PT, R26, R28, RZ ;  /* 0x0000001c1a087210 */ /* 0x001fce0007f5e0ff */
        /* <DEDUP_REMOVED lines=10> */
[----:B------:R-:W-:Y:S02]  /*e440*/  IADD3 R2, P5, PT, R21, R28, RZ ;  /* 0x0000001c15027210 */ /* 0x000fe40007fbe0ff */
[-C--:B------:R-:W-:Y:S02]  /*e450*/  LEA.HI.X.SX32 R13, R20, R29.reuse, 0x1, P6 ;  /* 0x0000001d140d7211 */ /* 0x080fe400030f0eff */
[----:B------:R-:W-:Y:S01]  /*e460*/  LEA.HI.X.SX32 R3, R23, R29, 0x1, P5 ;  /* 0x0000001d17037211 */ /* 0x000fe200028f0eff */
[----:B------:R-:W-:Y:S01]  /*e470*/  STL.64 [R1+0xf08], R4 ;  /* 0x000f080401007387 */ /* 0x000fe20000100a00 */
[----:B-1----:R-:W-:Y:S01]  /*e480*/  IMAD R22, R22, 0x17a, RZ ;  /* 0x0000017a16167824 */ /* 0x002fe200078e02ff */
[----:B------:R-:W1:Y:S02]  /*e490*/  LDC R23, c[0x0][0x3d8] ;  /* 0x0000f600ff177b82 */ /* 0x000e640000000800 */
        /* <DEDUP_REMOVED lines=17> */
[----:B---3--:R-:W-:Y:S02]  /*e5b0*/  IMAD R27, R27, 0x178, RZ ;  /* 0x000001781b1b7824 */ /* 0x008fe400078e02ff */
[----:B0-----:R-:W-:-:S05]  /*e5c0*/  IMAD R22, R26, 0x17b, RZ ;  /* 0x0000017b1a167824 */ /* 0x001fca00078e02ff */
[----:B------:R-:W0:Y:S01]  /*e5d0*/  LDC R26, c[0x0][0x3d8] ;  /* 0x0000f600ff1a7b82 */ /* 0x000e220000000800 */
[----:B------:R-:W-:-:S04]  /*e5e0*/  IADD3 R14, P3, PT, R27, R28, RZ ;  /* 0x0000001c1b0e7210 */ /* 0x000fc80007f7e0ff */
[-C--:B------:R-:W-:Y:S01]  /*e5f0*/  LEA.HI.X.SX32 R15, R21, R29.reuse, 0x1, P3 ;  /* 0x0000001d150f7211 */ /* 0x080fe200018f0eff */
[----:B--2---:R-:W-:Y:S01]  /*e600*/  IMAD R24, R24, 0xbe, RZ ;  /* 0x000000be18187824 */ /* 0x004fe200078e02ff */
[----:B------:R-:W-:Y:S01]  /*e610*/  LEA.HI.X.SX32 R9, R27, R29, 0x1, P2 ;  /* 0x0000001d1b097211 */ /* 0x000fe200010f0eff */
[----:B------:R-:W2:Y:S02]  /*e620*/  LDC R21, c[0x0][0x3d8] ;  /* 0x0000f600ff157b82 */ /* 0x000ea40000000800 */
[----:B------:R3:W-:Y:S06]  /*e630*/  STL.64 [R1+0x1440], R14 ;  /* 0x0014400e01007387 */ /* 0x0007ec0000100a00 */
[----:B------:R-:W4:Y:S01]  /*e640*/  LDC R27, c[0x0][0x3d8] ;  /* 0x0000f600ff1b7b82 */ /* 0x000f220000000800 */
[----:B---3--:R-:W-:Y:S01]  /*e650*/  IADD3 R14, P3, PT, R24, R28, RZ ;  /* 0x0000001c180e7210 */ /* 0x008fe20007f7e0ff */
[----:B0-----:R-:W-:-:S05]  /*e660*/  IMAD R26, R26, 0x5f, RZ ;  /* 0x0000005f1a1a7824 */ /* 0x001fca00078e02ff */
[----:B------:R-:W-:Y:S02]  /*e670*/  LEA.HI.X.SX32 R15, R26, R29, 0x1, P3 ;  /* 0x0000001d1a0f7211 */ /* 0x000fe400018f0eff */
[----:B------:R-:W0:Y:S01]  /*e680*/  LDC R26, c[0x0][0x3d8] ;  /* 0x0000f600ff1a7b82 */ /* 0x000e220000000800 */
[----:B--2---:R-:W-:Y:S01]  /*e690*/  IMAD R21, R21, 0x2fa, RZ ;  /* 0x000002fa15157824 */ /* 0x004fe200078e02ff */
[----:B------:R2:W-:Y:S01]  /*e6a0*/  STL.64 [R1+0xef8], R8 ;  /* 0x000ef80801007387 */ /* 0x0005e20000100a00 */
[----:B-1----:R-:W-:Y:S02]  /*e6b0*/  IMAD R23, R23, 0x17c, RZ ;  /* 0x0000017c17177824 */ /* 0x002fe400078e02ff */
[----:B----4-:R-:W-:Y:S02]  /*e6c0*/  IMAD R20, R27, 0x2f8, RZ ;  /* 0x000002f81b147824 */ /* 0x010fe400078e02ff */
[----:B0-----:R-:W-:Y:S01]  /*e6d0*/  IMAD R16, R26, 0xc, RZ ;  /* 0x0000000c1a107824 */ /* 0x001fe200078e02ff */
[----:B------:R0:W-:Y:S01]  /*e6e0*/  STL.64 [R1+0xef0], R4 ;  /* 0x000ef00401007387 */ /* 0x0001e20000100a00 */
[----:B------:R-:W1:Y:S03]  /*e6f0*/  LDC R26, c[0x0][0x3d8] ;  /* 0x0000f600ff1a7b82 */ /* 0x000e660000000800 */
[----:B------:R3:W-:Y:S01]  /*e700*/  STL.64 [R1+0x1438], R10 ;  /* 0x0014380a01007387 */ /* 0x0007e20000100a00 */
[----:B--2---:R-:W-:-:S02]  /*e710*/  IADD3 R8, P2, PT, R23, R28, RZ ;  /* 0x0000001c17087210 */ /* 0x004fc40007f5e0ff */
[----:B------:R-:W-:Y:S02]  /*e720*/  LEA.HI.X.SX32 R3, R22, R29, 0x1, P5 ;  /* 0x0000001d16037211 */ /* 0x000fe400028f0eff */
[----:B------:R-:W2:Y:S01]  /*e730*/  LDC R27, c[0x0][0x3d8] ;  /* 0x0000f600ff1b7b82 */ /* 0x000ea20000000800 */
[-C--:B0-----:R-:W-:Y:S02]  /*e740*/  IADD3 R4, P1, PT, R20, R28.reuse, RZ ;  /* 0x0000001c14047210 */ /* 0x081fe40007f3e0ff */
[----:B---3--:R-:W-:-:S05]  /*e750*/  IADD3 R10, P4, PT, R21, R28, RZ ;  /* 0x0000001c150a7210 */ /* 0x008fca0007f9e0ff */
[----:B------:R-:W0:Y:S01]  /*e760*/  LDC R22, c[0x0][0x3d8] ;  /* 0x0000f600ff167b82 */ /* 0x000e220000000800 */
[----:B------:R-:W-:-:S07]  /*e770*/  LEA.HI.X.SX32 R5, R23, R29, 0x1, P1 ;  /* 0x0000001d17057211 */ /* 0x000fce00008f0eff */
[----:B------:R-:W3:Y:S01]  /*e780*/  LDC R21, c[0x0][0x3d8] ;  /* 0x0000f600ff157b82 */ /* 0x000ee20000000800 */
[----:B-1----:R-:W-:-:S07]  /*e790*/  IMAD R23, R26, 0x17d, RZ ;  /* 0x0000017d1a177824 */ /* 0x002fce00078e02ff */
[----:B------:R-:W1:Y:S01]  /*e7a0*/  LDC R26, c[0x0][0x3d8] ;  /* 0x0000f600ff1a7b82 */ /* 0x000e620000000800 */
[----:B--2---:R-:W-:Y:S01]  /*e7b0*/  IMAD R27, R27, 0x17e, RZ ;  /* 0x0000017e1b1b7824 */ /* 0x004fe200078e02ff */
[----:B------:R-:W-:Y:S01]  /*e7c0*/  LEA.HI.X.SX32 R11, R23, R29, 0x1, P4 ;  /* 0x0000001d170b7211 */ /* 0x000fe200020f0eff */
[----:B------:R2:W-:Y:S01]  /*e7d0*/  STL.64 [R1+0xee8], R12 ;  /* 0x000ee80c01007387 */ /* 0x0005e20000100a00 */
[----:B0-----:R-:W-:-:S03]  /*e7e0*/  IMAD R22, R22, 0x2fe, RZ ;  /* 0x000002fe16167824 */ /* 0x001fc600078e02ff */
[----:B------:R0:W-:Y:S01]  /*e7f0*/  STL.64 [R1+0xee0], R2 ;  /* 0x000ee00201007387 */ /* 0x0001e20000100a00 */
[----:B---3--:R-:W-:Y:S01]  /*e800*/  IMAD R21, R21, 0x2fc, RZ ;  /* 0x000002fc15157824 */ /* 0x008fe200078e02ff */
[-C--:B--2---:R-:W-:Y:S02]  /*e810*/  IADD3 R12, P6, PT, R27, R28.reuse, RZ ;  /* 0x0000001c1b0c7210 */ /* 0x084fe40007fde0ff */
[----:B------:R2:W-:Y:S02]  /*e820*/  STL.64 [R1+0x16d0], R14 ;  /* 0x0016d00e01007387 */ /* 0x0005e40000100a00 */
[----:B0-----:R-:W-:Y:S02]  /*e830*/  IADD3 R2, P5, PT, R21, R28, RZ ;  /* 0x0000001c15027210 */ /* 0x001fe40007fbe0ff */
[----:B------:R-:W0:Y:S01]  /*e840*/  LDC R21, c[0x0][0x3d8] ;  /* 0x0000f600ff157b82 */ /* 0x000e220000000800 */
[----:B-1----:R-:W-:Y:S01]  /*e850*/  IMAD R23, R26, 0xbf, RZ ;  /* 0x000000bf1a177824 */ /* 0x002fe200078e02ff */
[----:B------:R-:W-:-:S04]  /*e860*/  LEA.HI.X.SX32 R3, R27, R29, 0x1, P5 ;  /* 0x0000001d1b037211 */ /* 0x000fc800028f0eff */
[-C--:B------:R-:W-:Y:S02]  /*e870*/  LEA.HI.X.SX32 R13, R23, R29.reuse, 0x1, P6 ;  /* 0x0000001d170d7211 */ /* 0x080fe400030f0eff */
[----:B--2---:R-:W-:Y:S01]  /*e880*/  IADD3 R14, P3, PT, R22, R28, RZ ;  /* 0x0000001c160e7210 */ /* 0x004fe20007f7e0ff */
[----:B------:R-:W1:Y:S08]  /*e890*/  LDC R23, c[0x0][0x3d8] ;  /* 0x0000f600ff177b82 */ /* 0x000e700000000800 */
[----:B------:R-:W2:Y:S08]  /*e8a0*/  LDC R22, c[0x0][0x3d8] ;  /* 0x0000f600ff167b82 */ /* 0x000eb00000000800 */
[----:B------:R-:W3:Y:S01]  /*e8b0*/  LDC R27, c[0x0][0x3d8] ;  /* 0x0000f600ff1b7b82 */ /* 0x000ee20000000800 */
[----:B------:R-:W-:Y:S01]  /*e8c0*/  LEA.HI.X.SX32 R9, R24, R29, 0x1, P2 ;  /* 0x0000001d18097211 */ /* 0x000fe200010f0eff */
[----:B0-----:R-:W-:-:S06]  /*e8d0*/  IMAD R17, R21, 0x6, RZ ;  /* 0x0000000615117824 */ /* 0x001fcc00078e02ff */
[----:B------:R-:W0:Y:S01]  /*e8e0*/  LDC R26, c[0x0][0x3d8] ;  /* 0x0000f600ff1a7b82 */ /* 0x000e220000000800 */
[----:B--2---:R-:W-:Y:S02]  /*e8f0*/  IMAD R20, R22, 0x30, RZ ;  /* 0x0000003016147824 */ /* 0x004fe400078e02ff */
[----:B---3--:R-:W-:Y:S01]  /*e900*/  IMAD R27, R27, 0x17f, RZ ;  /* 0x0000017f1b1b7824 */ /* 0x008fe200078e02ff */
[----:B------:R2:W-:Y:S01]  /*e910*/  STL.64 [R1+0x1430], R8 ;  /* 0x0014300801007387 */ /* 0x0005e20000100a00 */
[----:B-1----:R-:W-:-:S03]  /*e920*/  IMAD R22, R23, 0xc0, RZ ;  /* 0x000000c017167824 */ /* 0x002fc600078e02ff */
[----:B------:R-:W1:Y:S01]  /*e930*/  LDC R24, c[0x0][0x3d8] ;  /* 0x0000f600ff187b82 */ /* 0x000e620000000800 */
[----:B------:R-:W-:-:S07]  /*e940*/  LEA.HI.X.SX32 R15, R27, R29, 0x1, P3 ;  /* 0x0000001d1b0f7211 */ /* 0x000fce00018f0eff */
[----:B------:R-:W3:Y:S08]  /*e950*/  LDC R23, c[0x0][0x3d8] ;  /* 0x0000f600ff177b82 */ /* 0x000ef00000000800 */
[----:B------:R-:W4:Y:S01]  /*e960*/  LDC R27, c[0x0][0x3d8] ;  /* 0x0000f600ff1b7b82 */ /* 0x000f220000000800 */
[----:B--2---:R-:W-:-:S07]  /*e970*/  IADD3 R8, P2, PT, R17, R28, RZ ;  /* 0x0000001c11087210 */ /* 0x004fce0007f5e0ff */
[----:B------:R-:W2:Y:S01]  /*e980*/  LDC R21, c[0x0][0x3d8] ;  /* 0x0000f600ff157b82 */ /* 0x000ea20000000800 */
[----:B---3--:R-:W-:-:S05]  /*e990*/  IMAD R23, R23, 0x3, RZ ;  /* 0x0000000317177824 */ /* 0x008fca00078e02ff */
[----:B------:R-:W-:Y:S02]  /*e9a0*/  LEA.HI.X.SX32 R9, R23, R29, 0x1, P2 ;  /* 0x0000001d17097211 */ /* 0x000fe400010f0eff */
[----:B------:R-:W3:Y:S01]  /*e9b0*/  LDC R23, c[0x0][0x3d8] ;  /* 0x0000f600ff177b82 */ /* 0x000ee20000000800 */
[----:B----4-:R-:W-:-:S07]  /*e9c0*/  IMAD R18, R27, 0x300, RZ ;  /* 0x000003001b127824 */ /* 0x010fce00078e02ff */
[----:B------:R-:W4:Y:S01]  /*e9d0*/  LDC R27, c[0x0][0x3d8] ;  /* 0x0000f600ff1b7b82 */ /* 0x000f220000000800 */
[----:B------:R0:W-:Y:S04]  /*e9e0*/  STL.64 [R1+0xed8], R4 ;  /* 0x000ed80401007387 */ /* 0x0001e80000100a00 */
[----:B------:R-:W-:Y:S01]  /*e9f0*/  STL.64 [R1+0xed0], R10 ;  /* 0x000ed00a01007387 */ /* 0x000fe20000100a00 */
[----:B0-----:R-:W-:-:S03]  /*ea00*/  IADD3 R4, P1, PT, R16, R28, RZ ;  /* 0x0000001c10047210 */ /* 0x001fc60007f3e0ff */
[----:B------:R-:W-:Y:S01]  /*ea10*/  STL.64 [R1+0x1428], R12 ;  /* 0x0014280c01007387 */ /* 0x000fe20000100a00 */
[----:B------:R-:W-:-:S03]  /*ea20*/  LEA.HI.X.SX32 R5, R17, R29, 0x1, P1 ;  /* 0x0000001d11057211 */ /* 0x000fc600008f0eff */
[----:B------:R-:W-:Y:S04]  /*ea30*/  STL.64 [R1+0xec8], R2 ;  /* 0x000ec80201007387 */ /* 0x000fe80000100a00 */
[----:B------:R-:W-:Y:S04]  /*ea40*/  STL.64 [R1+0xec0], R14 ;  /* 0x000ec00e01007387 */ /* 0x000fe80000100a00 */
[----:B------:R-:W-:Y:S04]  /*ea50*/  STL.64 [R1+0x1940], R8 ;  /* 0x0019400801007387 */ /* 0x000fe80000100a00 */
[----:B------:R0:W-:Y:S02]  /*ea60*/  STL.64 [R1+0x1930], R4 ;  /* 0x0019300401007387 */ /* 0x0001e40000100a00 */
[----:B0-----:R-:W-:Y:S01]  /*ea70*/  IADD3 R4, P1, PT, R18, R28, RZ ;  /* 0x0000001c12047210 */ /* 0x001fe20007f3e0ff */
[----:B---3--:R-:W-:-:S02]  /*ea80*/  IMAD R18, R23, 0x302, RZ ;  /* 0x0000030217127824 */ /* 0x008fc400078e02ff */
[----:B----4-:R-:W-:Y:S02]  /*ea90*/  IMAD R23, R27, 0x182, RZ ;  /* 0x000001821b177824 */ /* 0x010fe400078e02ff */
[----:B------:R-:W0:Y:S01]  /*eaa0*/  LDC R27, c[0x0][0x3d8] ;  /* 0x0000f600ff1b7b82 */ /* 0x000e220000000800 */
[----:B-1----:R-:W-:Y:S01]  /*eab0*/  IMAD R24, R24, 0x18, RZ ;  /* 0x0000001818187824 */ /* 0x002fe200078e02ff */
[----:B------:R-:W-:-:S04]  /*eac0*/  IADD3 R12, P6, PT, R20, R28, RZ ;  /* 0x0000001c140c7210 */ /* 0x000fc80007fde0ff */
[CC--:B------:R-:W-:Y:S02]  /*ead0*/  IADD3 R10, P4, PT, R24.reuse, R28.reuse, RZ ;  /* 0x0000001c180a7210 */ /* 0x0c0fe40007f9e0ff */
[----:B------:R-:W-:Y:S01]  /*eae0*/  LEA.HI.X.SX32 R13, R24, R29, 0x1, P6 ;  /* 0x0000001d180d7211 */ /* 0x000fe200030f0eff */
[----:B------:R-:W-:Y:S02]  /*eaf0*/  IMAD R26, R26, 0x60, RZ ;  /* 0x000000601a1a7824 */ /* 0x000fe400078e02ff */
        /* <DEDUP_REMOVED lines=495> */
[----:B------:R-:W-:Y:S04]  /*109f0*/  STL.64 [R1+0x1380], R8 ;  /* 0x0013800801007387 */ /* 0x000fe80000100a00 */
[----:B------:R-:W-:Y:S04]  /*10a00*/  STL.64 [R1+0xd78], R4 ;  /* 0x000d780401007387 */ /* 0x000fe80000100a00 */
[----:B------:R4:W-:Y:S01]  /*10a10*/  STL.64 [R1+0xd70], R10 ;  /* 0x000d700a01007387 */ /* 0x0009e20000100a00 */
[----:B0-----:R-:W-:Y:S01]  /*10a20*/  IMAD R20, R26, 0x358, RZ ;  /* 0x000003581a147824 */ /* 0x001fe200078e02ff */
[----:B------:R-:W-:-:S02]  /*10a30*/  IADD3 R12, P5, PT, R27, R28, RZ ;  /* 0x0000001c1b0c7210 */ /* 0x000fc40007fbe0ff */
[-C--:B------:R-:W-:Y:S01]  /*10a40*/  IADD3 R14, P6, PT, R22, R28.reuse, RZ ;  /* 0x0000001c160e7210 */ /* 0x080fe20007fde0ff */
[----:B------:R-:W0:Y:S01]  /*10a50*/  LDC R27, c[0x0][0x3d8] ;  /* 0x0000f600ff1b7b82 */ /* 0x000e220000000800 */
[----:B----4-:R-:W-:Y:S01]  /*10a60*/  IADD3 R10, P4, PT, R20, R28, RZ ;  /* 0x0000001c140a7210 */ /* 0x010fe20007f9e0ff */
[----:B-1----:R-:W-:Y:S02]  /*10a70*/  IMAD R20, R21, 0xd5, RZ ;  /* 0x000000d515147824 */ /* 0x002fe400078e02ff */
[----:B---3--:R-:W-:-:S04]  /*10a80*/  IMAD R21, R24, 0x35a, RZ ;  /* 0x0000035a18157824 */ /* 0x008fc800078e02ff */
[----:B------:R-:W1:Y:S01]  /*10a90*/  LDC R24, c[0x0][0x3d8] ;  /* 0x0000f600ff187b82 */ /* 0x000e620000000800 */
[----:B------:R-:W-:-:S07]  /*10aa0*/  LEA.HI.X.SX32 R13, R22, R29, 0x1, P5 ;  /* 0x0000001d160d7211 */ /* 0x000fce00028f0eff */
[----:B------:R-:W3:Y:S01]  /*10ab0*/  LDC R22, c[0x0][0x3d8] ;  /* 0x0000f600ff167b82 */ /* 0x000ee20000000800 */
[----:B------:R-:W-:-:S05]  /*10ac0*/  LEA.HI.X.SX32 R15, R20, R29, 0x1, P6 ;  /* 0x0000001d140f7211 */ /* 0x000fca00030f0eff */
[----:B------:R4:W-:Y:S01]  /*10ad0*/  STL.64 [R1+0x1378], R14 ;  /* 0x0013780e01007387 */ /* 0x0009e20000100a00 */
[----:B--2---:R-:W-:Y:S01]  /*10ae0*/  IMAD R23, R23, 0x1ac, RZ ;  /* 0x000001ac17177824 */ /* 0x004fe200078e02ff */
[----:B------:R-:W2:Y:S01]  /*10af0*/  LDC R26, c[0x0][0x3d8] ;  /* 0x0000f600ff1a7b82 */ /* 0x000ea20000000800 */
[----:B0-----:R-:W-:Y:S01]  /*10b00*/  IMAD R27, R27, 0xd6, RZ ;  /* 0x000000d61b1b7824 */ /* 0x001fe200078e02ff */
[----:B----4-:R-:W-:Y:S01]  /*10b10*/  IADD3 R14, P6, PT, R21, R28, RZ ;  /* 0x0000001c150e7210 */ /* 0x010fe20007fde0ff */
[----:B-1----:R-:W-:-:S05]  /*10b20*/  IMAD R21, R24, 0x1ab, RZ ;  /* 0x000001ab18157824 */ /* 0x002fca00078e02ff */
[----:B------:R-:W0:Y:S01]  /*10b30*/  LDC R24, c[0x0][0x3d8] ;  /* 0x0000f600ff187b82 */ /* 0x000e220000000800 */
[----:B------:R-:W-:Y:S01]  /*10b40*/  IADD3 R4, P1, PT, R23, R28, RZ ;  /* 0x0000001c17047210 */ /* 0x000fe20007f3e0ff */
[----:B---3--:R-:W-:-:S06]  /*10b50*/  IMAD R20, R22, 0x35c, RZ ;  /* 0x0000035c16147824 */ /* 0x008fcc00078e02ff */
[----:B------:R-:W1:Y:S01]  /*10b60*/  LDC R22, c[0x0][0x3d8] ;  /* 0x0000f600ff167b82 */ /* 0x000e620000000800 */
[C---:B------:R-:W-:Y:S02]  /*10b70*/  IADD3 R8, P2, PT, R27.reuse, R28, RZ ;  /* 0x0000001c1b087210 */ /* 0x040fe40007f5e0ff */
[----:B------:R-:W-:-:S05]  /*10b80*/  LEA.HI.X.SX32 R5, R27, R29, 0x1, P1 ;  /* 0x0000001d1b057211 */ /* 0x000fca00008f0eff */
[----:B------:R-:W3:Y:S01]  /*10b90*/  LDC R27, c[0x0][0x3d8] ;  /* 0x0000f600ff1b7b82 */ /* 0x000ee20000000800 */
[-C--:B------:R-:W-:Y:S01]  /*10ba0*/  LEA.HI.X.SX32 R3, R21, R29.reuse, 0x1, P3 ;  /* 0x0000001d15037211 */ /* 0x080fe200018f0eff */
[----:B0-----:R-:W-:Y:S01]  /*10bb0*/  IMAD R21, R24, 0x6b, RZ ;  /* 0x0000006b18157824 */ /* 0x001fe200078e02ff */
[----:B------:R-:W-:Y:S01]  /*10bc0*/  STL.64 [R1+0xd68], R12 ;  /* 0x000d680c01007387 */ /* 0x000fe20000100a00 */
[----:B------:R-:W-:Y:S01]  /*10bd0*/  LEA.HI.X.SX32 R11, R23, R29, 0x1, P4 ;  /* 0x0000001d170b7211 */ /* 0x000fe200020f0eff */
[----:B--2---:R-:W-:-:S03]  /*10be0*/  IMAD R26, R26, 0x1ae, RZ ;  /* 0x000001ae1a1a7824 */ /* 0x004fc600078e02ff */
[----:B------:R-:W0:Y:S01]  /*10bf0*/  LDC R23, c[0x0][0x3d8] ;  /* 0x0000f600ff177b82 */ /* 0x000e220000000800 */
[----:B------:R-:W-:Y:S01]  /*10c00*/  LEA.HI.X.SX32 R9, R21, R29, 0x1, P2 ;  /* 0x0000001d15097211 */ /* 0x000fe200010f0eff */
[----:B-1----:R-:W-:Y:S01]  /*10c10*/  IMAD R22, R22, 0x35e, RZ ;  /* 0x0000035e16167824 */ /* 0x002fe200078e02ff */
[----:B------:R-:W-:Y:S05]  /*10c20*/  STL.64 [R1+0xd60], R2 ;  /* 0x000d600201007387 */ /* 0x000fea0000100a00 */
[----:B------:R-:W1:Y:S01]  /*10c30*/  LDC R21, c[0x0][0x3d8] ;  /* 0x0000f600ff157b82 */ /* 0x000e620000000800 */
[----:B------:R2:W-:Y:S07]  /*10c40*/  STL.64 [R1+0x1670], R8 ;  /* 0x0016700801007387 */ /* 0x0005ee0000100a00 */
[----:B------:R-:W4:Y:S01]  /*10c50*/  LDC R24, c[0x0][0x3d8] ;  /* 0x0000f600ff187b82 */ /* 0x000f220000000800 */
[----:B--2---:R-:W-:Y:S01]  /*10c60*/  IADD3 R8, P2, PT, R22, R28, RZ ;  /* 0x0000001c16087210 */ /* 0x004fe20007f5e0ff */
[----:B---3--:R-:W-:-:S06]  /*10c70*/  IMAD R22, R27, 0xd8, RZ ;  /* 0x000000d81b167824 */ /* 0x008fcc00078e02ff */
[----:B------:R-:W2:Y:S01]  /*10c80*/  LDC R27, c[0x0][0x3d8] ;  /* 0x0000f600ff1b7b82 */ /* 0x000ea20000000800 */
[----:B-1----:R-:W-:Y:S02]  /*10c90*/  IMAD R18, R21, 0x1ad, RZ ;  /* 0x000001ad15127824 */ /* 0x002fe400078e02ff */
[----:B--2---:R-:W-:-:S05]  /*10ca0*/  IMAD R21, R27, 0x1b0, RZ ;  /* 0x000001b01b157824 */ /* 0x004fca00078e02ff */
[----:B------:R-:W1:Y:S01]  /*10cb0*/  LDC R27, c[0x0][0x3d8] ;  /* 0x0000f600ff1b7b82 */ /* 0x000e620000000800 */
[----:B0-----:R-:W-:Y:S01]  /*10cc0*/  IMAD R23, R23, 0xd7, RZ ;  /* 0x000000d717177824 */ /* 0x001fe200078e02ff */
[-C--:B------:R-:W-:Y:S02]  /*10cd0*/  IADD3 R12, P5, PT, R26, R28.reuse, RZ ;  /* 0x0000001c1a0c7210 */ /* 0x080fe40007fbe0ff */
[----:B------:R-:W-:Y:S02]  /*10ce0*/  IADD3 R2, P3, PT, R20, R28, RZ ;  /* 0x0000001c14027210 */ /* 0x000fe40007f7e0ff */
[-C--:B------:R-:W-:Y:S02]  /*10cf0*/  LEA.HI.X.SX32 R15, R18, R29.reuse, 0x1, P6 ;  /* 0x0000001d120f7211 */ /* 0x080fe400030f0eff */
[-C--:B------:R-:W-:Y:S01]  /*10d00*/  LEA.HI.X.SX32 R13, R23, R29.reuse, 0x1, P5 ;  /* 0x0000001d170d7211 */ /* 0x080fe200028f0eff */
[----:B------:R-:W-:Y:S01]  /*10d10*/  STL.64 [R1+0x1370], R4 ;  /* 0x0013700401007387 */ /* 0x000fe20000100a00 */
[----:B------:R-:W-:Y:S01]  /*10d20*/  LEA.HI.X.SX32 R3, R26, R29, 0x1, P3 ;  /* 0x0000001d1a037211 */ /* 0x000fe200018f0eff */
[----:B------:R-:W0:Y:S02]  /*10d30*/  LDC R18, c[0x0][0x3d8] ;  /* 0x0000f600ff127b82 */ /* 0x000e240000000800 */
[----:B------:R-:W-:Y:S04]  /*10d40*/  STL.64 [R1+0xd58], R10 ;  /* 0x000d580a01007387 */ /* 0x000fe80000100a00 */
[----:B------:R-:W-:Y:S02]  /*10d50*/  STL.64 [R1+0xd50], R14 ;  /* 0x000d500e01007387 */ /* 0x000fe40000100a00 */
[----:B------:R-:W2:Y:S02]  /*10d60*/  LDC R26, c[0x0][0x3d8] ;  /* 0x0000f600ff1a7b82 */ /* 0x000ea40000000800 */
[----:B------:R-:W-:Y:S01]  /*10d70*/  STL.64 [R1+0x1368], R12 ;  /* 0x0013680c01007387 */ /* 0x000fe20000100a00 */
[----:B-1----:R-:W-:-:S03]  /*10d80*/  IMAD R27, R27, 0x360, RZ ;  /* 0x000003601b1b7824 */ /* 0x002fc600078e02ff */
[----:B------:R1:W-:Y:S01]  /*10d90*/  STL.64 [R1+0xd48], R2 ;  /* 0x000d480201007387 */ /* 0x0003e20000100a00 */
[----:B----4-:R-:W-:Y:S01]  /*10da0*/  IMAD R20, R24, 0x36, RZ ;  /* 0x0000003618147824 */ /* 0x010fe200078e02ff */
[----:B------:R-:W3:Y:S08]  /*10db0*/  LDC R23, c[0x0][0x3d8] ;  /* 0x0000f600ff177b82 */ /* 0x000ef00000000800 */
[----:B------:R-:W4:Y:S01]  /*10dc0*/  LDC R24, c[0x0][0x3d8] ;  /* 0x0000f600ff187b82 */ /* 0x000f220000000800 */
[----:B-1----:R-:W-:-:S07]  /*10dd0*/  IADD3 R2, P3, PT, R27, R28, RZ ;  /* 0x0000001c1b027210 */ /* 0x002fce0007f7e0ff */
[----:B------:R-:W1:Y:S01]  /*10de0*/  LDC R27, c[0x0][0x3d8] ;  /* 0x0000f600ff1b7b82 */ /* 0x000e620000000800 */
[----:B0-----:R-:W-:Y:S02]  /*10df0*/  IMAD R16, R18, 0x1af, RZ ;  /* 0x000001af12107824 */ /* 0x001fe400078e02ff */
[----:B--2---:R-:W-:Y:S01]  /*10e00*/  IMAD R18, R26, 0x362, RZ ;  /* 0x000003621a127824 */ /* 0x004fe200078e02ff */
[-C--:B------:R-:W-:Y:S01]  /*10e10*/  IADD3 R4, P1, PT, R20, R28.reuse, RZ ;  /* 0x0000001c14047210 */ /* 0x080fe20007f3e0ff */
[----:B-1----:R-:W-:Y:S02]  /*10e20*/  IMAD R26, R27, 0x1b, RZ ;  /* 0x0000001b1b1a7824 */ /* 0x002fe400078e02ff */
[----:B----4-:R-:W-:Y:S01]  /*10e30*/  IMAD R24, R24, 0x6c, RZ ;  /* 0x0000006c18187824 */ /* 0x010fe200078e02ff */
[-C--:B------:R-:W-:Y:S02]  /*10e40*/  IADD3 R14, P6, PT, R22, R28.reuse, RZ ;  /* 0x0000001c160e7210 */ /* 0x080fe40007fde0ff */
[-C--:B------:R-:W-:Y:S01]  /*10e50*/  IADD3 R12, P5, PT, R21, R28.reuse, RZ ;  /* 0x0000001c150c7210 */ /* 0x080fe20007fbe0ff */
[----:B---3--:R-:W-:Y:S01]  /*10e60*/  IMAD R23, R23, 0x1b2, RZ ;  /* 0x000001b217177824 */ /* 0x008fe200078e02ff */
[----:B------:R-:W-:Y:S01]  /*10e70*/  LEA.HI.X.SX32 R5, R26, R29, 0x1, P1 ;  /* 0x0000001d1a057211 */ /* 0x000fe200008f0eff */
[----:B------:R-:W0:Y:S08]  /*10e80*/  LDC R27, c[0x0][0x3d8] ;  /* 0x0000f600ff1b7b82 */ /* 0x000e300000000800 */
[----:B------:R-:W1:Y:S01]  /*10e90*/  LDC R26, c[0x0][0x3d8] ;  /* 0x0000f600ff1a7b82 */ /* 0x000e620000000800 */
[----:B------:R-:W-:-:S02]  /*10ea0*/  IADD3 R10, P4, PT, R24, R28, RZ ;  /* 0x0000001c180a7210 */ /* 0x000fc40007f9e0ff */
[-C--:B------:R-:W-:Y:S02]  /*10eb0*/  LEA.HI.X.SX32 R9, R16, R29.reuse, 0x1, P2 ;  /* 0x0000001d10097211 */ /* 0x080fe400010f0eff */
[-C--:B------:R-:W-:Y:S02]  /*10ec0*/  LEA.HI.X.SX32 R11, R20, R29.reuse, 0x1, P4 ;  /* 0x0000001d140b7211 */ /* 0x080fe400020f0eff */
[-C--:B------:R-:W-:Y:S01]  /*10ed0*/  LEA.HI.X.SX32 R15, R24, R29.reuse, 0x1, P6 ;  /* 0x0000001d180f7211 */ /* 0x080fe200030f0eff */
[----:B------:R-:W-:Y:S01]  /*10ee0*/  STL.64 [R1+0xd40], R8 ;  /* 0x000d400801007387 */ /* 0x000fe20000100a00 */
[----:B------:R-:W-:Y:S01]  /*10ef0*/  LEA.HI.X.SX32 R13, R22, R29, 0x1, P5 ;  /* 0x0000001d160d7211 */ /* 0x000fe200028f0eff */
[----:B------:R-:W2:Y:S02]  /*10f00*/  LDC R24, c[0x0][0x3d8] ;  /* 0x0000f600ff187b82 */ /* 0x000ea40000000800 */
[----:B------:R-:W-:Y:S04]  /*10f10*/  STL.64 [R1+0x18a0], R4 ;  /* 0x0018a00401007387 */ /* 0x000fe80000100a00 */
[----:B------:R-:W-:Y:S04]  /*10f20*/  STL.64 [R1+0x17e8], R10 ;  /* 0x0017e80a01007387 */ /* 0x000fe80000100a00 */
[----:B------:R3:W-:Y:S01]  /*10f30*/  STL.64 [R1+0x1668], R14 ;  /* 0x0016680e01007387 */ /* 0x0007e20000100a00 */
[----:B-1----:R-:W-:-:S05]  /*10f40*/  IMAD R26, R26, 0x366, RZ ;  /* 0x000003661a1a7824 */ /* 0x002fca00078e02ff */
[----:B---3--:R-:W-:Y:S02]  /*10f50*/  IADD3 R14, P6, PT, R26, R28, RZ ;  /* 0x0000001c1a0e7210 */ /* 0x008fe40007fde0ff */
[----:B------:R-:W1:Y:S02]  /*10f60*/  LDC R26, c[0x0][0x3d8] ;  /* 0x0000f600ff1a7b82 */ /* 0x000e640000000800 */
[----:B-1----:R-:W-:-:S06]  /*10f70*/  IMAD R22, R26, 0x1b1, RZ ;  /* 0x000001b11a167824 */ /* 0x002fcc00078e02ff */
[----:B------:R-:W1:Y:S01]  /*10f80*/  LDC R26, c[0x0][0x3d8] ;  /* 0x0000f600ff1a7b82 */ /* 0x000e620000000800 */
[----:B------:R-:W-:Y:S02]  /*10f90*/  LEA.HI.X.SX32 R3, R21, R29, 0x1, P3 ;  /* 0x0000001d15037211 */ /* 0x000fe400018f0eff */
[----:B------:R-:W-:-:S05]  /*10fa0*/  IADD3 R8, P2, PT, R18, R28, RZ ;  /* 0x0000001c12087210 */ /* 0x000fca0007f5e0ff */
[----:B------:R-:W3:Y:S01]  /*10fb0*/  LDC R21, c[0x0][0x3d8] ;  /* 0x0000f600ff157b82 */ /* 0x000ee20000000800 */
[----:B-1----:R-:W-:-:S07]  /*10fc0*/  IMAD R20, R26, 0x368, RZ ;  /* 0x000003681a147824 */ /* 0x002fce00078e02ff */
[----:B------:R-:W1:Y:S01]  /*10fd0*/  LDC R26, c[0x0][0x3d8] ;  /* 0x0000f600ff1a7b82 */ /* 0x000e620000000800 */
[----:B------:R-:W-:Y:S01]  /*10fe0*/  LEA.HI.X.SX32 R9, R22, R29, 0x1, P2 ;  /* 0x0000001d16097211 */ /* 0x000fe200010f0eff */
[----:B------:R-:W-:Y:S04]  /*10ff0*/  STL.64 [R1+0x1360], R12 ;  /* 0x0013600c01007387 */ /* 0x000fe80000100a00 */
[----:B------:R-:W-:Y:S02]  /*11000*/  STL.64 [R1+0xd38], R2 ;  /* 0x000d380201007387 */ /* 0x000fe40000100a00 */
[----:B------:R-:W4:Y:S02]  /*11010*/  LDC R22, c[0x0][0x3d8] ;  /* 0x0000f600ff167b82 */ /* 0x000f240000000800 */
[----:B------:R0:W-:Y:S02]  /*11020*/  STL.64 [R1+0xd30], R8 ;  /* 0x000d300801007387 */ /* 0x0001e40000100a00 */
[----:B0-----:R-:W-:Y:S01]  /*11030*/  IADD3 R8, P2, PT, R20, R28, RZ ;  /* 0x0000001c14087210 */ /* 0x001fe20007f5e0ff */
[----:B-1----:R-:W-:-:S03]  /*11040*/  IMAD R20, R26, 0x1b6, RZ ;  /* 0x000001b61a147824 */ /* 0x002fc600078e02ff */
[----:B------:R-:W0:Y:S01]  /*11050*/  LDC R26, c[0x0][0x3d8] ;  /* 0x0000f600ff1a7b82 */ /* 0x000e220000000800 */
[----:B---3--:R-:W-:Y:S01]  /*11060*/  IMAD R21, R21, 0xd9, RZ ;  /* 0x000000d915157824 */ /* 0x008fe200078e02ff */
[----:B------:R-:W-:-:S04]  /*11070*/  IADD3 R4, P1, PT, R23, R28, RZ ;  /* 0x0000001c17047210 */ /* 0x000fc80007f3e0ff */
[----:B------:R-:W-:Y:S01]  /*11080*/  LEA.HI.X.SX32 R5, R21, R29, 0x1, P1 ;  /* 0x0000001d15057211 */ /* 0x000fe200008f0eff */
[----:B----4-:R-:W-:-:S04]  /*11090*/  IMAD R22, R22, 0x36a, RZ ;  /* 0x0000036a16167824 */ /* 0x010fc800078e02ff */
[----:B------:R1:W-:Y:S01]  /*110a0*/  STL.64 [R1+0x1358], R4 ;  /* 0x0013580401007387 */ /* 0x0003e20000100a00 */
[----:B------:R-:W-:Y:S01]  /*110b0*/  IMAD R27, R27, 0x364, RZ ;  /* 0x000003641b1b7824 */ /* 0x000fe200078e02ff */
[-C--:B-1----:R-:W-:Y:S01]  /*110c0*/  IADD3 R4, P1, PT, R22, R28.reuse, RZ ;  /* 0x0000001c16047210 */ /* 0x082fe20007f3e0ff */
[----:B0-----:R-:W-:Y:S02]  /*110d0*/  IMAD R22, R26, 0x1b3, RZ ;  /* 0x000001b31a167824 */ /* 0x001fe400078e02ff */
[----:B------:R-:W0:Y:S01]  /*110e0*/  LDC R26, c[0x0][0x3d8] ;  /* 0x0000f600ff1a7b82 */ /* 0x000e220000000800 */
[----:B------:R-:W-:-:S04]  /*110f0*/  IADD3 R10, P4, PT, R27, R28, RZ ;  /* 0x0000001c1b0a7210 */ /* 0x000fc80007f9e0ff */
[----:B------:R-:W-:-:S03]  /*11100*/  LEA.HI.X.SX32 R11, R23, R29, 0x1, P4 ;  /* 0x0000001d170b7211 */ /* 0x000fc600020f0eff */
[----:B------:R-:W1:Y:S01]  /*11110*/  LDC R23, c[0x0][0x3d8] ;  /* 0x0000f600ff177b82 */ /* 0x000e620000000800 */
[----:B------:R-:W-:-:S07]  /*11120*/  LEA.HI.X.SX32 R15, R22, R29, 0x1, P6 ;  /* 0x0000001d160f7211 */ /* 0x000fce00030f0eff */
[----:B------:R-:W3:Y:S01]  /*11130*/  LDC R27, c[0x0][0x3d8] ;  /* 0x0000f600ff1b7b82 */ /* 0x000ee20000000800 */
[----:B0-----:R-:W-:-:S07]  /*11140*/  IMAD R22, R26, 0x6d, RZ ;  /* 0x0000006d1a167824 */ /* 0x001fce00078e02ff */
[----:B------:R-:W0:Y:S01]  /*11150*/  LDC R26, c[0x0][0x3d8] ;  /* 0x0000f600ff1a7b82 */ /* 0x000e220000000800 */
[----:B------:R-:W-:Y:S01]  /*11160*/  STL.64 [R1+0xd28], R10 ;  /* 0x000d280a01007387 */ /* 0x000fe20000100a00 */
[----:B-1----:R-:W-:-:S03]  /*11170*/  IMAD R21, R23, 0x36c, RZ ;  /* 0x0000036c17157824 */ /* 0x002fc600078e02ff */
[----:B------:R1:W-:Y:S03]  /*11180*/  STL.64 [R1+0xd20], R14 ;  /* 0x000d200e01007387 */ /* 0x0003e60000100a00 */
[----:B------:R-:W4:Y:S01]  /*11190*/  LDC R23, c[0x0][0x3d8] ;  /* 0x0000f600ff177b82 */ /* 0x000f220000000800 */
[----:B-1----:R-:W-:Y:S01]  /*111a0*/  IADD3 R14, P6, PT, R21, R28, RZ ;  /* 0x0000001c150e7210 */ /* 0x002fe20007fde0ff */
[----:B0-----:R-:W-:-:S06]  /*111b0*/  IMAD R21, R26, 0x6e, RZ ;  /* 0x0000006e1a157824 */ /* 0x001fcc00078e02ff */
[----:B------:R-:W0:Y:S01]  /*111c0*/  LDC R26, c[0x0][0x3d8] ;  /* 0x0000f600ff1a7b82 */ /* 0x000e220000000800 */
[----:B---3--:R-:W-:-:S05]  /*111d0*/  IMAD R27, R27, 0xda, RZ ;  /* 0x000000da1b1b7824 */ /* 0x008fca00078e02ff */
[----:B------:R-:W-:-:S04]  /*111e0*/  IADD3 R12, P5, PT, R27, R28, RZ ;  /* 0x0000001c1b0c7210 */ /* 0x000fc80007fbe0ff */
[----:B------:R-:W-:Y:S01]  /*111f0*/  LEA.HI.X.SX32 R13, R22, R29, 0x1, P5 ;  /* 0x0000001d160d7211 */ /* 0x000fe200028f0eff */
[----:B0-----:R-:W-:Y:S02]  /*11200*/  IMAD R22, R26, 0xdc, RZ ;  /* 0x000000dc1a167824 */ /* 0x001fe400078e02ff */
[----:B------:R-:W0:Y:S01]  /*11210*/  LDC R26, c[0x0][0x3d8] ;  /* 0x0000f600ff1a7b82 */ /* 0x000e220000000800 */
[----:B--2---:R-:W-:Y:S02]  /*11220*/  IMAD R24, R24, 0x1b4, RZ ;  /* 0x000001b418187824 */ /* 0x004fe400078e02ff */
[----:B----4-:R-:W-:-:S03]  /*11230*/  IMAD R23, R23, 0x36e, RZ ;  /* 0x0000036e17177824 */ /* 0x010fc600078e02ff */
[CC--:B------:R-:W-:Y:S02]  /*11240*/  IADD3 R2, P3, PT, R24.reuse, R28.reuse, RZ ;  /* 0x0000001c18027210 */ /* 0x0c0fe40007f7e0ff */
[----:B------:R-:W-:Y:S02]  /*11250*/  LEA.HI.X.SX32 R9, R24, R29, 0x1, P2 ;  /* 0x0000001d18097211 */ /* 0x000fe400010f0eff */
[----:B------:R-:W1:Y:S01]  /*11260*/  LDC R24, c[0x0][0x3d8] ;  /* 0x0000f600ff187b82 */ /* 0x000e620000000800 */
[----:B------:R2:W-:Y:S02]  /*11270*/  STL.64 [R1+0x1660], R12 ;  /* 0x0016600c01007387 */ /* 0x0005e40000100a00 */
[----:B--2---:R-:W-:Y:S01]  /*11280*/  IADD3 R12, P5, PT, R23, R28, RZ ;  /* 0x0000001c170c7210 */ /* 0x004fe20007fbe0ff */
[----:B0-----:R-:W-:-:S04]  /*11290*/  IMAD R23, R26, 0x1b5, RZ ;  /* 0x000001b51a177824 */ /* 0x001fc800078e02ff */
[----:B------:R-:W0:Y:S01]  /*112a0*/  LDC R26, c[0x0][0x3d8] ;  /* 0x0000f600ff1a7b82 */ /* 0x000e220000000800 */
[----:B------:R-:W-:Y:S02]  /*112b0*/  IADD3 R10, P4, PT, R20, R28, RZ ;  /* 0x0000001c140a7210 */ /* 0x000fe40007f9e0ff */
[-C--:B------:R-:W-:Y:S01]  /*112c0*/  LEA.HI.X.SX32 R3, R27, R29.reuse, 0x1, P3 ;  /* 0x0000001d1b037211 */ /* 0x080fe200018f0eff */
[----:B-1----:R-:W-:Y:S01]  /*112d0*/  IMAD R24, R24, 0xdb, RZ ;  /* 0x000000db18187824 */ /* 0x002fe200078e02ff */
        /* <DEDUP_REMOVED lines=21> */
[CC--:B------:R-:W-:Y:S02]  /*11430*/  IADD3 R2, P3, PT, R21.reuse, R28.reuse, RZ ;  /* 0x0000001c15027210 */ /* 0x0c0fe40007f7e0ff */
        /* <DEDUP_REMOVED lines=12> */
[-C--:B------:R-:W-:Y:S01]  /*11500*/  IADD3 R14, P6, PT, R18, R28.reuse, RZ ;  /* 0x0000001c120e7210 */ /* 0x080fe20007fde0ff */
[----:B---3--:R-:W-:Y:S02]  /*11510*/  IMAD R23, R23, 0x1ba, RZ ;  /* 0x000001ba17177824 */ /* 0x008fe400078e02ff */
[----:B0-----:R-:W-:Y:S01]  /*11520*/  IMAD R26, R26, 0x1b9, RZ ;  /* 0x000001b91a1a7824 */ /* 0x001fe200078e02ff */
[C---:B------:R-:W-:Y:S02]  /*11530*/  IADD3 R4, P1, PT, R27.reuse, R28, RZ ;  /* 0x0000001c1b047210 */ /* 0x040fe40007f3e0ff */
[-C--:B------:R-:W-:Y:S01]  /*11540*/  LEA.HI.X.SX32 R11, R27, R29.reuse, 0x1, P4 ;  /* 0x0000001d1b0b7211 */ /* 0x080fe200020f0eff */
[----:B-1----:R-:W-:Y:S01]  /*11550*/  IMAD R21, R21, 0x1bc, RZ ;  /* 0x000001bc15157824 */ /* 0x002fe200078e02ff */
[-C--:B------:R-:W-:Y:S01]  /*11560*/  LEA.HI.X.SX32 R15, R26, R29.reuse, 0x1, P6 ;  /* 0x0000001d1a0f7211 */ /* 0x080fe200030f0eff */
[----:B------:R-:W0:Y:S08]  /*11570*/  LDC R27, c[0x0][0x3d8] ;  /* 0x0000f600ff1b7b82 */ /* 0x000e300000000800 */
[----:B------:R-:W1:Y:S01]  /*11580*/  LDC R26, c[0x0][0x3d8] ;  /* 0x0000f600ff1a7b82 */ /* 0x000e620000000800 */
[----:B------:R-:W-:-:S02]  /*11590*/  LEA.HI.X.SX32 R5, R22, R29, 0x1, P1 ;  /* 0x0000001d16057211 */ /* 0x000fc400008f0eff */
[----:B------:R-:W-:-:S05]  /*115a0*/  IADD3 R12, P5, PT, R23, R28, RZ ;  /* 0x0000001c170c7210 */ /* 0x000fca0007fbe0ff */
[----:B------:R-:W2:Y:S01]  /*115b0*/  LDC R22, c[0x0][0x3d8] ;  /* 0x0000f600ff167b82 */ /* 0x000ea20000000800 */
[----:B------:R-:W-:-:S07]  /*115c0*/  IADD3 R2, P3, PT, R24, R28, RZ ;  /* 0x0000001c18027210 */ /* 0x000fce0007f7e0ff */
[----:B------:R-:W3:Y:S01]  /*115d0*/  LDC R18, c[0x0][0x3d8] ;  /* 0x0000f600ff127b82 */ /* 0x000ee20000000800 */
[----:B-1----:R-:W-:Y:S01]  /*115e0*/  IMAD R26, R26, 0xdd, RZ ;  /* 0x000000dd1a1a7824 */ /* 0x002fe200078e02ff */
[----:B------:R-:W-:Y:S06]  /*115f0*/  STL.64 [R1+0x1340], R4 ;  /* 0x0013400401007387 */ /* 0x000fec0000100a00 */
[----:B------:R-:W1:Y:S01]  /*11600*/  LDC R24, c[0x0][0x3d8] ;  /* 0x0000f600ff187b82 */ /* 0x000e620000000800 */
[----:B------:R-:W-:-:S07]  /*11610*/  LEA.HI.X.SX32 R13, R26, R29, 0x1, P5 ;  /* 0x0000001d1a0d7211 */ /* 0x000fce00028f0eff */
[----:B------:R-:W4:Y:S01]  /*11620*/  LDC R26, c[0x0][0x3d8] ;  /* 0x0000f600ff1a7b82 */ /* 0x000f220000000800 */
[----:B--2---:R-:W-:Y:S01]  /*11630*/  IMAD R22, R22, 0x37a, RZ ;  /* 0x0000037a16167824 */ /* 0x004fe200078e02ff */
[----:B------:R-:W-:Y:S04]  /*11640*/  STL.64 [R1+0xcf8], R10 ;  /* 0x000cf80a01007387 */ /* 0x000fe80000100a00 */
[----:B------:R-:W-:Y:S04]  /*11650*/  STL.64 [R1+0xcf0], R14 ;  /* 0x000cf00e01007387 */ /* 0x000fe80000100a00 */
[----:B------:R2:W-:Y:S02]  /*11660*/  STL.64 [R1+0x1338], R12 ;  /* 0x0013380c01007387 */ /* 0x0005e40000100a00 */
[----:B--2---:R-:W-:Y:S01]  /*11670*/  IADD3 R12, P5, PT, R22, R28, RZ ;  /* 0x0000001c160c7210 */ /* 0x004fe20007fbe0ff */
[----:B----4-:R-:W-:-:S02]  /*11680*/  IMAD R22, R26, 0x1bb, RZ ;  /* 0x000001bb1a167824 */ /* 0x010fc400078e02ff */
[----:B------:R-:W2:Y:S01]  /*11690*/  LDC R26, c[0x0][0x3d8] ;  /* 0x0000f600ff1a7b82 */ /* 0x000ea20000000800 */
[----:B0-----:R-:W-:Y:S02]  /*116a0*/  IMAD R20, R27, 0x378, RZ ;  /* 0x000003781b147824 */ /* 0x001fe400078e02ff */
[----:B-1----:R-:W-:-:S03]  /*116b0*/  IMAD R24, R24, 0xde, RZ ;  /* 0x000000de18187824 */ /* 0x002fc600078e02ff */
[-C--:B------:R-:W-:Y:S02]  /*116c0*/  IADD3 R14, P6, PT, R20, R28.reuse, RZ ;  /* 0x0000001c140e7210 */ /* 0x080fe40007fde0ff */
[----:B------:R-:W0:Y:S01]  /*116d0*/  LDC R20, c[0x0][0x3d8] ;  /* 0x0000f600ff147b82 */ /* 0x000e220000000800 */
[----:B------:R-:W-:Y:S02]  /*116e0*/  IADD3 R4, P1, PT, R24, R28, RZ ;  /* 0x0000001c18047210 */ /* 0x000fe40007f3e0ff */
[-C--:B------:R-:W-:Y:S01]  /*116f0*/  LEA.HI.X.SX32 R3, R23, R29.reuse, 0x1, P3 ;  /* 0x0000001d17037211 */ /* 0x080fe200018f0eff */
[----:B--2---:R-:W-:Y:S01]  /*11700*/  IMAD R26, R26, 0x6f, RZ ;  /* 0x0000006f1a1a7824 */ /* 0x004fe200078e02ff */
[----:B------:R-:W-:-:S03]  /*11710*/  LEA.HI.X.SX32 R9, R22, R29, 0x1, P2 ;  /* 0x0000001d16097211 */ /* 0x000fc600010f0eff */
[----:B------:R-:W1:Y:S01]  /*11720*/  LDC R27, c[0x0][0x3d8] ;  /* 0x0000f600ff1b7b82 */ /* 0x000e620000000800 */
[----:B------:R-:W-:-:S07]  /*11730*/  LEA.HI.X.SX32 R5, R26, R29, 0x1, P1 ;  /* 0x0000001d1a057211 */ /* 0x000fce00008f0eff */
[----:B------:R-:W2:Y:S01]  /*11740*/  LDC R26, c[0x0][0x3d8] ;  /* 0x0000f600ff1a7b82 */ /* 0x000ea20000000800 */
[----:B0-----:R-:W-:Y:S01]  /*11750*/  IMAD R20, R20, 0x37e, RZ ;  /* 0x0000037e14147824 */ /* 0x001fe200078e02ff */
[-C--:B------:R-:W-:Y:S01]  /*11760*/  IADD3 R10, P4, PT, R21, R28.reuse, RZ ;  /* 0x0000001c150a7210 */ /* 0x080fe20007f9e0ff */
[----:B------:R-:W-:Y:S03]  /*11770*/  STL.64 [R1+0xce8], R2 ;  /* 0x000ce80201007387 */ /* 0x000fe60000100a00 */
[----:B------:R-:W-:Y:S01]  /*11780*/  LEA.HI.X.SX32 R11, R24, R29, 0x1, P4 ;  /* 0x0000001d180b7211 */ /* 0x000fe200020f0eff */
[----:B------:R0:W-:Y:S01]  /*11790*/  STL.64 [R1+0xce0], R8 ;  /* 0x000ce00801007387 */ /* 0x0001e20000100a00 */
[----:B------:R-:W4:Y:S08]  /*117a0*/  LDC R24, c[0x0][0x3d8] ;  /* 0x0000f600ff187b82 */ /* 0x000f300000000800 */
[----:B------:R-:W1:Y:S01]  /*117b0*/  LDC R23, c[0x0][0x3d8] ;  /* 0x0000f600ff177b82 */ /* 0x000e620000000800 */
[----:B0-----:R-:W-:Y:S01]  /*117c0*/  IADD3 R8, P1, PT, R20, R28, RZ ;  /* 0x0000001c14087210 */ /* 0x001fe20007f3e0ff */
[----:B--2---:R-:W-:-:S06]  /*117d0*/  IMAD R20, R26, 0x1c, RZ ;  /* 0x0000001c1a147824 */ /* 0x004fcc00078e02ff */
[----:B------:R-:W0:Y:S01]  /*117e0*/  LDC R26, c[0x0][0x3d8] ;  /* 0x0000f600ff1a7b82 */ /* 0x000e220000000800 */
[----:B----4-:R-:W-:Y:S02]  /*117f0*/  IMAD R16, R24, 0x38, RZ ;  /* 0x0000003818107824 */ /* 0x010fe400078e02ff */
[----:B0-----:R-:W-:-:S05]  /*11800*/  IMAD R24, R26, 0x1bd, RZ ;  /* 0x000001bd1a187824 */ /* 0x001fca00078e02ff */
[----:B------:R-:W0:Y:S01]  /*11810*/  LDC R26, c[0x0][0x3d8] ;  /* 0x0000f600ff1a7b82 */ /* 0x000e220000000800 */
[----:B------:R-:W-:-:S07]  /*11820*/  LEA.HI.X.SX32 R13, R24, R29, 0x1, P5 ;  /* 0x0000001d180d7211 */ /* 0x000fce00028f0eff */
[----:B------:R-:W2:Y:S01]  /*11830*/  LDC R24, c[0x0][0x3d8] ;  /* 0x0000f600ff187b82 */ /* 0x000ea20000000800 */
[----:B-1----:R-:W-:Y:S02]  /*11840*/  IMAD R27, R27, 0x1be, RZ ;  /* 0x000001be1b1b7824 */ /* 0x002fe400078e02ff */
[----:B------:R-:W-:-:S03]  /*11850*/  IMAD R23, R23, 0x37c, RZ ;  /* 0x0000037c17177824 */ /* 0x000fc600078e02ff */
[-C--:B------:R-:W-:Y:S02]  /*11860*/  IADD3 R2, P3, PT, R27, R28.reuse, RZ ;  /* 0x0000001c1b027210 */ /* 0x080fe40007f7e0ff */
[----:B------:R-:W-:Y:S01]  /*11870*/  IADD3 R22, P2, PT, R23, R28, RZ ;  /* 0x0000001c17167210 */ /* 0x000fe20007f5e0ff */
[----:B------:R3:W-:Y:S01]  /*11880*/  STL.64 [R1+0x1650], R4 ;  /* 0x0016500401007387 */ /* 0x0007e20000100a00 */
[----:B0-----:R-:W-:Y:S02]  /*11890*/  IMAD R26, R26, 0xdf, RZ ;  /* 0x000000df1a1a7824 */ /* 0x001fe400078e02ff */
[-C--:B------:R-:W-:Y:S02]  /*118a0*/  LEA.HI.X.SX32 R23, R27, R29.reuse, 0x1, P2 ;  /* 0x0000001d1b177211 */ /* 0x080fe400010f0eff */
[----:B------:R-:W0:Y:S01]  /*118b0*/  LDC R27, c[0x0][0x3d8] ;  /* 0x0000f600ff1b7b82 */ /* 0x000e220000000800 */
[-C--:B------:R-:W-:Y:S01]  /*118c0*/  LEA.HI.X.SX32 R3, R26, R29.reuse, 0x1, P3 ;  /* 0x0000001d1a037211 */ /* 0x080fe200018f0eff */
[----:B---3--:R-:W-:Y:S01]  /*118d0*/  IMAD R4, R18, 0xe, RZ ;  /* 0x0000000e12047824 */ /* 0x008fe200078e02ff */
[----:B------:R-:W-:Y:S01]  /*118e0*/  LEA.HI.X.SX32 R15, R21, R29, 0x1, P6 ;  /* 0x0000001d150f7211 */ /* 0x000fe200030f0eff */
[----:B--2---:R-:W-:-:S04]  /*118f0*/  IMAD R18, R24, 0xe0, RZ ;  /* 0x000000e018127824 */ /* 0x004fc800078e02ff */
[----:B------:R-:W1:Y:S08]  /*11900*/  LDC R26, c[0x0][0x3d8] ;  /* 0x0000f600ff1a7b82 */ /* 0x000e700000000800 */
[----:B------:R-:W2:Y:S08]  /*11910*/  LDC R21, c[0x0][0x3d8] ;  /* 0x0000f600ff157b82 */ /* 0x000eb00000000800 */
[----:B------:R-:W3:Y:S01]  /*11920*/  LDC R24, c[0x0][0x3d8] ;  /* 0x0000f600ff187b82 */ /* 0x000ee20000000800 */
[----:B0-----:R-:W-:-:S02]  /*11930*/  IMAD R27, R27, 0x1c0, RZ ;  /* 0x000001c01b1b7824 */ /* 0x001fc400078e02ff */
[----:B-1----:R-:W-:-:S05]  /*11940*/  IMAD R26, R26, 0x1bf, RZ ;  /* 0x000001bf1a1a7824 */ /* 0x002fca00078e02ff */
[----:B------:R-:W-:Y:S01]  /*11950*/  LEA.HI.X.SX32 R9, R26, R29, 0x1, P1 ;  /* 0x0000001d1a097211 */ /* 0x000fe200008f0eff */
[----:B--2---:R-:W-:Y:S01]  /*11960*/  IMAD R17, R21, 0x70, RZ ;  /* 0x0000007015117824 */ /* 0x004fe200078e02ff */
[----:B------:R-:W-:Y:S02]  /*11970*/  IADD3 R26, P1, PT, R27, R28, RZ ;  /* 0x0000001c1b1a7210 */ /* 0x000fe40007f3e0ff */
[----:B------:R-:W0:Y:S01]  /*11980*/  LDC R27, c[0x0][0x3d8] ;  /* 0x0000f600ff1b7b82 */ /* 0x000e220000000800 */
[----:B---3--:R-:W-:-:S07]  /*11990*/  IMAD R21, R24, 0x7, RZ ;  /* 0x0000000718157824 */ /* 0x008fce00078e02ff */
[----:B------:R-:W1:Y:S01]  /*119a0*/  LDC R24, c[0x0][0x3d8] ;  /* 0x0000f600ff187b82 */ /* 0x000e620000000800 */
[----:B------:R2:W-:Y:S04]  /*119b0*/  STL.64 [R1+0x1330], R10 ;  /* 0x0013300a01007387 */ /* 0x0005e80000100a00 */
[----:B------:R3:W-:Y:S04]  /*119c0*/  STL.64 [R1+0xcd8], R14 ;  /* 0x000cd80e01007387 */ /* 0x0007e80000100a00 */
[----:B------:R4:W-:Y:S01]  /*119d0*/  STL.64 [R1+0xcd0], R12 ;  /* 0x000cd00c01007387 */ /* 0x0009e20000100a00 */
[----:B--2---:R-:W-:-:S03]  /*119e0*/  IADD3 R10, P4, PT, R4, R28, RZ ;  /* 0x0000001c040a7210 */ /* 0x004fc60007f9e0ff */
[----:B------:R2:W-:Y:S01]  /*119f0*/  STL.64 [R1+0x1328], R2 ;  /* 0x0013280201007387 */ /* 0x0005e20000100a00 */
[-C--:B---3--:R-:W-:Y:S02]  /*11a00*/  IADD3 R14, P6, PT, R20, R28.reuse, RZ ;  /* 0x0000001c140e7210 */ /* 0x088fe40007fde0ff */
[-C--:B------:R-:W-:Y:S02]  /*11a10*/  LEA.HI.X.SX32 R11, R21, R29.reuse, 0x1, P4 ;  /* 0x0000001d150b7211 */ /* 0x080fe400020f0eff */
[-C--:B----4-:R-:W-:Y:S01]  /*11a20*/  IADD3 R12, P5, PT, R16, R28.reuse, RZ ;  /* 0x0000001c100c7210 */ /* 0x090fe20007fbe0ff */
[----:B------:R3:W-:Y:S01]  /*11a30*/  STL.64 [R1+0xcc8], R22 ;  /* 0x000cc81601007387 */ /* 0x0007e20000100a00 */
[-C--:B------:R-:W-:Y:S01]  /*11a40*/  LEA.HI.X.SX32 R15, R4, R29.reuse, 0x1, P6 ;  /* 0x0000001d040f7211 */ /* 0x080fe200030f0eff */
[----:B-1----:R-:W-:Y:S01]  /*11a50*/  IMAD R5, R24, 0x382, RZ ;  /* 0x0000038218057824 */ /* 0x002fe200078e02ff */
[----:B--2---:R-:W-:Y:S01]  /*11a60*/  IADD3 R2, P3, PT, R17, R28, RZ ;  /* 0x0000001c11027210 */ /* 0x004fe20007f7e0ff */
[----:B------:R1:W-:Y:S01]  /*11a70*/  STL.64 [R1+0xcc0], R8 ;  /* 0x000cc00801007387 */ /* 0x0003e20000100a00 */
[-C--:B------:R-:W-:Y:S01]  /*11a80*/  LEA.HI.X.SX32 R13, R20, R29.reuse, 0x1, P5 ;  /* 0x0000001d140d7211 */ /* 0x080fe200028f0eff */
[----:B------:R-:W2:Y:S01]  /*11a90*/  LDC R21, c[0x0][0x3d8] ;  /* 0x0000f600ff157b82 */ /* 0x000ea20000000800 */
[----:B------:R-:W-:-:S02]  /*11aa0*/  LEA.HI.X.SX32 R3, R16, R29, 0x1, P3 ;  /* 0x0000001d10037211 */ /* 0x000fc400018f0eff */
[CC--:B---3--:R-:W-:Y:S02]  /*11ab0*/  IADD3 R22, P2, PT, R18.reuse, R28.reuse, RZ ;  /* 0x0000001c12167210 */ /* 0x0c8fe40007f5e0ff */
[-C--:B------:R-:W-:Y:S01]  /*11ac0*/  IADD3 R24, P4, PT, R25, R28.reuse, RZ ;  /* 0x0000001c19187210 */ /* 0x080fe20007f9e0ff */
[----:B-1----:R-:W3:Y:S01]  /*11ad0*/  LDL.LU.64 R8, [R1+0x2c58] ;  /* 0x002c580001087983 */ /* 0x002ee20000300a00 */
[-C--:B------:R-:W-:Y:S01]  /*11ae0*/  LEA.HI.X.SX32 R23, R17, R29.reuse, 0x1, P2 ;  /* 0x0000001d11177211 */ /* 0x080fe200010f0eff */
[----:B0-----:R-:W-:Y:S01]  /*11af0*/  IMAD R25, R27, 0x1c0, RZ ;  /* 0x000001c01b197824 */ /* 0x001fe200078e02ff */
[----:B------:R-:W-:Y:S01]  /*11b00*/  IADD3 R4, P6, PT, R5, R28, RZ ;  /* 0x0000001c05047210 */ /* 0x000fe20007fde0ff */
[----:B------:R0:W-:Y:S01]  /*11b10*/  STL.64 [R1+0x1928], R10 ;  /* 0x0019280a01007387 */ /* 0x0001e20000100a00 */
[----:B------:R-:W-:Y:S01]  /*11b20*/  LEA.HI.X.SX32 R27, R18, R29, 0x1, P1 ;  /* 0x0000001d121b7211 */ /* 0x000fe200008f0eff */
[----:B------:R-:W1:Y:S08]  /*11b30*/  LDC R20, c[0x0][0x3d8] ;  /* 0x0000f600ff147b82 */ /* 0x000e700000000800 */
[----:B------:R-:W4:Y:S01]  /*11b40*/  LDC R17, c[0x0][0x3d8] ;  /* 0x0000f600ff117b82 */ /* 0x000f220000000800 */
[----:B0-----:R-:W3:Y:S04]  /*11b50*/  LDL.LU.64 R10, [R1+0x2c50] ;  /* 0x002c5000010a7983 */ /* 0x001ee80000300a00 */
[----:B------:R-:W-:Y:S04]  /*11b60*/  STL.64 [R1+0x18f8], R14 ;  /* 0x0018f80e01007387 */ /* 0x000fe80000100a00 */
[----:B------:R0:W-:Y:S04]  /*11b70*/  STL.64 [R1+0x1898], R12 ;  /* 0x0018980c01007387 */ /* 0x0001e80000100a00 */
[----:B0-----:R-:W3:Y:S04]  /*11b80*/  LDL.LU.64 R12, [R1+0x2c48] ;  /* 0x002c4800010c7983 */ /* 0x001ee80000300a00 */
[----:B------:R0:W-:Y:S04]  /*11b90*/  STL.64 [R1+0x17d8], R2 ;  /* 0x0017d80201007387 */ /* 0x0001e80000100a00 */
[----:B0-----:R-:W3:Y:S04]  /*11ba0*/  LDL.LU.64 R2, [R1+0x2c40] ;  /* 0x002c400001027983 */ /* 0x001ee80000300a00 */
[----:B------:R0:W-:Y:S04]  /*11bb0*/  STL.64 [R1+0x1648], R22 ;  /* 0x0016481601007387 */ /* 0x0001e80000100a00 */
[----:B0-----:R-:W3:Y:S04]  /*11bc0*/  LDL.LU.64 R22, [R1+0x2c38] ;  /* 0x002c380001167983 */ /* 0x001ee80000300a00 */
[----:B------:R0:W-:Y:S04]  /*11bd0*/  STL.64 [R1+0x1320], R26 ;  /* 0x0013201a01007387 */ /* 0x0001e80000100a00 */
[----:B0-----:R-:W3:Y:S01]  /*11be0*/  LDL.LU.64 R26, [R1+0x2c30] ;  /* 0x002c3000011a7983 */ /* 0x001ee20000300a00 */
[----:B--2---:R-:W-:-:S02]  /*11bf0*/  IMAD R15, R21, 0x1c2, RZ ;  /* 0x000001c2150f7824 */ /* 0x004fc400078e02ff */
[----:B------:R-:W0:Y:S01]  /*11c00*/  LDC R21, c[0x0][0x3d8] ;  /* 0x0000f600ff157b82 */ /* 0x000e220000000800 */
[----:B------:R-:W-:Y:S01]  /*11c10*/  LEA.HI.X.SX32 R25, R25, R29, 0x1, P4 ;  /* 0x0000001d19197211 */ /* 0x000fe200020f0eff */
[----:B-1----:R-:W-:-:S04]  /*11c20*/  IMAD R16, R20, 0x386, RZ ;  /* 0x0000038614107824 */ /* 0x002fc800078e02ff */
[----:B------:R1:W-:Y:S01]  /*11c30*/  STL.64 [R1+0xcb8], R24 ;  /* 0x000cb81801007387 */ /* 0x0003e20000100a00 */
[----:B------:R-:W-:-:S03]  /*11c40*/  IADD3 R14, P5, PT, R15, R28, RZ ;  /* 0x0000001c0f0e7210 */ /* 0x000fc60007fbe0ff */
[----:B-1----:R-:W2:Y:S01]  /*11c50*/  LDL.LU R24, [R1+0x2c28] ;  /* 0x002c280001187983 */ /* 0x002ea20000300800 */
[----:B0-----:R-:W-:-:S05]  /*11c60*/  IMAD R21, R21, 0x384, RZ ;  /* 0x0000038415157824 */ /* 0x001fca00078e02ff */
[-C--:B------:R-:W-:Y:S01]  /*11c70*/  IADD3 R20, P3, PT, R21, R28.reuse, RZ ;  /* 0x0000001c15147210 */ /* 0x080fe20007f7e0ff */
[----:B----4-:R-:W-:Y:S01]  /*11c80*/  IMAD R17, R17, 0x1c3, RZ ;  /* 0x000001c311117824 */ /* 0x010fe200078e02ff */
[----:B------:R-:W-:-:S04]  /*11c90*/  IADD3 R16, P2, PT, R16, R28, RZ ;  /* 0x0000001c10107210 */ /* 0x000fc80007f5e0ff */
[----:B------:R-:W-:Y:S01]  /*11ca0*/  LEA.HI.X.SX32 R17, R17, R29, 0x1, P2 ;  /* 0x0000001d11117211 */ /* 0x000fe200010f0eff */
[----:B---3--:R-:W-:-:S05]  /*11cb0*/  IMAD R18, R27, 0x1c1, RZ ;  /* 0x000001c11b127824 */ /* 0x008fca00078e02ff */
[----:B------:R-:W-:Y:S02]  /*11cc0*/  LEA.HI.X.SX32 R5, R18, R29, 0x1, P6 ;  /* 0x0000001d12057211 */ /* 0x000fe400030f0eff */
[----:B------:R-:W0:Y:S03]  /*11cd0*/  LDC R18, c[0x0][0x3d8] ;  /* 0x0000f600ff127b82 */ /* 0x000e260000000800 */
[----:B------:R1:W-:Y:S02]  /*11ce0*/  STL.64 [R1+0xcb0], R4 ;  /* 0x000cb00401007387 */ /* 0x0003e40000100a00 */
[----:B-1----:R-:W-:-:S03]  /*11cf0*/  IMAD R4, R23, 0xe1, RZ ;  /* 0x000000e117047824 */ /* 0x002fc600078e02ff */
[----:B------:R-:W1:Y:S02]  /*11d00*/  LDC R5, c[0x0][0x3d8] ;  /* 0x0000f600ff057b82 */ /* 0x000e640000000800 */
[----:B------:R-:W-:Y:S01]  /*11d10*/  LEA.HI.X.SX32 R15, R4, R29, 0x1, P5 ;  /* 0x0000001d040f7211 */ /* 0x000fe200028f0eff */
[----:B0-----:R-:W-:-:S04]  /*11d20*/  IMAD R21, R18, 0x1c2, RZ ;  /* 0x000001c212157824 */ /* 0x001fc800078e02ff */
[----:B------:R0:W-:Y:S01]  /*11d30*/  STL.64 [R1+0x1318], R14 ;  /* 0x0013180e01007387 */ /* 0x0001e20000100a00 */
[----:B------:R-:W3:Y:S01]  /*11d40*/  LDC R18, c[0x0][0x3d8] ;  /* 0x0000f600ff127b82 */ /* 0x000ee20000000800 */
[----:B------:R-:W-:-:S07]  /*11d50*/  LEA.HI.X.SX32 R21, R21, R29, 0x1, P3 ;  /* 0x0000001d15157211 */ /* 0x000fce00018f0eff */
[----:B------:R-:W4:Y:S01]  /*11d60*/  LDC R23, c[0x0][0x3d8] ;  /* 0x0000f600ff177b82 */ /* 0x000f220000000800 */
[----:B0-----:R-:W4:Y:S04]  /*11d70*/  LDL.LU.64 R14, [R1+0x2c20] ;  /* 0x002c2000010e7983 */ /* 0x001f280000300a00 */
[----:B------:R0:W-:Y:S04]  /*11d80*/  STL.64 [R1+0xca8], R20 ;  /* 0x000ca81401007387 */ /* 0x0001e80000100a00 */
[----:B0-----:R-:W4:Y:S04]  /*11d90*/  LDL.LU.64 R20, [R1+0x2c18] ;  /* 0x002c180001147983 */ /* 0x001f280000300a00 */
[----:B------:R0:W-:Y:S04]  /*11da0*/  STL.64 [R1+0xca0], R16 ;  /* 0x000ca01001007387 */ /* 0x0001e80000100a00 */
[----:B0-----:R-:W4:Y:S01]  /*11db0*/  LDL.LU R17, [R1+0x2c10] ;  /* 0x002c100001117983 */ /* 0x001f220000300800 */
[----:B-1----:R-:W-:-:S05]  /*11dc0*/  IMAD R5, R5, 0x38a, RZ ;  /* 0x0000038a05057824 */ /* 0x002fca00078e02ff */
[-C--:B------:R-:W-:Y:S02]  /*11dd0*/  IADD3 R4, P5, PT, R5, R28.reuse, RZ ;  /* 0x0000001c05047210 */ /* 0x080fe40007fbe0ff */
[----:B------:R-:W0:Y:S01]  /*11de0*/  LDC R5, c[0x0][0x3d8] ;  /* 0x0000f600ff057b82 */ /* 0x000e220000000800 */
[----:B---3--:R-:W-:Y:S01]  /*11df0*/  IMAD R27, R18, 0x71, RZ ;  /* 0x00000071121b7824 */ /* 0x008fe200078e02ff */
[-C--:B------:R-:W-:Y:S01]  /*11e00*/  IADD3 R26, P1, PT, R26, R28.reuse, RZ ;  /* 0x0000001c1a1a7210 */ /* 0x080fe20007f3e0ff */
[----:B------:R-:W-:Y:S01]  /*11e10*/  IMAD R25, R3, 0xe2, RZ ;  /* 0x000000e203197824 */ /* 0x000fe200078e02ff */
[-C--:B--2---:R-:W-:Y:S01]  /*11e20*/  IADD3 R24, P4, PT, R24, R28.reuse, RZ ;  /* 0x0000001c18187210 */ /* 0x084fe20007f9e0ff */
[----:B----4-:R-:W-:Y:S01]  /*11e30*/  IMAD R23, R23, 0x1c4, RZ ;  /* 0x000001c417177824 */ /* 0x010fe200078e02ff */
[----:B------:R-:W-:Y:S02]  /*11e40*/  IADD3 R22, P6, PT, R22, R28, RZ ;  /* 0x0000001c16167210 */ /* 0x000fe40007fde0ff */
[----:B------:R-:W-:-:S02]  /*11e50*/  LEA.HI.X.SX32 R27, R27, R29, 0x1, P1 ;  /* 0x0000001d1b1b7211 */ /* 0x000fc400008f0eff */
[-C--:B------:R-:W-:Y:S02]  /*11e60*/  IADD3 R18, P3, PT, R19, R28.reuse, RZ ;  /* 0x0000001c13127210 */ /* 0x080fe40007f7e0ff */
[-C--:B------:R-:W-:Y:S01]  /*11e70*/  LEA.HI.X.SX32 R25, R25, R29.reuse, 0x1, P4 ;  /* 0x0000001d19197211 */ /* 0x080fe200020f0eff */
[----:B------:R1:W-:Y:S01]  /*11e80*/  STL.64 [R1+0x1640], R26 ;  /* 0x0016401a01007387 */ /* 0x0003e20000100a00 */
[-C--:B------:R-:W-:Y:S01]  /*11e90*/  LEA.HI.X.SX32 R23, R23, R29.reuse, 0x1, P6 ;  /* 0x0000001d17177211 */ /* 0x080fe200030f0eff */
[----:B0-----:R-:W-:Y:S01]  /*11ea0*/  IMAD R19, R5, 0xe3, RZ ;  /* 0x000000e305137824 */ /* 0x001fe200078e02ff */
[----:B-1----:R-:W-:Y:S02]  /*11eb0*/  IADD3 R26, P1, PT, R2, R28, RZ ;  /* 0x0000001c021a7210 */ /* 0x002fe40007f3e0ff */
[----:B------:R-:W2:Y:S02]  /*11ec0*/  LDL.64 R2, [R1+0x448] ;  /* 0x0004480001027983 */ /* 0x000ea40000100a00 */
[----:B------:R-:W-:-:S02]  /*11ed0*/  LEA.HI.X.SX32 R19, R19, R29, 0x1, P3 ;  /* 0x0000001d13137211 */ /* 0x000fc400018f0eff */
[----:B------:R-:W-:Y:S04]  /*11ee0*/  STL.64 [R1+0x1310], R24 ;  /* 0x0013101801007387 */ /* 0x000fe80000100a00 */
[----:B------:R-:W-:Y:S01]  /*11ef0*/  STL.64 [R1+0xc98], R22 ;  /* 0x000c981601007387 */ /* 0x000fe20000100a00 */
[----:B------:R-:W-:-:S05]  /*11f00*/  LEA.HI.X.SX32 R5, R21, R29, 0x1, P5 ;  /* 0x0000001d15057211 */ /* 0x000fca00028f0eff */
[----:B------:R0:W-:Y:S04]  /*11f10*/  STL.64 [R1+0xc90], R4 ;  /* 0x000c900401007387 */ /* 0x0001e80000100a00 */
[----:B0-----:R-:W3:Y:S04]  /*11f20*/  LDL.LU.64 R4, [R1+0x2c08] ;  /* 0x002c080001047983 */ /* 0x001ee80000300a00 */
[----:B------:R0:W-:Y:S01]  /*11f30*/  STL.64 [R1+0x1308], R18 ;  /* 0x0013081201007387 */ /* 0x0001e20000100a00 */
[----:B------:R-:W-:Y:S01]  /*11f40*/  IADD3 R16, P2, PT, R17, R28, RZ ;  /* 0x0000001c11107210 */ /* 0x000fe20007f5e0ff */
[----:B------:R-:W-:-:S02]  /*11f50*/  IMAD R17, R20, 0x1c6, RZ ;  /* 0x000001c614117824 */ /* 0x000fc400078e02ff */
[----:B0-----:R-:W4:Y:S03]  /*11f60*/  LDL.LU R18, [R1+0x2c04] ;  /* 0x002c040001127983 */ /* 0x001f260000300800 */
[----:B------:R-:W-:-:S05]  /*11f70*/  LEA.HI.X.SX32 R17, R17, R29, 0x1, P2 ;  /* 0x0000001d11117211 */ /* 0x000fca00010f0eff */
[----:B------:R0:W-:Y:S04]  /*11f80*/  STL.64 [R1+0xc88], R16 ;  /* 0x000c881001007387 */ /* 0x0001e80000100a00 */
[----:B0-----:R-:W2:Y:S01]  /*11f90*/  LDL.LU R16, [R1+0x2c00] ;  /* 0x002c000001107983 */ /* 0x001ea20000300800 */
[-C--:B------:R-:W-:Y:S02]  /*11fa0*/  IADD3 R24, P4, PT, R11, R28.reuse, RZ ;  /* 0x0000001c0b187210 */ /* 0x080fe40007f9e0ff */
[----:B------:R-:W-:Y:S02]  /*11fb0*/  IADD3 R22, P6, PT, R9, R28, RZ ;  /* 0x0000001c09167210 */ /* 0x000fe40007fde0ff */
[-C--:B------:R-:W-:Y:S02]  /*11fc0*/  LEA.HI.X.SX32 R25, R13, R29.reuse, 0x1, P4 ;  /* 0x0000001d0d197211 */ /* 0x080fe400020f0eff */
[----:B------:R-:W0:Y:S01]  /*11fd0*/  LDC R13, c[0x0][0x3d8] ;  /* 0x0000f600ff0d7b82 */ /* 0x000e220000000800 */
[----:B------:R-:W-:-:S07]  /*11fe0*/  LEA.HI.X.SX32 R23, R11, R29, 0x1, P6 ;  /* 0x0000001d0b177211 */ /* 0x000fce00030f0eff */
[----:B------:R-:W1:Y:S01]  /*11ff0*/  LDC R11, c[0x0][0x3d8] ;  /* 0x0000f600ff0b7b82 */ /* 0x000e620000000800 */
[----:B------:R-:W-:Y:S01]  /*12000*/  LEA.HI.X.SX32 R27, R15, R29, 0x1, P1 ;  /* 0x0000001d0f1b7211 */ /* 0x000fe200008f0eff */
[----:B------:R-:W-:Y:S01]  /*12010*/  IMAD R7, R7, 0x1c9, RZ ;  /* 0x000001c907077824 */ /* 0x000fe200078e02ff */
[----:B------:R-:W-:-:S03]  /*12020*/  IADD3 R14, P1, PT, R14, R28, RZ ;  /* 0x0000001c0e0e7210 */ /* 0x000fc60007f3e0ff */
[----:B------:R0:W-:Y:S01]  /*12030*/  STL.64 [R1+0xc80], R26 ;  /* 0x000c801a01007387 */ /* 0x0001e20000100a00 */
[-C--:B------:R-:W-:Y:S01]  /*12040*/  IADD3 R12, P4, PT, R12, R28.reuse, RZ ;  /* 0x0000001c0c0c7210 */ /* 0x080fe20007f9e0ff */
[----:B------:R-:W-:Y:S01]  /*12050*/  IMAD R0, R0, 0x1cc, RZ ;  /* 0x000001cc00007824 */ /* 0x000fe200078e02ff */
[----:B------:R-:W-:Y:S01]  /*12060*/  IADD3 R10, P6, PT, R10, R28, RZ ;  /* 0x0000001c0a0a7210 */ /* 0x000fe20007fde0ff */
[----:B0-----:R-:W2:Y:S01]  /*12070*/  LDL.LU.64 R26, [R1+0x2bf8] ;  /* 0x002bf800011a7983 */ /* 0x001ea20000300a00 */
[----:B------:R-:W-:-:S03]  /*12080*/  IMAD R13, R13, 0x1ca, RZ ;  /* 0x000001ca0d0d7824 */ /* 0x000fc600078e02ff */
[----:B------:R0:W-:Y:S01]  /*12090*/  STL.64 [R1+0x17d0], R24 ;  /* 0x0017d01801007387 */ /* 0x0001e20000100a00 */
[----:B-1----:R-:W-:Y:S01]  /*120a0*/  IMAD R11, R11, 0x1cb, RZ ;  /* 0x000001cb0b0b7824 */ /* 0x002fe200078e02ff */
[-C--:B------:R-:W-:Y:S02]  /*120b0*/  LEA.HI.X.SX32 R13, R13, R29.reuse, 0x1, P4 ;  /* 0x0000001d0d0d7211 */ /* 0x080fe400020f0eff */
[----:B0-----:R-:W2:Y:S04]  /*120c0*/  LDL.LU.64 R24, [R1+0x2bf0] ;  /* 0x002bf00001187983 */ /* 0x001ea80000300a00 */
[----:B------:R0:W-:Y:S01]  /*120d0*/  STL.64 [R1+0x1638], R22 ;  /* 0x0016381601007387 */ /* 0x0001e20000100a00 */
[----:B------:R-:W-:Y:S01]  /*120e0*/  LEA.HI.X.SX32 R11, R11, R29, 0x1, P6 ;  /* 0x0000001d0b0b7211 */ /* 0x000fe200030f0eff */
[----:B------:R-:W-:-:S02]  /*120f0*/  IMAD R6, R6, 0x398, RZ ;  /* 0x0000039806067824 */ /* 0x000fc400078e02ff */
[----:B0-----:R-:W2:Y:S01]  /*12100*/  LDL.LU.64 R22, [R1+0x2be8] ;  /* 0x002be80001167983 */ /* 0x001ea20000300a00 */
[----:B---3--:R-:W-:-:S04]  /*12110*/  IADD3 R20, P5, PT, R5, R28, RZ ;  /* 0x0000001c05147210 */ /* 0x008fc80007fbe0ff */
[----:B------:R-:W-:Y:S02]  /*12120*/  LEA.HI.X.SX32 R21, R9, R29, 0x1, P5 ;  /* 0x0000001d09157211 */ /* 0x000fe400028f0eff */
[----:B------:R-:W0:Y:S01]  /*12130*/  LDC R9, c[0x0][0x3d8] ;  /* 0x0000f600ff097b82 */ /* 0x000e220000000800 */
[----:B----4-:R-:W-:-:S04]  /*12140*/  IADD3 R18, P3, PT, R18, R28, RZ ;  /* 0x0000001c12127210 */ /* 0x010fc80007f7e0ff */
[----:B------:R-:W-:-:S03]  /*12150*/  LEA.HI.X.SX32 R19, R5, R29, 0x1, P3 ;  /* 0x0000001d05137211 */ /* 0x000fc600018f0eff */
[----:B------:R-:W1:Y:S01]  /*12160*/  LDC R5, c[0x0][0x3d8] ;  /* 0x0000f600ff057b82 */ /* 0x000e620000000800 */
[----:B------:R-:W-:Y:S01]  /*12170*/  IMAD R15, R4, 0xe5, RZ ;  /* 0x000000e5040f7824 */ /* 0x000fe200078e02ff */
[----:B------:R3:W-:Y:S01]  /*12180*/  STL.64 [R1+0x1300], R20 ;  /* 0x0013001401007387 */ /* 0x0007e20000100a00 */
[----:B------:R-:W-:-:S03]  /*12190*/  IADD3 R8, P5, PT, R8, R28, RZ ;  /* 0x0000001c08087210 */ /* 0x000fc60007fbe0ff */
[-C--:B------:R-:W-:Y:S02]  /*121a0*/  LEA.HI.X.SX32 R15, R15, R29.reuse, 0x1, P1 ;  /* 0x0000001d0f0f7211 */ /* 0x080fe400008f0eff */
[-C--:B--2---:R-:W-:Y:S01]  /*121b0*/  IADD3 R16, P2, PT, R16, R28.reuse, RZ ;  /* 0x0000001c10107210 */ /* 0x084fe20007f5e0ff */
[----:B0-----:R-:W-:Y:S01]  /*121c0*/  IMAD R9, R9, 0x73, RZ ;  /* 0x0000007309097824 */ /* 0x001fe200078e02ff */
[----:B---3--:R-:W2:Y:S02]  /*121d0*/  LDL.LU.64 R20, [R1+0x2be0] ;  /* 0x002be00001147983 */ /* 0x008ea40000300a00 */
[-C--:B------:R-:W-:Y:S02]  /*121e0*/  LEA.HI.X.SX32 R17, R7, R29.reuse, 0x1, P2 ;  /* 0x0000001d07117211 */ /* 0x080fe400010f0eff */
[----:B------:R0:W-:Y:S01]  /*121f0*/  STL.64 [R1+0xc78], R18 ;  /* 0x000c781201007387 */ /* 0x0001e20000100a00 */
[----:B------:R-:W-:Y:S02]  /*12200*/  IADD3 R4, P3, PT, R0, R28, RZ ;  /* 0x0000001c00047210 */ /* 0x000fe40007f7e0ff */
[-C--:B------:R-:W-:Y:S01]  /*12210*/  LEA.HI.X.SX32 R9, R9, R29.reuse, 0x1, P5 ;  /* 0x0000001d09097211 */ /* 0x080fe200028f0eff */
[----:B-1----:R-:W-:Y:S01]  /*12220*/  IMAD R5, R5, 0xe6, RZ ;  /* 0x000000e605057824 */ /* 0x002fe200078e02ff */
[----:B0-----:R-:W3:Y:S04]  /*12230*/  LDL.LU.64 R18, [R1+0x2bd8] ;  /* 0x002bd80001127983 */ /* 0x001ee80000300a00 */
[----:B------:R0:W-:Y:S01]  /*12240*/  STL.64 [R1+0xc70], R16 ;  /* 0x000c701001007387 */ /* 0x0001e20000100a00 */
[----:B------:R-:W-:-:S02]  /*12250*/  LEA.HI.X.SX32 R5, R5, R29, 0x1, P3 ;  /* 0x0000001d05057211 */ /* 0x000fc400018f0eff */
[----:B------:R-:W-:Y:S01]  /*12260*/  IADD3 R6, P2, PT, R6, R28, RZ ;  /* 0x0000001c06067210 */ /* 0x000fe20007f5e0ff */
[----:B0-----:R-:W4:Y:S04]  /*12270*/  LDL.LU.64 R16, [R1+0x2bd0] ;  /* 0x002bd00001107983 */ /* 0x001f280000300a00 */
[----:B------:R0:W-:Y:S01]  /*12280*/  STL.64 [R1+0x12f8], R14 ;  /* 0x0012f80e01007387 */ /* 0x0001e20000100a00 */
[----:B------:R-:W-:-:S03]  /*12290*/  LEA.HI.X.SX32 R7, R0, R29, 0x1, P2 ;  /* 0x0000001d00077211 */ /* 0x000fc600010f0eff */
[----:B0-----:R-:W2:Y:S04]  /*122a0*/  LDL.LU.64 R14, [R1+0x2bc8] ;  /* 0x002bc800010e7983 */ /* 0x001ea80000300a00 */
[----:B------:R0:W-:Y:S04]  /*122b0*/  STL.64 [R1+0xc68], R12 ;  /* 0x000c680c01007387 */ /* 0x0001e80000100a00 */
        /* <DEDUP_REMOVED lines=8> */
[----:B0-----:R-:W2:Y:S04]  /*12340*/  LDL.64 R28, [R1+0x450] ;  /* 0x00045000011c7983 */ /* 0x001ea80000100a00 */
[----:B------:R2:W-:Y:S02]  /*12350*/  STL.64 [R1+0xc58], R6 ;  /* 0x000c580601007387 */ /* 0x0005e40000100a00 */
[----:B--2---:R-:W-:-:S05]  /*12360*/  IMAD.WIDE R6, R4, 0x2, R28 ;  /* 0x0000000204067825 */ /* 0x004fca00078e021c */
[----:B------:R0:W-:Y:S01]  /*12370*/  STL.64 [R1+0x2a50], R6 ;  /* 0x002a500601007387 */ /* 0x0001e20000100a00 */
[----:B------:R-:W-:-:S04]  /*12380*/  IMAD.WIDE R28, R5, 0x2, R28 ;  /* 0x00000002051c7825 */ /* 0x000fc800078e021c */
[----:B0-----:R-:W-:-:S05]  /*12390*/  IMAD.WIDE R6, R4, 0x2, R2 ;  /* 0x0000000204067825 */ /* 0x001fca00078e0202 */
[----:B------:R0:W-:Y:S04]  /*123a0*/  STL.64 [R1+0x2a48], R6 ;  /* 0x002a480601007387 */ /* 0x0001e80000100a00 */
[----:B0-----:R-:W2:Y:S04]  /*123b0*/  LDL.LU.64 R6, [R1+0x2ba0] ;  /* 0x002ba00001067983 */ /* 0x001ea80000300a00 */
[----:B------:R0:W-:Y:S04]  /*123c0*/  STL.64 [R1+0x2a30], R28 ;  /* 0x002a301c01007387 */ /* 0x0001e80000100a00 */
[----:B------:R1:W-:Y:S01]  /*123d0*/  STL.64 [R1+0x2b60], R4 ;  /* 0x002b600401007387 */ /* 0x0003e20000100a00 */
[----:B0-----:R-:W-:-:S03]  /*123e0*/  IMAD.WIDE R28, R5, 0x2, R2 ;  /* 0x00000002051c7825 */ /* 0x001fc600078e0202 */
[----:B-1----:R-:W2:Y:S04]  /*123f0*/  LDL.64 R4, [R1+0x450] ;  /* 0x0004500001047983 */ /* 0x002ea80000100a00 */
[----:B------:R2:W-:Y:S02]  /*12400*/  STL.64 [R1+0x2a28], R28 ;  /* 0x002a281c01007387 */ /* 0x0005e40000100a00 */
[----:B--2---:R-:W-:-:S05]  /*12410*/  IMAD.WIDE R28, R6, 0x2, R4 ;  /* 0x00000002061c7825 */ /* 0x004fca00078e0204 */
[----:B------:R0:W-:Y:S02]  /*12420*/  STL.64 [R1+0x2a10], R28 ;  /* 0x002a101c01007387 */ /* 0x0001e40000100a00 */
[----:B0-----:R-:W-:-:S05]  /*12430*/  IMAD.WIDE R28, R6, 0x2, R2 ;  /* 0x00000002061c7825 */ /* 0x001fca00078e0202 */
[----:B------:R0:W-:Y:S01]  /*12440*/  STL.64 [R1+0x2a08], R28 ;  /* 0x002a081c01007387 */ /* 0x0001e20000100a00 */
[----:B------:R-:W-:-:S03]  /*12450*/  IMAD.WIDE R2, R7, 0x2, R2 ;  /* 0x0000000207027825 */ /* 0x000fc600078e0202 */
[----:B------:R1:W-:Y:S01]  /*12460*/  STL.64 [R1+0x2b58], R6 ;  /* 0x002b580601007387 */ /* 0x0003e20000100a00 */
[----:B0-----:R-:W-:-:S05]  /*12470*/  IMAD.WIDE R28, R7, 0x2, R4 ;  /* 0x00000002071c7825 */ /* 0x001fca00078e0204 */
[----:B------:R0:W-:Y:S04]  /*12480*/  STL.64 [R1+0x29f0], R28 ;  /* 0x0029f01c01007387 */ /* 0x0001e80000100a00 */
[----:B-1----:R-:W2:Y:S04]  /*12490*/  LDL.64 R6, [R1+0x448] ;  /* 0x0004480001067983 */ /* 0x002ea80000100a00 */
[----:B------:R-:W-:Y:S01]  /*124a0*/  STL.64 [R1+0x29e8], R2 ;  /* 0x0029e80201007387 */ /* 0x000fe20000100a00 */
[----:B0-----:R-:W-:-:S05]  /*124b0*/  IMAD.WIDE R28, R8, 0x2, R4 ;  /* 0x00000002081c7825 */ /* 0x001fca00078e0204 */
[----:B------:R0:W-:Y:S02]  /*124c0*/  STL.64 [R1+0x29d0], R28 ;  /* 0x0029d01c01007387 */ /* 0x0001e40000100a00 */
[----:B0-----:R-:W-:-:S04]  /*124d0*/  IMAD.WIDE R28, R9, 0x2, R4 ;  /* 0x00000002091c7825 */ /* 0x001fc800078e0204 */
[----:B--2---:R-:W-:-:S05]  /*124e0*/  IMAD.WIDE R2, R8, 0x2, R6 ;  /* 0x0000000208027825 */ /* 0x004fca00078e0206 */
[----:B------:R0:W-:Y:S04]  /*124f0*/  STL.64 [R1+0x29c8], R2 ;  /* 0x0029c80201007387 */ /* 0x0001e80000100a00 */
[----:B------:R1:W-:Y:S04]  /*12500*/  STL.64 [R1+0x2b68], R8 ;  /* 0x002b680801007387 */ /* 0x0003e80000100a00 */
[----:B------:R2:W-:Y:S01]  /*12510*/  STL.64 [R1+0x29b0], R28 ;  /* 0x0029b01c01007387 */ /* 0x0005e20000100a00 */
[----:B0-----:R-:W-:-:S04]  /*12520*/  IMAD.WIDE R2, R9, 0x2, R6 ;  /* 0x0000000209027825 */ /* 0x001fc800078e0206 */
[C---:B-1----:R-:W-:Y:S01]  /*12530*/  IMAD.WIDE R8, R10.reuse, 0x2, R4 ;  /* 0x000000020a087825 */ /* 0x042fe200078e0204 */
[----:B------:R0:W-:Y:S03]  /*12540*/  STL.64 [R1+0x29a8], R2 ;  /* 0x0029a80201007387 */ /* 0x0001e60000100a00 */
[----:B--2---:R-:W-:Y:S01]  /*12550*/  IMAD.WIDE R28, R10, 0x2, R6 ;  /* 0x000000020a1c7825 */ /* 0x004fe200078e0206 */
[----:B------:R1:W-:Y:S04]  /*12560*/  STL.64 [R1+0x2990], R8 ;  /* 0x0029900801007387 */ /* 0x0003e80000100a00 */
[----:B------:R-:W-:Y:S01]  /*12570*/  STL.64 [R1+0x2988], R28 ;  /* 0x0029881c01007387 */ /* 0x000fe20000100a00 */
[----:B0-----:R-:W-:-:S03]  /*12580*/  IMAD.WIDE R2, R11, 0x2, R4 ;  /* 0x000000020b027825 */ /* 0x001fc600078e0204 */
[----:B------:R0:W-:Y:S01]  /*12590*/  STL.64 [R1+0x2b70], R10 ;  /* 0x002b700a01007387 */ /* 0x0001e20000100a00 */
[----:B-1----:R-:W-:-:S03]  /*125a0*/  IMAD.WIDE R8, R11, 0x2, R6 ;  /* 0x000000020b087825 */ /* 0x002fc600078e0206 */
[----:B------:R1:W-:Y:S04]  /*125b0*/  STL.64 [R1+0x2970], R2 ;  /* 0x0029700201007387 */ /* 0x0003e80000100a00 */
[----:B------:R2:W-:Y:S01]  /*125c0*/  STL.64 [R1+0x2968], R8 ;  /* 0x0029680801007387 */ /* 0x0005e20000100a00 */
[----:B0-----:R-:W-:-:S04]  /*125d0*/  IMAD.WIDE R10, R12, 0x2, R6 ;  /* 0x000000020c0a7825 */ /* 0x001fc800078e0206 */
[----:B-1----:R-:W-:-:S04]  /*125e0*/  IMAD.WIDE R2, R12, 0x2, R4 ;  /* 0x000000020c027825 */ /* 0x002fc800078e0204 */
[C---:B--2---:R-:W-:Y:S01]  /*125f0*/  IMAD.WIDE R8, R13.reuse, 0x2, R4 ;  /* 0x000000020d087825 */ /* 0x044fe200078e0204 */
[----:B------:R0:W-:Y:S04]  /*12600*/  STL.64 [R1+0x2950], R2 ;  /* 0x0029500201007387 */ /* 0x0001e80000100a00 */
[----:B------:R1:W-:Y:S04]  /*12610*/  STL.64 [R1+0x2948], R10 ;  /* 0x0029480a01007387 */ /* 0x0003e80000100a00 */
[----:B------:R-:W-:Y:S01]  /*12620*/  STL.64 [R1+0x2b78], R12 ;  /* 0x002b780c01007387 */ /* 0x000fe20000100a00 */
[----:B0-----:R-:W-:-:S03]  /*12630*/  IMAD.WIDE R2, R13, 0x2, R6 ;  /* 0x000000020d027825 */ /* 0x001fc600078e0206 */
[----:B------:R0:W-:Y:S01]  /*12640*/  STL.64 [R1+0x2930], R8 ;  /* 0x0029300801007387 */ /* 0x0001e20000100a00 */
[----:B-1----:R-:W-:-:S03]  /*12650*/  IMAD.WIDE R10, R14, 0x2, R6 ;  /* 0x000000020e0a7825 */ /* 0x002fc600078e0206 */
[----:B------:R1:W-:Y:S01]  /*12660*/  STL.64 [R1+0x2928], R2 ;  /* 0x0029280201007387 */ /* 0x0003e20000100a00 */
[----:B0-----:R-:W-:-:S04]  /*12670*/  IMAD.WIDE R8, R14, 0x2, R4 ;  /* 0x000000020e087825 */ /* 0x001fc800078e0204 */
[C---:B-1----:R-:W-:Y:S01]  /*12680*/  IMAD.WIDE R2, R15.reuse, 0x2, R4 ;  /* 0x000000020f027825 */ /* 0x042fe200078e0204 */
[----:B------:R0:W-:Y:S04]  /*12690*/  STL.64 [R1+0x2910], R8 ;  /* 0x0029100801007387 */ /* 0x0001e80000100a00 */
[----:B------:R4:W-:Y:S04]  /*126a0*/  STL.64 [R1+0x2908], R10 ;  /* 0x0029080a01007387 */ /* 0x0009e80000100a00 */
[----:B------:R-:W-:Y:S01]  /*126b0*/  STL.64 [R1+0x2b80], R14 ;  /* 0x002b800e01007387 */ /* 0x000fe20000100a00 */
[----:B0-----:R-:W-:-:S03]  /*126c0*/  IMAD.WIDE R8, R15, 0x2, R6 ;  /* 0x000000020f087825 */ /* 0x001fc600078e0206 */
[----:B------:R0:W-:Y:S01]  /*126d0*/  STL.64 [R1+0x28f0], R2 ;  /* 0x0028f00201007387 */ /* 0x0001e20000100a00 */
[----:B----4-:R-:W-:-:S03]  /*126e0*/  IMAD.WIDE R10, R16, 0x2, R6 ;  /* 0x00000002100a7825 */ /* 0x010fc600078e0206 */
        /* <DEDUP_REMOVED lines=8> */
[----:B---3--:R-:W-:-:S03]  /*12770*/  IMAD.WIDE R10, R18, 0x2, R4 ;  /* 0x00000002120a7825 */ /* 0x008fc600078e0204 */
[----:B------:R1:W-:Y:S04]  /*12780*/  STL.64 [R1+0x28a8], R2 ;  /* 0x0028a80201007387 */ /* 0x0003e80000100a00 */
[----:B------:R2:W-:Y:S01]  /*12790*/  STL.64 [R1+0x2890], R10 ;  /* 0x0028900a01007387 */ /* 0x0005e20000100a00 */
[----:B0-----:R-:W-:-:S04]  /*127a0*/  IMAD.WIDE R8, R19, 0x2, R4 ;  /* 0x0000000213087825 */ /* 0x001fc800078e0204 */
[--C-:B-1----:R-:W-:Y:S01]  /*127b0*/  IMAD.WIDE R2, R18, 0x2, R6.reuse ;  /* 0x0000000212027825 */ /* 0x102fe200078e0206 */
[----:B--2---:R-:W2:Y:S04]  /*127c0*/  LDL R10, [R1] ;  /* 0x00000000010a7983 */ /* 0x004ea80000100800 */
[----:B------:R0:W-:Y:S04]  /*127d0*/  STL.64 [R1+0x2888], R2 ;  /* 0x0028880201007387 */ /* 0x0001e80000100a00 */
[----:B------:R1:W-:Y:S04]  /*127e0*/  STL.64 [R1+0x2870], R8 ;  /* 0x0028700801007387 */ /* 0x0003e80000100a00 */
[----:B------:R-:W3:Y:S01]  /*127f0*/  LDL R28, [R1+0x4] ;  /* 0x00000400011c7983 */ /* 0x000ee20000100800 */
[----:B0-----:R-:W-:-:S03]  /*12800*/  IMAD.WIDE R2, R19, 0x2, R6 ;  /* 0x0000000213027825 */ /* 0x001fc600078e0206 */
[----:B------:R-:W-:Y:S04]  /*12810*/  STL.64 [R1+0x2b90], R18 ;  /* 0x002b901201007387 */ /* 0x000fe80000100a00 */
[----:B------:R0:W-:Y:S04]  /*12820*/  STL.64 [R1+0x2868], R2 ;  /* 0x0028680201007387 */ /* 0x0001e80000100a00 */
[----:B------:R-:W4:Y:S01]  /*12830*/  LDL R0, [R1+0x8] ;  /* 0x0000080001007983 */ /* 0x000f220000100800 */
[----:B-1----:R-:W-:-:S04]  /*12840*/  IMAD.WIDE R8, R20, 0x2, R4 ;  /* 0x0000000214087825 */ /* 0x002fc800078e0204 */
[----:B0-----:R-:W-:Y:S01]  /*12850*/  IMAD.WIDE R2, R20, 0x2, R6 ;  /* 0x0000000214027825 */ /* 0x001fe200078e0206 */
[----:B------:R-:W-:Y:S04]  /*12860*/  STL.64 [R1+0x2850], R8 ;  /* 0x0028500801007387 */ /* 0x000fe80000100a00 */
[----:B------:R0:W-:Y:S04]  /*12870*/  STL.64 [R1+0x2848], R2 ;  /* 0x0028480201007387 */ /* 0x0001e80000100a00 */
[----:B0-----:R-:W4:Y:S01]  /*12880*/  LDL R3, [R1+0xc] ;  /* 0x00000c0001037983 */ /* 0x001f220000100800 */
[----:B------:R-:W-:-:S04]  /*12890*/  IMAD.WIDE R12, R21, 0x2, R4 ;  /* 0x00000002150c7825 */ /* 0x000fc800078e0204 */
[----:B------:R-:W-:Y:S01]  /*128a0*/  IMAD.WIDE R8, R21, 0x2, R6 ;  /* 0x0000000215087825 */ /* 0x000fe200078e0206 */
[----:B------:R-:W-:Y:S04]  /*128b0*/  STL.64 [R1+0x2830], R12 ;  /* 0x0028300c01007387 */ /* 0x000fe80000100a00 */
[----:B------:R-:W-:Y:S04]  /*128c0*/  STL.64 [R1+0x2b98], R20 ;  /* 0x002b981401007387 */ /* 0x000fe80000100a00 */
[----:B------:R0:W-:Y:S04]  /*128d0*/  STL.64 [R1+0x2828], R8 ;  /* 0x0028280801007387 */ /* 0x0001e80000100a00 */
[----:B------:R-:W4:Y:S01]  /*128e0*/  LDL R29, [R1+0x10] ;  /* 0x00001000011d7983 */ /* 0x000f220000100800 */
[----:B0-----:R-:W-:-:S05]  /*128f0*/  IMAD.WIDE R8, R22, 0x2, R4 ;  /* 0x0000000216087825 */ /* 0x001fca00078e0204 */
[----:B------:R0:W-:Y:S04]  /*12900*/  STL.64 [R1+0x2810], R8 ;  /* 0x0028100801007387 */ /* 0x0001e80000100a00 */
[----:B------:R-:W4:Y:S01]  /*12910*/  LDL R11, [R1+0x14] ;  /* 0x00001400010b7983 */ /* 0x000f220000100800 */
[----:B------:R-:W-:-:S04]  /*12920*/  IMAD.WIDE R12, R22, 0x2, R6 ;  /* 0x00000002160c7825 */ /* 0x000fc800078e0206 */
[C---:B0-----:R-:W-:Y:S01]  /*12930*/  IMAD.WIDE R8, R23.reuse, 0x2, R4 ;  /* 0x0000000217087825 */ /* 0x041fe200078e0204 */
[----:B------:R-:W-:Y:S04]  /*12940*/  STL.64 [R1+0x2808], R12 ;  /* 0x0028080c01007387 */ /* 0x000fe80000100a00 */
[----:B------:R0:W-:Y:S04]  /*12950*/  STL.64 [R1+0x27f0], R8 ;  /* 0x0027f00801007387 */ /* 0x0001e80000100a00 */
[----:B0-----:R-:W4:Y:S01]  /*12960*/  LDL R8, [R1+0x18] ;  /* 0x0000180001087983 */ /* 0x001f220000100800 */
[----:B------:R-:W-:-:S04]  /*12970*/  IMAD.WIDE R14, R23, 0x2, R6 ;  /* 0x00000002170e7825 */ /* 0x000fc800078e0206 */
[C-C-:B------:R-:W-:Y:S01]  /*12980*/  IMAD.WIDE R12, R24.reuse, 0x2, R4.reuse ;  /* 0x00000002180c7825 */ /* 0x140fe200078e0204 */
[----:B------:R0:W-:Y:S03]  /*12990*/  STL.64 [R1+0x27e8], R14 ;  /* 0x0027e80e01007387 */ /* 0x0001e60000100a00 */
[C---:B------:R-:W-:Y:S01]  /*129a0*/  IMAD.WIDE R16, R25.reuse, 0x2, R4 ;  /* 0x0000000219107825 */ /* 0x040fe200078e0204 */
[----:B------:R1:W-:Y:S03]  /*129b0*/  STL.64 [R1+0x27d0], R12 ;  /* 0x0027d00c01007387 */ /* 0x0003e60000100a00 */
[----:B0-----:R-:W-:Y:S01]  /*129c0*/  IMAD.WIDE R14, R24, 0x2, R6 ;  /* 0x00000002180e7825 */ /* 0x001fe200078e0206 */
[----:B-1----:R-:W4:Y:S03]  /*129d0*/  LDL R13, [R1+0x1c] ;  /* 0x00001c00010d7983 */ /* 0x002f260000100800 */
[----:B------:R-:W-:Y:S01]  /*129e0*/  IMAD.WIDE R18, R26, 0x2, R4 ;  /* 0x000000021a127825 */ /* 0x000fe200078e0204 */
[----:B------:R0:W-:Y:S04]  /*129f0*/  STL.64 [R1+0x27c8], R14 ;  /* 0x0027c80e01007387 */ /* 0x0001e80000100a00 */
[----:B------:R1:W-:Y:S04]  /*12a00*/  STL.64 [R1+0x27b0], R16 ;  /* 0x0027b01001007387 */ /* 0x0003e80000100a00 */
[----:B------:R-:W4:Y:S01]  /*12a10*/  LDL R9, [R1+0x20] ;  /* 0x0000200001097983 */ /* 0x000f220000100800 */
[----:B0-----:R-:W-:-:S05]  /*12a20*/  IMAD.WIDE R14, R25, 0x2, R6 ;  /* 0x00000002190e7825 */ /* 0x001fca00078e0206 */
[----:B------:R0:W-:Y:S04]  /*12a30*/  STL.64 [R1+0x27a8], R14 ;  /* 0x0027a80e01007387 */ /* 0x0001e80000100a00 */
[----:B------:R-:W-:Y:S04]  /*12a40*/  STL.64 [R1+0x2790], R18 ;  /* 0x0027901201007387 */ /* 0x000fe80000100a00 */
[----:B------:R-:W4:Y:S01]  /*12a50*/  LDL R2, [R1+0x24] ;  /* 0x0000240001027983 */ /* 0x000f220000100800 */
[----:B-1----:R-:W-:-:S04]  /*12a60*/  IMAD.WIDE R16, R27, 0x2, R4 ;  /* 0x000000021b107825 */ /* 0x002fc800078e0204 */
[----:B0-----:R-:W-:-:S05]  /*12a70*/  IMAD.WIDE R14, R26, 0x2, R6 ;  /* 0x000000021a0e7825 */ /* 0x001fca00078e0206 */
[----:B------:R0:W-:Y:S04]  /*12a80*/  STL.64 [R1+0x2788], R14 ;  /* 0x0027880e01007387 */ /* 0x0001e80000100a00 */
[----:B------:R2:W-:Y:S04]  /*12a90*/  STL.64 [R1+0x2770], R16 ;  /* 0x0027701001007387 */ /* 0x0005e80000100a00 */
[----:B------:R-:W4:Y:S01]  /*12aa0*/  LDL R12, [R1+0x28] ;  /* 0x00002800010c7983 */ /* 0x000f220000100800 */
[----:B0-----:R-:W-:-:S03]  /*12ab0*/  IMAD.WIDE R14, R27, 0x2, R6 ;  /* 0x000000021b0e7825 */ /* 0x001fc600078e0206 */
[----:B------:R-:W-:Y:S04]  /*12ac0*/  STL.64 [R1+0x2b50], R26 ;  /* 0x002b501a01007387 */ /* 0x000fe80000100a00 */
[----:B------:R0:W-:Y:S01]  /*12ad0*/  STL.64 [R1+0x2768], R14 ;  /* 0x0027680e01007387 */ /* 0x0001e20000100a00 */
[----:B--2---:R-:W-:-:S04]  /*12ae0*/  IMAD.WIDE R16, R10, 0x2, R4 ;  /* 0x000000020a107825 */ /* 0x004fc800078e0204 */
[----:B0-----:R-:W-:Y:S02]  /*12af0*/  IMAD.WIDE R14, R10, 0x2, R6 ;  /* 0x000000020a0e7825 */ /* 0x001fe400078e0206 */
[----:B------:R-:W2:Y:S04]  /*12b00*/  LDL R10, [R1+0x2c] ;  /* 0x00002c00010a7983 */ /* 0x000ea80000100800 */
[----:B------:R3:W-:Y:S04]  /*12b10*/  STL.64 [R1+0x2750], R16 ;  /* 0x0027501001007387 */ /* 0x0007e80000100a00 */
[----:B------:R0:W-:Y:S01]  /*12b20*/  STL.64 [R1+0x2748], R14 ;  /* 0x0027480e01007387 */ /* 0x0001e20000100a00 */
[----:B---3--:R-:W-:-:S04]  /*12b30*/  IMAD.WIDE R16, R28, 0x2, R4 ;  /* 0x000000021c107825 */ /* 0x008fc800078e0204 */
[----:B0-----:R-:W-:Y:S02]  /*12b40*/  IMAD.WIDE R14, R28, 0x2, R6 ;  /* 0x000000021c0e7825 */ /* 0x001fe400078e0206 */
[----:B------:R-:W3:Y:S04]  /*12b50*/  LDL R28, [R1+0x30] ;  /* 0x00003000011c7983 */ /* 0x000ee80000100800 */
[----:B------:R4:W-:Y:S04]  /*12b60*/  STL.64 [R1+0x2730], R16 ;  /* 0x0027301001007387 */ /* 0x0009e80000100a00 */
[----:B------:R0:W-:Y:S01]  /*12b70*/  STL.64 [R1+0x2728], R14 ;  /* 0x0027280e01007387 */ /* 0x0001e20000100a00 */
[----:B----4-:R-:W-:-:S04]  /*12b80*/  IMAD.WIDE R16, R0, 0x2, R4 ;  /* 0x0000000200107825 */ /* 0x010fc800078e0204 */
[----:B0-----:R-:W-:Y:S02]  /*12b90*/  IMAD.WIDE R14, R0, 0x2, R6 ;  /* 0x00000002000e7825 */ /* 0x001fe400078e0206 */
[----:B------:R-:W4:Y:S04]  /*12ba0*/  LDL R0, [R1+0x34] ;  /* 0x0000340001007983 */ /* 0x000f280000100800 */
[----:B------:R0:W-:Y:S04]  /*12bb0*/  STL.64 [R1+0x2710], R16 ;  /* 0x0027101001007387 */ /* 0x0001e80000100a00 */
[----:B------:R1:W-:Y:S01]  /*12bc0*/  STL.64 [R1+0x2708], R14 ;  /* 0x0027080e01007387 */ /* 0x0003e20000100a00 */
[----:B0-----:R-:W-:-:S04]  /*12bd0*/  IMAD.WIDE R16, R3, 0x2, R4 ;  /* 0x0000000203107825 */ /* 0x001fc800078e0204 */
[----:B-1----:R-:W-:Y:S02]  /*12be0*/  IMAD.WIDE R14, R3, 0x2, R6 ;  /* 0x00000002030e7825 */ /* 0x002fe400078e0206 */
        /* <DEDUP_REMOVED lines=15> */
[----:B------:R-:W4:Y:S02]  /*12ce0*/  LDL R8, [R1+0x44] ;  /* 0x0000440001087983 */ /* 0x000f240000100800 */
[--C-:B------:R-:W-:Y:S02]  /*12cf0*/  IMAD.WIDE R18, R13, 0x2, R4.reuse ;  /* 0x000000020d127825 */ /* 0x100fe400078e0204 */
[----:B------:R0:W-:Y:S04]  /*12d00*/  STL.64 [R1+0x2690], R16 ;  /* 0x0026901001007387 */ /* 0x0001e80000100a00 */
[----:B------:R1:W-:Y:S04]  /*12d10*/  STL.64 [R1+0x2688], R14 ;  /* 0x0026880e01007387 */ /* 0x0003e80000100a00 */
[----:B------:R1:W-:Y:S01]  /*12d20*/  STL.64 [R1+0x2670], R18 ;  /* 0x0026701201007387 */ /* 0x0003e20000100a00 */
[----:B0-----:R-:W-:-:S04]  /*12d30*/  IMAD.WIDE R16, R9, 0x2, R4 ;  /* 0x0000000209107825 */ /* 0x001fc800078e0204 */
[----:B-1----:R-:W-:Y:S02]  /*12d40*/  IMAD.WIDE R14, R13, 0x2, R6 ;  /* 0x000000020d0e7825 */ /* 0x002fe400078e0206 */
[----:B------:R-:W4:Y:S04]  /*12d50*/  LDL R13, [R1+0x48] ;  /* 0x00004800010d7983 */ /* 0x000f280000100800 */
[----:B------:R0:W-:Y:S01]  /*12d60*/  STL.64 [R1+0x2668], R14 ;  /* 0x0026680e01007387 */ /* 0x0001e20000100a00 */
[----:B------:R-:W-:-:S03]  /*12d70*/  IMAD.WIDE R18, R2, 0x2, R4 ;  /* 0x0000000202127825 */ /* 0x000fc600078e0204 */
[----:B------:R1:W-:Y:S01]  /*12d80*/  STL.64 [R1+0x2650], R16 ;  /* 0x0026501001007387 */ /* 0x0003e20000100a00 */
[----:B0-----:R-:W-:-:S03]  /*12d90*/  IMAD.WIDE R14, R9, 0x2, R6 ;  /* 0x00000002090e7825 */ /* 0x001fc600078e0206 */
[----:B------:R-:W4:Y:S01]  /*12da0*/  LDL R9, [R1+0x4c] ;  /* 0x00004c0001097983 */ /* 0x000f220000100800 */
[----:B-1----:R-:W-:-:S03]  /*12db0*/  IMAD.WIDE R16, R2, 0x2, R6 ;  /* 0x0000000202107825 */ /* 0x002fc600078e0206 */
[----:B------:R0:W-:Y:S04]  /*12dc0*/  STL.64 [R1+0x2648], R14 ;  /* 0x0026480e01007387 */ /* 0x0001e80000100a00 */
[----:B------:R-:W-:Y:S04]  /*12dd0*/  STL.64 [R1+0x2630], R18 ;  /* 0x0026301201007387 */ /* 0x000fe80000100a00 */
[----:B------:R-:W4:Y:S01]  /*12de0*/  LDL R2, [R1+0x50] ;  /* 0x0000500001027983 */ /* 0x000f220000100800 */
[----:B0-----:R-:W-:-:S03]  /*12df0*/  IMAD.WIDE R14, R12, 0x2, R4 ;  /* 0x000000020c0e7825 */ /* 0x001fc600078e0204 */
[----:B------:R0:W-:Y:S04]  /*12e00*/  STL.64 [R1+0x2628], R16 ;  /* 0x0026281001007387 */ /* 0x0001e80000100a00 */
[----:B------:R1:W-:Y:S01]  /*12e10*/  STL.64 [R1+0x2610], R14 ;  /* 0x0026100e01007387 */ /* 0x0003e20000100a00 */
[----:B0-----:R-:W-:-:S03]  /*12e20*/  IMAD.WIDE R16, R12, 0x2, R6 ;  /* 0x000000020c107825 */ /* 0x001fc600078e0206 */
[----:B-1----:R-:W4:Y:S04]  /*12e30*/  LDL R15, [R1+0x54] ;  /* 0x00005400010f7983 */ /* 0x002f280000100800 */
        /* <DEDUP_REMOVED lines=25> */
[----:B------:R1:W-:Y:S04]  /*12fd0*/  STL.64 [R1+0x2568], R16 ;  /* 0x0025681001007387 */ /* 0x0003e80000100a00 */
[----:B------:R-:W4:Y:S01]  /*12fe0*/  LDL R12, [R1+0x6c] ;  /* 0x00006c00010c7983 */ /* 0x000f220000100800 */
[----:B0-----:R-:W-:-:S04]  /*12ff0*/  IMAD.WIDE R18, R11, 0x2, R4 ;  /* 0x000000020b127825 */ /* 0x001fc800078e0204 */
[----:B-1----:R-:W-:Y:S01]  /*13000*/  IMAD.WIDE R16, R11, 0x2, R6 ;  /* 0x000000020b107825 */ /* 0x002fe200078e0206 */
[----:B------:R0:W-:Y:S04]  /*13010*/  STL.64 [R1+0x2550], R18 ;  /* 0x0025501201007387 */ /* 0x0001e80000100a00 */
[----:B------:R1:W-:Y:S04]  /*13020*/  STL.64 [R1+0x2548], R16 ;  /* 0x0025481001007387 */ /* 0x0003e80000100a00 */
[----:B------:R-:W4:Y:S01]  /*13030*/  LDL R11, [R1+0x70] ;  /* 0x00007000010b7983 */ /* 0x000f220000100800 */
[----:B0-----:R-:W-:-:S04]  /*13040*/  IMAD.WIDE R18, R8, 0x2, R4 ;  /* 0x0000000208127825 */ /* 0x001fc800078e0204 */
[----:B-1----:R-:W-:Y:S01]  /*13050*/  IMAD.WIDE R16, R8, 0x2, R6 ;  /* 0x0000000208107825 */ /* 0x002fe200078e0206 */
[----:B------:R-:W-:Y:S04]  /*13060*/  STL.64 [R1+0x2530], R18 ;  /* 0x0025301201007387 */ /* 0x000fe80000100a00 */
[----:B------:R-:W4:Y:S04]  /*13070*/  LDL R8, [R1+0x74] ;  /* 0x0000740001087983 */ /* 0x000f280000100800 */
[----:B------:R0:W-:Y:S01]  /*13080*/  STL.64 [R1+0x2528], R16 ;  /* 0x0025281001007387 */ /* 0x0001e20000100a00 */
[----:B------:R-:W-:-:S04]  /*13090*/  IMAD.WIDE R20, R13, 0x2, R4 ;  /* 0x000000020d147825 */ /* 0x000fc800078e0204 */
[----:B0-----:R-:W-:Y:S01]  /*130a0*/  IMAD.WIDE R16, R13, 0x2, R6 ;  /* 0x000000020d107825 */ /* 0x001fe200078e0206 */
[----:B------:R-:W-:Y:S04]  /*130b0*/  STL.64 [R1+0x2510], R20 ;  /* 0x0025101401007387 */ /* 0x000fe80000100a00 */
[----:B------:R-:W4:Y:S04]  /*130c0*/  LDL R13, [R1+0x78] ;  /* 0x00007800010d7983 */ /* 0x000f280000100800 */
[----:B------:R0:W-:Y:S01]  /*130d0*/  STL.64 [R1+0x2508], R16 ;  /* 0x0025081001007387 */ /* 0x0001e20000100a00 */
[----:B------:R-:W-:-:S05]  /*130e0*/  IMAD.WIDE R18, R9, 0x2, R4 ;  /* 0x0000000209127825 */ /* 0x000fca00078e0204 */
[----:B------:R1:W-:Y:S01]  /*130f0*/  STL.64 [R1+0x24f0], R18 ;  /* 0x0024f01201007387 */ /* 0x0003e20000100a00 */
[----:B0-----:R-:W-:-:S03]  /*13100*/  IMAD.WIDE R16, R9, 0x2, R6 ;  /* 0x0000000209107825 */ /* 0x001fc600078e0206 */
[----:B------:R-:W4:Y:S01]  /*13110*/  LDL R9, [R1+0x7c] ;  /* 0x00007c0001097983 */ /* 0x000f220000100800 */
[----:B------:R-:W-:-:S03]  /*13120*/  IMAD.WIDE R20, R2, 0x2, R4 ;  /* 0x0000000202147825 */ /* 0x000fc600078e0204 */
[----:B------:R0:W-:Y:S01]  /*13130*/  STL.64 [R1+0x24e8], R16 ;  /* 0x0024e81001007387 */ /* 0x0001e20000100a00 */
[----:B-1----:R-:W-:-:S03]  /*13140*/  IMAD.WIDE R18, R2, 0x2, R6 ;  /* 0x0000000202127825 */ /* 0x002fc600078e0206 */
[----:B------:R-:W-:Y:S04]  /*13150*/  STL.64 [R1+0x24d0], R20 ;  /* 0x0024d01401007387 */ /* 0x000fe80000100a00 */
[----:B------:R-:W4:Y:S04]  /*13160*/  LDL R2, [R1+0x80] ;  /* 0x0000800001027983 */ /* 0x000f280000100800 */
[----:B------:R1:W-:Y:S01]  /*13170*/  STL.64 [R1+0x24c8], R18 ;  /* 0x0024c81201007387 */ /* 0x0003e20000100a00 */
[----:B0-----:R-:W-:-:S04]  /*13180*/  IMAD.WIDE R16, R15, 0x2, R4 ;  /* 0x000000020f107825 */ /* 0x001fc800078e0204 */
[----:B-1----:R-:W-:Y:S01]  /*13190*/  IMAD.WIDE R18, R15, 0x2, R6 ;  /* 0x000000020f127825 */ /* 0x002fe200078e0206 */
[----:B------:R0:W-:Y:S04]  /*131a0*/  STL.64 [R1+0x24b0], R16 ;  /* 0x0024b01001007387 */ /* 0x0001e80000100a00 */
[----:B------:R-:W-:Y:S01]  /*131b0*/  STL.64 [R1+0x24a8], R18 ;  /* 0x0024a81201007387 */ /* 0x000fe20000100a00 */
        /* <DEDUP_REMOVED lines=26> */
[----:B-1----:R-:W-:Y:S01]  /*13360*/  IMAD.WIDE R16, R12, 0x2, R6 ;  /* 0x000000020c107825 */ /* 0x002fe200078e0206 */
[----:B------:R0:W-:Y:S03]  /*13370*/  STL.64 [R1+0x23f0], R14 ;  /* 0x0023f00e01007387 */ /* 0x0001e60000100a00 */
[C---:B------:R-:W-:Y:S01]  /*13380*/  IMAD.WIDE R18, R11.reuse, 0x2, R4 ;  /* 0x000000020b127825 */ /* 0x040fe200078e0204 */
[----:B------:R1:W-:Y:S04]  /*13390*/  STL.64 [R1+0x23e8], R16 ;  /* 0x0023e81001007387 */ /* 0x0003e80000100a00 */
[----:B------:R-:W-:Y:S01]  /*133a0*/  STL.64 [R1+0x23d0], R18 ;  /* 0x0023d01201007387 */ /* 0x000fe20000100a00 */
[----:B0-----:R-:W-:-:S03]  /*133b0*/  IMAD.WIDE R14, R11, 0x2, R6 ;  /* 0x000000020b0e7825 */ /* 0x001fc600078e0206 */
[----:B------:R-:W4:Y:S01]  /*133c0*/  LDL R11, [R1+0x98] ;  /* 0x00009800010b7983 */ /* 0x000f220000100800 */
[----:B-1----:R-:W-:-:S03]  /*133d0*/  IMAD.WIDE R16, R8, 0x2, R4 ;  /* 0x0000000208107825 */ /* 0x002fc600078e0204 */
[----:B------:R0:W-:Y:S04]  /*133e0*/  STL.64 [R1+0x23c8], R14 ;  /* 0x0023c80e01007387 */ /* 0x0001e80000100a00 */
[----:B------:R1:W-:Y:S01]  /*133f0*/  STL.64 [R1+0x23b0], R16 ;  /* 0x0023b01001007387 */ /* 0x0003e20000100a00 */
[----:B0-----:R-:W-:-:S03]  /*13400*/  IMAD.WIDE R14, R8, 0x2, R6 ;  /* 0x00000002080e7825 */ /* 0x001fc600078e0206 */
[----:B------:R-:W4:Y:S04]  /*13410*/  LDL R8, [R1+0x9c] ;  /* 0x00009c0001087983 */ /* 0x000f280000100800 */
[----:B------:R0:W-:Y:S01]  /*13420*/  STL.64 [R1+0x23a8], R14 ;  /* 0x0023a80e01007387 */ /* 0x0001e20000100a00 */
[----:B-1----:R-:W-:-:S05]  /*13430*/  IMAD.WIDE R16, R13, 0x2, R4 ;  /* 0x000000020d107825 */ /* 0x002fca00078e0204 */
[----:B------:R1:W-:Y:S01]  /*13440*/  STL.64 [R1+0x2390], R16 ;  /* 0x0023901001007387 */ /* 0x0003e20000100a00 */
[----:B0-----:R-:W-:-:S03]  /*13450*/  IMAD.WIDE R14, R13, 0x2, R6 ;  /* 0x000000020d0e7825 */ /* 0x001fc600078e0206 */
[----:B-1----:R-:W4:Y:S01]  /*13460*/  LDL R17, [R1+0xa0] ;  /* 0x0000a00001117983 */ /* 0x002f220000100800 */
[----:B------:R-:W-:-:S03]  /*13470*/  IMAD.WIDE R12, R9, 0x2, R4 ;  /* 0x00000002090c7825 */ /* 0x000fc600078e0204 */
[----:B------:R0:W-:Y:S01]  /*13480*/  STL.64 [R1+0x2388], R14 ;  /* 0x0023880e01007387 */ /* 0x0001e20000100a00 */
[----:B------:R-:W-:-:S03]  /*13490*/  IMAD.WIDE R18, R9, 0x2, R6 ;  /* 0x0000000209127825 */ /* 0x000fc600078e0206 */
[----:B------:R1:W-:Y:S04]  /*134a0*/  STL.64 [R1+0x2370], R12 ;  /* 0x0023700c01007387 */ /* 0x0003e80000100a00 */
[----:B0-----:R-:W4:Y:S01]  /*134b0*/  LDL R14, [R1+0xa4] ;  /* 0x0000a400010e7983 */ /* 0x001f220000100800 */
[----:B-1----:R-:W-:-:S03]  /*134c0*/  IMAD.WIDE R12, R2, 0x2, R4 ;  /* 0x00000002020c7825 */ /* 0x002fc600078e0204 */
[----:B------:R0:W-:Y:S04]  /*134d0*/  STL.64 [R1+0x2368], R18 ;  /* 0x0023681201007387 */ /* 0x0001e80000100a00 */
[----:B------:R-:W4:Y:S04]  /*134e0*/  LDL R15, [R1+0xa8] ;  /* 0x0000a800010f7983 */ /* 0x000f280000100800 */
[----:B------:R2:W-:Y:S04]  /*134f0*/  STL.64 [R1+0x2350], R12 ;  /* 0x0023500c01007387 */ /* 0x0005e80000100a00 */
[----:B------:R-:W4:Y:S01]  /*13500*/  LDL R9, [R1+0xac] ;  /* 0x0000ac0001097983 */ /* 0x000f220000100800 */
[----:B0-----:R-:W-:-:S05]  /*13510*/  IMAD.WIDE R18, R2, 0x2, R6 ;  /* 0x0000000202127825 */ /* 0x001fca00078e0206 */
[----:B------:R-:W-:Y:S04]  /*13520*/  STL.64 [R1+0x2348], R18 ;  /* 0x0023481201007387 */ /* 0x000fe80000100a00 */
[----:B------:R-:W4:Y:S01]  /*13530*/  LDL R2, [R1+0xb0] ;  /* 0x0000b00001027983 */ /* 0x000f220000100800 */
[----:B--2---:R-:W-:-:S05]  /*13540*/  IMAD.WIDE R12, R10, 0x2, R4 ;  /* 0x000000020a0c7825 */ /* 0x004fca00078e0204 */
[----:B------:R0:W-:Y:S01]  /*13550*/  STL.64 [R1+0x2330], R12 ;  /* 0x0023300c01007387 */ /* 0x0001e20000100a00 */
[----:B------:R-:W-:-:S03]  /*13560*/  IMAD.WIDE R20, R10, 0x2, R6 ;  /* 0x000000020a147825 */ /* 0x000fc600078e0206 */
[----:B0-----:R-:W2:Y:S01]  /*13570*/  LDL R12, [R1+0xb4] ;  /* 0x0000b400010c7983 */ /* 0x001ea20000100800 */
[----:B---3--:R-:W-:-:S03]  /*13580*/  IMAD.WIDE R18, R28, 0x2, R4 ;  /* 0x000000021c127825 */ /* 0x008fc600078e0204 */
[----:B------:R-:W-:Y:S01]  /*13590*/  STL.64 [R1+0x2328], R20 ;  /* 0x0023281401007387 */ /* 0x000fe20000100a00 */
[----:B------:R-:W-:-:S03]  /*135a0*/  IMAD.WIDE R26, R28, 0x2, R6 ;  /* 0x000000021c1a7825 */ /* 0x000fc600078e0206 */
[----:B------:R4:W-:Y:S04]  /*135b0*/  STL.64 [R1+0x2310], R18 ;  /* 0x0023101201007387 */ /* 0x0009e80000100a00 */
[----:B------:R-:W-:Y:S01]  /*135c0*/  STL.64 [R1+0x2308], R26 ;  /* 0x0023081a01007387 */ /* 0x000fe20000100a00 */
[----:B----4-:R-:W-:-:S04]  /*135d0*/  IMAD.WIDE R18, R0, 0x2, R4 ;  /* 0x0000000200127825 */ /* 0x010fc800078e0204 */
[----:B------:R-:W-:Y:S02]  /*135e0*/  IMAD.WIDE R20, R0, 0x2, R6 ;  /* 0x0000000200147825 */ /* 0x000fe400078e0206 */
[----:B------:R-:W3:Y:S04]  /*135f0*/  LDL R0, [R1+0xb8] ;  /* 0x0000b80001007983 */ /* 0x000ee80000100800 */
[----:B------:R0:W-:Y:S04]  /*13600*/  STL.64 [R1+0x22f0], R18 ;  /* 0x0022f01201007387 */ /* 0x0001e80000100a00 */
[----:B------:R1:W-:Y:S01]  /*13610*/  STL.64 [R1+0x22e8], R20 ;  /* 0x0022e81401007387 */ /* 0x0003e20000100a00 */
[----:B0-----:R-:W-:-:S04]  /*13620*/  IMAD.WIDE R18, R3, 0x2, R4 ;  /* 0x0000000203127825 */ /* 0x001fc800078e0204 */
[----:B-1----:R-:W-:Y:S02]  /*13630*/  IMAD.WIDE R20, R3, 0x2, R6 ;  /* 0x0000000203147825 */ /* 0x002fe400078e0206 */
[----:B------:R-:W4:Y:S04]  /*13640*/  LDL R3, [R1+0xbc] ;  /* 0x0000bc0001037983 */ /* 0x000f280000100800 */
[----:B------:R0:W-:Y:S04]  /*13650*/  STL.64 [R1+0x22d0], R18 ;  /* 0x0022d01201007387 */ /* 0x0001e80000100a00 */
[----:B------:R-:W-:Y:S04]  /*13660*/  STL.64 [R1+0x22c8], R20 ;  /* 0x0022c81401007387 */ /* 0x000fe80000100a00 */
[----:B------:R-:W4:Y:S01]  /*13670*/  LDL R13, [R1+0xc0] ;  /* 0x0000c000010d7983 */ /* 0x000f220000100800 */
[----:B0-----:R-:W-:-:S03]  /*13680*/  IMAD.WIDE R18, R29, 0x2, R4 ;  /* 0x000000021d127825 */ /* 0x001fc600078e0204 */
[----:B------:R-:W4:Y:S04]  /*13690*/  LDL R28, [R1+0xd0] ;  /* 0x0000d000011c7983 */ /* 0x000f280000100800 */
[----:B------:R0:W-:Y:S04]  /*136a0*/  STL.64 [R1+0x22b0], R18 ;  /* 0x0022b01201007387 */ /* 0x0001e80000100a00 */
[----:B------:R-:W4:Y:S01]  /*136b0*/  LDL R10, [R1+0xc4] ;  /* 0x0000c400010a7983 */ /* 0x000f220000100800 */
[----:B0-----:R-:W-:-:S03]  /*136c0*/  IMAD.WIDE R18, R29, 0x2, R6 ;  /* 0x000000021d127825 */ /* 0x001fc600078e0206 */
[----:B------:R-:W4:Y:S04]  /*136d0*/  LDL R29, [R1+0xd4] ;  /* 0x0000d400011d7983 */ /* 0x000f280000100800 */
[----:B------:R0:W-:Y:S01]  /*136e0*/  STL.64 [R1+0x22a8], R18 ;  /* 0x0022a81201007387 */ /* 0x0001e20000100a00 */
[----:B------:R-:W-:-:S04]  /*136f0*/  IMAD.WIDE R26, R11, 0x2, R4 ;  /* 0x000000020b1a7825 */ /* 0x000fc800078e0204 */
[----:B------:R-:W-:Y:S01]  /*13700*/  IMAD.WIDE R20, R11, 0x2, R6 ;  /* 0x000000020b147825 */ /* 0x000fe200078e0206 */
[----:B------:R-:W-:Y:S04]  /*13710*/  STL.64 [R1+0x2290], R26 ;  /* 0x0022901a01007387 */ /* 0x000fe80000100a00 */
[----:B------:R-:W4:Y:S04]  /*13720*/  LDL R11, [R1+0xc8] ;  /* 0x0000c800010b7983 */ /* 0x000f280000100800 */
[----:B------:R1:W-:Y:S01]  /*13730*/  STL.64 [R1+0x2288], R20 ;  /* 0x0022881401007387 */ /* 0x0003e20000100a00 */
[----:B0-----:R-:W-:-:S04]  /*13740*/  IMAD.WIDE R18, R8, 0x2, R4 ;  /* 0x0000000208127825 */ /* 0x001fc800078e0204 */
[----:B-1----:R-:W-:Y:S01]  /*13750*/  IMAD.WIDE R20, R8, 0x2, R6 ;  /* 0x0000000208147825 */ /* 0x002fe200078e0206 */
[----:B------:R0:W-:Y:S04]  /*13760*/  STL.64 [R1+0x2270], R18 ;  /* 0x0022701201007387 */ /* 0x0001e80000100a00 */
[----:B------:R-:W4:Y:S04]  /*13770*/  LDL R8, [R1+0xcc] ;  /* 0x0000cc0001087983 */ /* 0x000f280000100800 */
[----:B------:R1:W-:Y:S01]  /*13780*/  STL.64 [R1+0x2268], R20 ;  /* 0x0022681401007387 */ /* 0x0003e20000100a00 */
[----:B0-----:R-:W-:-:S04]  /*13790*/  IMAD.WIDE R18, R17, 0x2, R4 ;  /* 0x0000000211127825 */ /* 0x001fc800078e0204 */
[----:B------:R-:W-:Y:S01]  /*137a0*/  IMAD.WIDE R16, R17, 0x2, R6 ;  /* 0x0000000211107825 */ /* 0x000fe200078e0206 */
[----:B------:R0:W-:Y:S04]  /*137b0*/  STL.64 [R1+0x2250], R18 ;  /* 0x0022501201007387 */ /* 0x0001e80000100a00 */
[----:B------:R0:W-:Y:S01]  /*137c0*/  STL.64 [R1+0x2248], R16 ;  /* 0x0022481001007387 */ /* 0x0001e20000100a00 */
[----:B-1----:R-:W-:-:S04]  /*137d0*/  IMAD.WIDE R20, R14, 0x2, R4 ;  /* 0x000000020e147825 */ /* 0x002fc800078e0204 */
[----:B0-----:R-:W-:Y:S01]  /*137e0*/  IMAD.WIDE R18, R14, 0x2, R6 ;  /* 0x000000020e127825 */ /* 0x001fe200078e0206 */
[----:B------:R-:W-:Y:S03]  /*137f0*/  STL.64 [R1+0x2230], R20 ;  /* 0x0022301401007387 */ /* 0x000fe60000100a00 */
[C---:B------:R-:W-:Y:S01]  /*13800*/  IMAD.WIDE R16, R15.reuse, 0x2, R4 ;  /* 0x000000020f107825 */ /* 0x040fe200078e0204 */
[----:B------:R0:W-:Y:S03]  /*13810*/  STL.64 [R1+0x2228], R18 ;  /* 0x0022281201007387 */ /* 0x0001e60000100a00 */
[----:B------:R-:W-:Y:S01]  /*13820*/  IMAD.WIDE R14, R15, 0x2, R6 ;  /* 0x000000020f0e7825 */ /* 0x000fe200078e0206 */
[----:B------:R1:W-:Y:S04]  /*13830*/  STL.64 [R1+0x2210], R16 ;  /* 0x0022101001007387 */ /* 0x0003e80000100a00 */
[----:B------:R1:W-:Y:S01]  /*13840*/  STL.64 [R1+0x2208], R14 ;  /* 0x0022080e01007387 */ /* 0x0003e20000100a00 */
[----:B0-----:R-:W-:-:S04]  /*13850*/  IMAD.WIDE R18, R9, 0x2, R4 ;  /* 0x0000000209127825 */ /* 0x001fc800078e0204 */
[----:B-1----:R-:W-:Y:S01]  /*13860*/  IMAD.WIDE R16, R9, 0x2, R6 ;  /* 0x0000000209107825 */ /* 0x002fe200078e0206 */
[----:B------:R-:W-:Y:S04]  /*13870*/  STL.64 [R1+0x21f0], R18 ;  /* 0x0021f01201007387 */ /* 0x000fe80000100a00 */
[----:B------:R-:W4:Y:S01]  /*13880*/  LDL R9, [R1+0xd8] ;  /* 0x0000d80001097983 */ /* 0x000f220000100800 */
[----:B------:R-:W-:-:S03]  /*13890*/  IMAD.WIDE R14, R2, 0x2, R4 ;  /* 0x00000002020e7825 */ /* 0x000fc600078e0204 */
[----:B------:R0:W-:Y:S04]  /*138a0*/  STL.64 [R1+0x21e8], R16 ;  /* 0x0021e81001007387 */ /* 0x0001e80000100a00 */
[----:B------:R2:W-:Y:S01]  /*138b0*/  STL.64 [R1+0x21d0], R14 ;  /* 0x0021d00e01007387 */ /* 0x0005e20000100a00 */
[----:B0-----:R-:W-:-:S03]  /*138c0*/  IMAD.WIDE R16, R2, 0x2, R6 ;  /* 0x0000000202107825 */ /* 0x001fc600078e0206 */
[----:B------:R-:W4:Y:S04]  /*138d0*/  LDL R2, [R1+0xdc] ;  /* 0x0000dc0001027983 */ /* 0x000f280000100800 */
[----:B------:R0:W-:Y:S01]  /*138e0*/  STL.64 [R1+0x21c8], R16 ;  /* 0x0021c81001007387 */ /* 0x0001e20000100a00 */
[----:B--2---:R-:W-:-:S04]  /*138f0*/  IMAD.WIDE R14, R12, 0x2, R4 ;  /* 0x000000020c0e7825 */ /* 0x004fc800078e0204 */
[----:B0-----:R-:W-:Y:S01]  /*13900*/  IMAD.WIDE R16, R12, 0x2, R6 ;  /* 0x000000020c107825 */ /* 0x001fe200078e0206 */
[----:B------:R0:W-:Y:S04]  /*13910*/  STL.64 [R1+0x21b0], R14 ;  /* 0x0021b00e01007387 */ /* 0x0001e80000100a00 */
[----:B0-----:R-:W2:Y:S04]  /*13920*/  LDL R14, [R1+0xe0] ;  /* 0x0000e000010e7983 */ /* 0x001ea80000100800 */
[----:B------:R0:W-:Y:S01]  /*13930*/  STL.64 [R1+0x21a8], R16 ;  /* 0x0021a81001007387 */ /* 0x0001e20000100a00 */
[----:B---3--:R-:W-:-:S04]  /*13940*/  IMAD.WIDE R18, R0, 0x2, R4 ;  /* 0x0000000200127825 */ /* 0x008fc800078e0204 */
[----:B0-----:R-:W-:Y:S02]  /*13950*/  IMAD.WIDE R16, R0, 0x2, R6 ;  /* 0x0000000200107825 */ /* 0x001fe400078e0206 */
[----:B------:R-:W3:Y:S04]  /*13960*/  LDL R0, [R1+0xe4] ;  /* 0x0000e40001007983 */ /* 0x000ee80000100800 */
[----:B------:R4:W-:Y:S04]  /*13970*/  STL.64 [R1+0x2190], R18 ;  /* 0x0021901201007387 */ /* 0x0009e80000100a00 */
[----:B------:R0:W-:Y:S04]  /*13980*/  STL.64 [R1+0x2188], R16 ;  /* 0x0021881001007387 */ /* 0x0001e80000100a00 */
[----:B------:R-:W3:Y:S01]  /*13990*/  LDL R15, [R1+0xe8] ;  /* 0x0000e800010f7983 */ /* 0x000ee20000100800 */
[----:B----4-:R-:W-:-:S04]  /*139a0*/  IMAD.WIDE R18, R3, 0x2, R4 ;  /* 0x0000000203127825 */ /* 0x010fc800078e0204 */
[----:B0-----:R-:W-:Y:S01]  /*139b0*/  IMAD.WIDE R16, R3, 0x2, R6 ;  /* 0x0000000203107825 */ /* 0x001fe200078e0206 */
[----:B------:R0:W-:Y:S04]  /*139c0*/  STL.64 [R1+0x2170], R18 ;  /* 0x0021701201007387 */ /* 0x0001e80000100a00 */
[----:B------:R1:W-:Y:S04]  /*139d0*/  STL.64 [R1+0x2168], R16 ;  /* 0x0021681001007387 */ /* 0x0003e80000100a00 */
[----:B------:R-:W4:Y:S01]  /*139e0*/  LDL R3, [R1+0xec] ;  /* 0x0000ec0001037983 */ /* 0x000f220000100800 */
[----:B0-----:R-:W-:-:S05]  /*139f0*/  IMAD.WIDE R18, R13, 0x2, R4 ;  /* 0x000000020d127825 */ /* 0x001fca00078e0204 */
[----:B------:R0:W-:Y:S01]  /*13a00*/  STL.64 [R1+0x2150], R18 ;  /* 0x0021501201007387 */ /* 0x0001e20000100a00 */
[----:B-1----:R-:W-:-:S03]  /*13a10*/  IMAD.WIDE R16, R13, 0x2, R6 ;  /* 0x000000020d107825 */ /* 0x002fc600078e0206 */
[----:B------:R-:W4:Y:S04]  /*13a20*/  LDL R12, [R1+0xf0] ;  /* 0x0000f000010c7983 */ /* 0x000f280000100800 */
[----:B------:R1:W-:Y:S01]  /*13a30*/  STL.64 [R1+0x2148], R16 ;  /* 0x0021481001007387 */ /* 0x0003e20000100a00 */
[----:B0-----:R-:W-:-:S05]  /*13a40*/  IMAD.WIDE R18, R10, 0x2, R4 ;  /* 0x000000020a127825 */ /* 0x001fca00078e0204 */
[----:B------:R0:W-:Y:S04]  /*13a50*/  STL.64 [R1+0x2130], R18 ;  /* 0x0021301201007387 */ /* 0x0001e80000100a00 */
[----:B------:R-:W4:Y:S01]  /*13a60*/  LDL R13, [R1+0xf4] ;  /* 0x0000f400010d7983 */ /* 0x000f220000100800 */
[----:B-1----:R-:W-:-:S05]  /*13a70*/  IMAD.WIDE R16, R10, 0x2, R6 ;  /* 0x000000020a107825 */ /* 0x002fca00078e0206 */
[----:B------:R1:W-:Y:S01]  /*13a80*/  STL.64 [R1+0x2128], R16 ;  /* 0x0021281001007387 */ /* 0x0003e20000100a00 */
[----:B------:R-:W-:-:S05]  /*13a90*/  IMAD.WIDE R20, R11, 0x2, R4 ;  /* 0x000000020b147825 */ /* 0x000fca00078e0204 */
[----:B------:R-:W-:Y:S04]  /*13aa0*/  STL.64 [R1+0x2110], R20 ;  /* 0x0021101401007387 */ /* 0x000fe80000100a00 */
[----:B------:R-:W4:Y:S01]  /*13ab0*/  LDL R10, [R1+0xf8] ;  /* 0x0000f800010a7983 */ /* 0x000f220000100800 */
[----:B0-----:R-:W-:-:S05]  /*13ac0*/  IMAD.WIDE R18, R11, 0x2, R6 ;  /* 0x000000020b127825 */ /* 0x001fca00078e0206 */
[----:B------:R0:W-:Y:S01]  /*13ad0*/  STL.64 [R1+0x2108], R18 ;  /* 0x0021081201007387 */ /* 0x0001e20000100a00 */
[----:B-1----:R-:W-:-:S05]  /*13ae0*/  IMAD.WIDE R16, R8, 0x2, R4 ;  /* 0x0000000208107825 */ /* 0x002fca00078e0204 */
[----:B------:R1:W-:Y:S04]  /*13af0*/  STL.64 [R1+0x20f0], R16 ;  /* 0x0020f01001007387 */ /* 0x0003e80000100a00 */
[----:B------:R-:W4:Y:S01]  /*13b00*/  LDL R11, [R1+0xfc] ;  /* 0x0000fc00010b7983 */ /* 0x000f220000100800 */
[----:B0-----:R-:W-:-:S04]  /*13b10*/  IMAD.WIDE R18, R8, 0x2, R6 ;  /* 0x0000000208127825 */ /* 0x001fc800078e0206 */
[----:B------:R-:W-:-:S04]  /*13b20*/  IMAD.WIDE R20, R28, 0x2, R6 ;  /* 0x000000021c147825 */ /* 0x000fc800078e0206 */
[--C-:B-1----:R-:W-:Y:S01]  /*13b30*/  IMAD.WIDE R16, R28, 0x2, R4.reuse ;  /* 0x000000021c107825 */ /* 0x102fe200078e0204 */
[----:B------:R0:W-:Y:S04]  /*13b40*/  STL.64 [R1+0x20e8], R18 ;  /* 0x0020e81201007387 */ /* 0x0001e80000100a00 */
[----:B------:R1:W-:Y:S04]  /*13b50*/  STL.64 [R1+0x20d0], R16 ;  /* 0x0020d01001007387 */ /* 0x0003e80000100a00 */
[----:B------:R-:W-:Y:S04]  /*13b60*/  STL.64 [R1+0x20c8], R20 ;  /* 0x0020c81401007387 */ /* 0x000fe80000100a00 */
[----:B------:R-:W4:Y:S01]  /*13b70*/  LDL R8, [R1+0x100] ;  /* 0x0001000001087983 */ /* 0x000f220000100800 */
[----:B0-----:R-:W-:-:S04]  /*13b80*/  IMAD.WIDE R18, R29, 0x2, R4 ;  /* 0x000000021d127825 */ /* 0x001fc800078e0204 */
[----:B-1----:R-:W-:Y:S01]  /*13b90*/  IMAD.WIDE R16, R29, 0x2, R6 ;  /* 0x000000021d107825 */ /* 0x002fe200078e0206 */
[----:B------:R0:W-:Y:S04]  /*13ba0*/  STL.64 [R1+0x20b0], R18 ;  /* 0x0020b01201007387 */ /* 0x0001e80000100a00 */
[----:B------:R-:W-:Y:S04]  /*13bb0*/  STL [R1+0x2b30], R29 ;  /* 0x002b301d01007387 */ /* 0x000fe80000100800 */
[----:B------:R1:W-:Y:S01]  /*13bc0*/  STL.64 [R1+0x20a8], R16 ;  /* 0x0020a81001007387 */ /* 0x0003e20000100a00 */
[----:B0-----:R-:W-:-:S04]  /*13bd0*/  IMAD.WIDE R18, R9, 0x2, R4 ;  /* 0x0000000209127825 */ /* 0x001fc800078e0204 */
[----:B-1----:R-:W-:Y:S02]  /*13be0*/  IMAD.WIDE R16, R9, 0x2, R6 ;  /* 0x0000000209107825 */ /* 0x002fe400078e0206 */
[----:B------:R-:W4:Y:S04]  /*13bf0*/  LDL R9, [R1+0x104] ;  /* 0x0001040001097983 */ /* 0x000f280000100800 */
[----:B------:R0:W-:Y:S04]  /*13c00*/  STL.64 [R1+0x2090], R18 ;  /* 0x0020901201007387 */ /* 0x0001e80000100a00 */
[----:B------:R2:W-:Y:S01]  /*13c10*/  STL.64 [R1+0x2088], R16 ;  /* 0x0020881001007387 */ /* 0x0005e20000100a00 */
[----:B------:R-:W-:-:S04]  /*13c20*/  IMAD.WIDE R20, R2, 0x2, R4 ;  /* 0x0000000202147825 */ /* 0x000fc800078e0204 */
[----:B0-----:R-:W-:Y:S01]  /*13c30*/  IMAD.WIDE R18, R2, 0x2, R6 ;  /* 0x0000000202127825 */ /* 0x001fe200078e0206 */
[----:B------:R0:W-:Y:S04]  /*13c40*/  STL.64 [R1+0x2070], R20 ;  /* 0x0020701401007387 */ /* 0x0001e80000100a00 */
[----:B------:R-:W4:Y:S04]  /*13c50*/  LDL R2, [R1+0x108] ;  /* 0x0001080001027983 */ /* 0x000f280000100800 */
[----:B------:R3:W-:Y:S01]  /*13c60*/  STL.64 [R1+0x2068], R18 ;  /* 0x0020681201007387 */ /* 0x0007e20000100a00 */
[----:B--2---:R-:W-:-:S04]  /*13c70*/  IMAD.WIDE R16, R14, 0x2, R4 ;  /* 0x000000020e107825 */ /* 0x004fc800078e0204 */
[----:B0-----:R-:W-:Y:S01]  /*13c80*/  IMAD.WIDE R20, R14, 0x2, R6 ;  /* 0x000000020e147825 */ /* 0x001fe200078e0206 */
[----:B------:R0:W-:Y:S04]  /*13c90*/  STL.64 [R1+0x2050], R16 ;  /* 0x0020501001007387 */ /* 0x0001e80000100a00 */
[----:B------:R1:W-:Y:S01]  /*13ca0*/  STL.64 [R1+0x2048], R20 ;  /* 0x0020481401007387 */ /* 0x0003e20000100a00 */
[----:B---3--:R-:W-:-:S04]  /*13cb0*/  IMAD.WIDE R18, R0, 0x2, R4 ;  /* 0x0000000200127825 */ /* 0x008fc800078e0204 */
[----:B0-----:R-:W-:Y:S02]  /*13cc0*/  IMAD.WIDE R16, R0, 0x2, R6 ;  /* 0x0000000200107825 */ /* 0x001fe400078e0206 */
[----:B------:R-:W2:Y:S04]  /*13cd0*/  LDL R0, [R1+0x10c] ;  /* 0x00010c0001007983 */ /* 0x000ea80000100800 */
[----:B------:R0:W-:Y:S01]  /*13ce0*/  STL.64 [R1+0x2030], R18 ;  /* 0x0020301201007387 */ /* 0x0001e20000100a00 */
[----:B-1----:R-:W-:-:S03]  /*13cf0*/  IMAD.WIDE R20, R15, 0x2, R4 ;  /* 0x000000020f147825 */ /* 0x002fc600078e0204 */
[----:B------:R4:W-:Y:S04]  /*13d00*/  STL.64 [R1+0x2028], R16 ;  /* 0x0020281001007387 */ /* 0x0009e80000100a00 */
[----:B------:R-:W-:Y:S01]  /*13d10*/  STL.64 [R1+0x2010], R20 ;  /* 0x0020101401007387 */ /* 0x000fe20000100a00 */
[----:B0-----:R-:W-:-:S05]  /*13d20*/  IMAD.WIDE R18, R15, 0x2, R6 ;  /* 0x000000020f127825 */ /* 0x001fca00078e0206 */
[----:B------:R0:W-:Y:S01]  /*13d30*/  STL.64 [R1+0x2008], R18 ;  /* 0x0020081201007387 */ /* 0x0001e20000100a00 */
[----:B----4-:R-:W-:-:S04]  /*13d40*/  IMAD.WIDE R16, R3, 0x2, R4 ;  /* 0x0000000203107825 */ /* 0x010fc800078e0204 */
[----:B------:R-:W-:Y:S02]  /*13d50*/  IMAD.WIDE R14, R3, 0x2, R6 ;  /* 0x00000002030e7825 */ /* 0x000fe400078e0206 */
[----:B------:R-:W3:Y:S04]  /*13d60*/  LDL R3, [R1+0x110] ;  /* 0x0001100001037983 */ /* 0x000ee80000100800 */
[----:B------:R1:W-:Y:S01]  /*13d70*/  STL.64 [R1+0x1ff0], R16 ;  /* 0x001ff01001007387 */ /* 0x0003e20000100a00 */
[----:B0-----:R-:W-:-:S03]  /*13d80*/  IMAD.WIDE R18, R12, 0x2, R4 ;  /* 0x000000020c127825 */ /* 0x001fc600078e0204 */
[----:B------:R0:W-:Y:S04]  /*13d90*/  STL.64 [R1+0x1fe8], R14 ;  /* 0x001fe80e01007387 */ /* 0x0001e80000100a00 */
[----:B------:R4:W-:Y:S04]  /*13da0*/  STL.64 [R1+0x1fd0], R18 ;  /* 0x001fd01201007387 */ /* 0x0009e80000100a00 */
[----:B------:R-:W3:Y:S01]  /*13db0*/  LDL R21, [R1+0x114] ;  /* 0x0001140001157983 */ /* 0x000ee20000100800 */
[----:B-1----:R-:W-:-:S04]  /*13dc0*/  IMAD.WIDE R16, R12, 0x2, R6 ;  /* 0x000000020c107825 */ /* 0x002fc800078e0206 */
[C---:B0-----:R-:W-:Y:S01]  /*13dd0*/  IMAD.WIDE R14, R13.reuse, 0x2, R4 ;  /* 0x000000020d0e7825 */ /* 0x041fe200078e0204 */
[----:B------:R-:W-:Y:S04]  /*13de0*/  STL.64 [R1+0x1fc8], R16 ;  /* 0x001fc81001007387 */ /* 0x000fe80000100a00 */
[----:B------:R0:W-:Y:S04]  /*13df0*/  STL.64 [R1+0x1fb0], R14 ;  /* 0x001fb00e01007387 */ /* 0x0001e80000100a00 */
[----:B----4-:R-:W4:Y:S01]  /*13e00*/  LDL R18, [R1+0x118] ;  /* 0x0001180001127983 */ /* 0x010f220000100800 */
[----:B------:R-:W-:-:S05]  /*13e10*/  IMAD.WIDE R12, R13, 0x2, R6 ;  /* 0x000000020d0c7825 */ /* 0x000fca00078e0206 */
[----:B------:R1:W-:Y:S04]  /*13e20*/  STL.64 [R1+0x1fa8], R12 ;  /* 0x001fa80c01007387 */ /* 0x0003e80000100a00 */
[----:B------:R-:W4:Y:S01]  /*13e30*/  LDL R19, [R1+0x11c] ;  /* 0x00011c0001137983 */ /* 0x000f220000100800 */
[----:B0-----:R-:W-:-:S04]  /*13e40*/  IMAD.WIDE R14, R10, 0x2, R4 ;  /* 0x000000020a0e7825 */ /* 0x001fc800078e0204 */
[----:B-1----:R-:W-:Y:S01]  /*13e50*/  IMAD.WIDE R12, R10, 0x2, R6 ;  /* 0x000000020a0c7825 */ /* 0x002fe200078e0206 */
[----:B------:R0:W-:Y:S04]  /*13e60*/  STL.64 [R1+0x1f90], R14 ;  /* 0x001f900e01007387 */ /* 0x0001e80000100a00 */
[----:B------:R1:W-:Y:S04]  /*13e70*/  STL.64 [R1+0x1f88], R12 ;  /* 0x001f880c01007387 */ /* 0x0003e80000100a00 */
[----:B------:R-:W4:Y:S01]  /*13e80*/  LDL R16, [R1+0x120] ;  /* 0x0001200001107983 */ /* 0x000f220000100800 */
[----:B0-----:R-:W-:-:S05]  /*13e90*/  IMAD.WIDE R14, R11, 0x2, R4 ;  /* 0x000000020b0e7825 */ /* 0x001fca00078e0204 */
[----:B------:R0:W-:Y:S01]  /*13ea0*/  STL.64 [R1+0x1f70], R14 ;  /* 0x001f700e01007387 */ /* 0x0001e20000100a00 */
[----:B-1----:R-:W-:-:S03]  /*13eb0*/  IMAD.WIDE R12, R11, 0x2, R6 ;  /* 0x000000020b0c7825 */ /* 0x002fc600078e0206 */
[----:B------:R-:W4:Y:S04]  /*13ec0*/  LDL R17, [R1+0x124] ;  /* 0x0001240001117983 */ /* 0x000f280000100800 */
[----:B------:R1:W-:Y:S04]  /*13ed0*/  STL.64 [R1+0x1f68], R12 ;  /* 0x001f680c01007387 */ /* 0x0003e80000100a00 */
[----:B0-----:R-:W4:Y:S01]  /*13ee0*/  LDL R14, [R1+0x128] ;  /* 0x00012800010e7983 */ /* 0x001f220000100800 */
[----:B------:R-:W-:-:S05]  /*13ef0*/  IMAD.WIDE R10, R8, 0x2, R4 ;  /* 0x00000002080a7825 */ /* 0x000fca00078e0204 */
[----:B------:R-:W-:Y:S01]  /*13f00*/  STL.64 [R1+0x1f50], R10 ;  /* 0x001f500a01007387 */ /* 0x000fe20000100a00 */
[----:B-1----:R-:W-:-:S03]  /*13f10*/  IMAD.WIDE R12, R8, 0x2, R6 ;  /* 0x00000002080c7825 */ /* 0x002fc600078e0206 */
[----:B------:R-:W4:Y:S04]  /*13f20*/  LDL R15, [R1+0x12c] ;  /* 0x00012c00010f7983 */ /* 0x000f280000100800 */
[----:B------:R0:W-:Y:S04]  /*13f30*/  STL.64 [R1+0x1f48], R12 ;  /* 0x001f480c01007387 */ /* 0x0001e80000100a00 */
[----:B0-----:R-:W4:Y:S01]  /*13f40*/  LDL R12, [R1+0x130] ;  /* 0x00013000010c7983 */ /* 0x001f220000100800 */
[----:B------:R-:W-:-:S05]  /*13f50*/  IMAD.WIDE R10, R9, 0x2, R4 ;  /* 0x00000002090a7825 */ /* 0x000fca00078e0204 */
[----:B------:R0:W-:Y:S01]  /*13f60*/  STL.64 [R1+0x1f30], R10 ;  /* 0x001f300a01007387 */ /* 0x0001e20000100a00 */
[----:B------:R-:W-:-:S03]  /*13f70*/  IMAD.WIDE R8, R9, 0x2, R6 ;  /* 0x0000000209087825 */ /* 0x000fc600078e0206 */
        /* <DEDUP_REMOVED lines=9> */
[----:B--2---:R-:W-:-:S05]  /*14010*/  IMAD.WIDE R26, R0, 0x2, R4 ;  /* 0x00000002001a7825 */ /* 0x004fca00078e0204 */
[----:B------:R0:W-:Y:S04]  /*14020*/  STL.64 [R1+0x1ef0], R26 ;  /* 0x001ef01a01007387 */ /* 0x0001e80000100a00 */
[----:B------:R-:W2:Y:S04]  /*14030*/  LDL R9, [R1+0x144] ;  /* 0x0001440001097983 */ /* 0x000ea80000100800 */
[----:B------:R-:W2:Y:S01]  /*14040*/  LDL.LU R2, [R1+0x148] ;  /* 0x0001480001027983 */ /* 0x000ea20000300800 */
[----:B0-----:R-:W-:-:S05]  /*14050*/  IMAD.WIDE R26, R0, 0x2, R6 ;  /* 0x00000002001a7825 */ /* 0x001fca00078e0206 */
[----:B------:R3:W-:Y:S04]  /*14060*/  STL.64 [R1+0x1ee8], R26 ;  /* 0x001ee81a01007387 */ /* 0x0007e80000100a00 */
[----:B------:R-:W2:Y:S01]  /*14070*/  LDL.LU R0, [R1+0x14c] ;  /* 0x00014c0001007983 */ /* 0x000ea20000300800 */
[----:B---3--:R-:W-:-:S05]  /*14080*/  IMAD.WIDE R26, R3, 0x2, R4 ;  /* 0x00000002031a7825 */ /* 0x008fca00078e0204 */
[----:B------:R0:W-:Y:S02]  /*14090*/  STL.64 [R1+0x1ed0], R26 ;  /* 0x001ed01a01007387 */ /* 0x0001e40000100a00 */
[----:B0-----:R-:W-:Y:S02]  /*140a0*/  IMAD.WIDE R26, R3, 0x2, R6 ;  /* 0x00000002031a7825 */ /* 0x001fe400078e0206 */
[----:B------:R-:W3:Y:S04]  /*140b0*/  LDL.LU R3, [R1+0x150] ;  /* 0x0001500001037983 */ /* 0x000ee80000300800 */
[----:B------:R0:W-:Y:S02]  /*140c0*/  STL.64 [R1+0x1ec8], R26 ;  /* 0x001ec81a01007387 */ /* 0x0001e40000100a00 */
[----:B0-----:R-:W-:-:S05]  /*140d0*/  IMAD.WIDE R26, R21, 0x2, R4 ;  /* 0x00000002151a7825 */ /* 0x001fca00078e0204 */
[----:B------:R0:W-:Y:S02]  /*140e0*/  STL.64 [R1+0x1eb0], R26 ;  /* 0x001eb01a01007387 */ /* 0x0001e40000100a00 */
[----:B0-----:R-:W-:-:S04]  /*140f0*/  IMAD.WIDE R26, R21, 0x2, R6 ;  /* 0x00000002151a7825 */ /* 0x001fc800078e0206 */
[C---:B----4-:R-:W-:Y:S01]  /*14100*/  IMAD.WIDE R20, R18.reuse, 0x2, R4 ;  /* 0x0000000212147825 */ /* 0x050fe200078e0204 */
[----:B------:R0:W-:Y:S04]  /*14110*/  STL.64 [R1+0x1ea8], R26 ;  /* 0x001ea81a01007387 */ /* 0x0001e80000100a00 */
[----:B0-----:R-:W4:Y:S04]  /*14120*/  LDL.64 R26, [R1+0x440] ;  /* 0x00044000011a7983 */ /* 0x001f280000100a00 */
[----:B------:R0:W-:Y:S02]  /*14130*/  STL.64 [R1+0x1e90], R20 ;  /* 0x001e901401007387 */ /* 0x0001e40000100a00 */
[----:B0-----:R-:W-:-:S05]  /*14140*/  IMAD.WIDE R20, R18, 0x2, R6 ;  /* 0x0000000212147825 */ /* 0x001fca00078e0206 */
[----:B------:R0:W-:Y:S02]  /*14150*/  STL.64 [R1+0x1e88], R20 ;  /* 0x001e881401007387 */ /* 0x0001e40000100a00 */
[----:B0-----:R-:W-:-:S04]  /*14160*/  IMAD.WIDE R20, R19, 0x2, R4 ;  /* 0x0000000213147825 */ /* 0x001fc800078e0204 */
[----:B------:R-:W-:Y:S01]  /*14170*/  IMAD.WIDE R18, R19, 0x2, R6 ;  /* 0x0000000213127825 */ /* 0x000fe200078e0206 */
[----:B------:R0:W-:Y:S04]  /*14180*/  STL.64 [R1+0x1e70], R20 ;  /* 0x001e701401007387 */ /* 0x0001e80000100a00 */
[----:B0-----:R-:W2:Y:S04]  /*14190*/  LDL.LU.64 R20, [R1+0x2b98] ;  /* 0x002b980001147983 */ /* 0x001ea80000300a00 */
[----:B------:R0:W-:Y:S02]  /*141a0*/  STL.64 [R1+0x1e68], R18 ;  /* 0x001e681201007387 */ /* 0x0001e40000100a00 */
[----:B0-----:R-:W-:-:S05]  /*141b0*/  IMAD.WIDE R18, R16, 0x2, R4 ;  /* 0x0000000210127825 */ /* 0x001fca00078e0204 */
[----:B------:R0:W-:Y:S02]  /*141c0*/  STL.64 [R1+0x1e50], R18 ;  /* 0x001e501201007387 */ /* 0x0001e40000100a00 */
[----:B0-----:R-:W-:-:S05]  /*141d0*/  IMAD.WIDE R18, R16, 0x2, R6 ;  /* 0x0000000210127825 */ /* 0x001fca00078e0206 */
[----:B------:R0:W-:Y:S02]  /*141e0*/  STL.64 [R1+0x1e48], R18 ;  /* 0x001e481201007387 */ /* 0x0001e40000100a00 */
[----:B0-----:R-:W-:-:S04]  /*141f0*/  IMAD.WIDE R18, R17, 0x2, R4 ;  /* 0x0000000211127825 */ /* 0x001fc800078e0204 */
[----:B------:R-:W-:Y:S01]  /*14200*/  IMAD.WIDE R16, R17, 0x2, R6 ;  /* 0x0000000211107825 */ /* 0x000fe200078e0206 */
[----:B------:R0:W-:Y:S04]  /*14210*/  STL.64 [R1+0x1e30], R18 ;  /* 0x001e301201007387 */ /* 0x0001e80000100a00 */
[----:B0-----:R-:W3:Y:S04]  /*14220*/  LDL.LU.64 R18, [R1+0x2b90] ;  /* 0x002b900001127983 */ /* 0x001ee80000300a00 */
        /* <DEDUP_REMOVED lines=8> */
[----:B0-----:R-:W4:Y:S04]  /*142b0*/  LDL.LU.64 R16, [R1+0x2b88] ;  /* 0x002b880001107983 */ /* 0x001f280000300a00 */
        /* <DEDUP_REMOVED lines=23> */
[----:B--2---:R-:W-:-:S04]  /*14430*/  IMAD.WIDE R10, R9, 0x2, R4 ;  /* 0x00000002090a7825 */ /* 0x004fc800078e0204 */
        /* <DEDUP_REMOVED lines=8> */
[----:B0-----:R-:W-:-:S05]  /*144c0*/  IMAD.WIDE R8, R0, 0x2, R4 ;  /* 0x0000000200087825 */ /* 0x001fca00078e0204 */
[----:B------:R0:W-:Y:S01]  /*144d0*/  STL.64 [R1+0x1cf0], R8 ;  /* 0x001cf00801007387 */ /* 0x0001e20000100a00 */
[----:B---3--:R-:W-:-:S04]  /*144e0*/  IMAD.WIDE R4, R3, 0x2, R4 ;  /* 0x0000000203047825 */ /* 0x008fc800078e0204 */
[----:B0-----:R-:W-:-:S05]  /*144f0*/  IMAD.WIDE R8, R0, 0x2, R6 ;  /* 0x0000000200087825 */ /* 0x001fca00078e0206 */
[----:B------:R0:W-:Y:S04]  /*14500*/  STL.64 [R1+0x1ce8], R8 ;  /* 0x001ce80801007387 */ /* 0x0001e80000100a00 */
[----:B0-----:R-:W3:Y:S04]  /*14510*/  LDL.LU.64 R8, [R1+0x2b68] ;  /* 0x002b680001087983 */ /* 0x001ee80000300a00 */
[----:B------:R0:W-:Y:S04]  /*14520*/  STL.64 [R1+0x1cd0], R4 ;  /* 0x001cd00401007387 */ /* 0x0001e80000100a00 */
[----:B0-----:R-:W4:Y:S01]  /*14530*/  LDL.LU.64 R4, [R1+0x2b60] ;  /* 0x002b600001047983 */ /* 0x001f220000300a00 */
[----:B------:R-:W-:-:S03]  /*14540*/  IMAD.WIDE R6, R3, 0x2, R6 ;  /* 0x0000000203067825 */ /* 0x000fc600078e0206 */
[----:B------:R-:W-:Y:S04]  /*14550*/  STL [R1+0x2a7c], R3 ;  /* 0x002a7c0301007387 */ /* 0x000fe80000100800 */
[----:B------:R4:W-:Y:S02]  /*14560*/  STL.64 [R1+0x1cc8], R6 ;  /* 0x001cc80601007387 */ /* 0x0009e40000100a00 */
[----:B----4-:R-:W-:-:S05]  /*14570*/  IMAD.WIDE R6, R4, 0x2, R26 ;  /* 0x0000000204067825 */ /* 0x010fca00078e021a */
[----:B------:R0:W-:Y:S02]  /*14580*/  STL.64 [R1+0x2a40], R6 ;  /* 0x002a400601007387 */ /* 0x0001e40000100a00 */
[----:B0-----:R-:W-:-:S05]  /*14590*/  IMAD.WIDE R6, R5, 0x2, R26 ;  /* 0x0000000205067825 */ /* 0x001fca00078e021a */
[----:B------:R0:W-:Y:S04]  /*145a0*/  STL.64 [R1+0x2a20], R6 ;  /* 0x002a200601007387 */ /* 0x0001e80000100a00 */
[----:B0-----:R-:W4:Y:S04]  /*145b0*/  LDL.LU.64 R6, [R1+0x2b58] ;  /* 0x002b580001067983 */ /* 0x001f280000300a00 */
[----:B------:R4:W-:Y:S02]  /*145c0*/  STL.64 [R1+0x2ac0], R4 ;  /* 0x002ac00401007387 */ /* 0x0009e40000100a00 */
[----:B----4-:R-:W-:-:S05]  /*145d0*/  IMAD.WIDE R4, R6, 0x2, R26 ;  /* 0x0000000206047825 */ /* 0x010fca00078e021a */
[----:B------:R0:W-:Y:S04]  /*145e0*/  STL.64 [R1+0x2a00], R4 ;  /* 0x002a000401007387 */ /* 0x0001e80000100a00 */
[----:B------:R3:W-:Y:S01]  /*145f0*/  STL.64 [R1+0x2ac8], R6 ;  /* 0x002ac80601007387 */ /* 0x0007e20000100a00 */
[----:B0-----:R-:W-:-:S04]  /*14600*/  IMAD.WIDE R4, R7, 0x2, R26 ;  /* 0x0000000207047825 */ /* 0x001fc800078e021a */
[--C-:B---3--:R-:W-:Y:S01]  /*14610*/  IMAD.WIDE R6, R8, 0x2, R26.reuse ;  /* 0x0000000208067825 */ /* 0x108fe200078e021a */
[----:B------:R0:W-:Y:S04]  /*14620*/  STL.64 [R1+0x29e0], R4 ;  /* 0x0029e00401007387 */ /* 0x0001e80000100a00 */
[----:B------:R-:W-:Y:S04]  /*14630*/  STL.64 [R1+0x2ad0], R8 ;  /* 0x002ad00801007387 */ /* 0x000fe80000100a00 */
[----:B------:R2:W-:Y:S01]  /*14640*/  STL.64 [R1+0x29c0], R6 ;  /* 0x0029c00601007387 */ /* 0x0005e20000100a00 */
[----:B0-----:R-:W-:-:S05]  /*14650*/  IMAD.WIDE R4, R9, 0x2, R26 ;  /* 0x0000000209047825 */ /* 0x001fca00078e021a */
[----:B------:R0:W-:Y:S01]  /*14660*/  STL.64 [R1+0x29a0], R4 ;  /* 0x0029a00401007387 */ /* 0x0001e20000100a00 */
[----:B--2---:R-:W-:-:S03]  /*14670*/  IMAD.WIDE R6, R10, 0x2, R26 ;  /* 0x000000020a067825 */ /* 0x004fc600078e021a */
[----:B------:R1:W-:Y:S04]  /*14680*/  STL.64 [R1+0x2ab8], R10 ;  /* 0x002ab80a01007387 */ /* 0x0003e80000100a00 */
[----:B------:R-:W-:Y:S01]  /*14690*/  STL.64 [R1+0x2980], R6 ;  /* 0x0029800601007387 */ /* 0x000fe20000100a00 */
[----:B0-----:R-:W-:-:S03]  /*146a0*/  IMAD.WIDE R4, R11, 0x2, R26 ;  /* 0x000000020b047825 */ /* 0x001fc600078e021a */
[----:B-1----:R-:W2:Y:S04]  /*146b0*/  LDL.64 R10, [R1+0x440] ;  /* 0x00044000010a7983 */ /* 0x002ea80000100a00 */
[----:B------:R2:W-:Y:S04]  /*146c0*/  STL.64 [R1+0x2960], R4 ;  /* 0x0029600401007387 */ /* 0x0005e80000100a00 */
[----:B------:R-:W-:Y:S01]  /*146d0*/  STL.64 [R1+0x2ad8], R12 ;  /* 0x002ad80c01007387 */ /* 0x000fe20000100a00 */
[----:B--2---:R-:W-:-:S04]  /*146e0*/  IMAD.WIDE R4, R12, 0x2, R10 ;  /* 0x000000020c047825 */ /* 0x004fc800078e020a */
[--C-:B------:R-:W-:Y:S01]  /*146f0*/  IMAD.WIDE R6, R13, 0x2, R10.reuse ;  /* 0x000000020d067825 */ /* 0x100fe200078e020a */
[----:B------:R0:W-:Y:S04]  /*14700*/  STL.64 [R1+0x2940], R4 ;  /* 0x0029400401007387 */ /* 0x0001e80000100a00 */
[----:B------:R1:W-:Y:S04]  /*14710*/  STL.64 [R1+0x2920], R6 ;  /* 0x0029200601007387 */ /* 0x0003e80000100a00 */
[----:B------:R-:W-:Y:S01]  /*14720*/  STL.64 [R1+0x2ae0], R14 ;  /* 0x002ae00e01007387 */ /* 0x000fe20000100a00 */
[----:B0-----:R-:W-:-:S04]  /*14730*/  IMAD.WIDE R4, R14, 0x2, R10 ;  /* 0x000000020e047825 */ /* 0x001fc800078e020a */
[--C-:B-1----:R-:W-:Y:S01]  /*14740*/  IMAD.WIDE R6, R15, 0x2, R10.reuse ;  /* 0x000000020f067825 */ /* 0x102fe200078e020a */
[----:B------:R0:W-:Y:S04]  /*14750*/  STL.64 [R1+0x2900], R4 ;  /* 0x0029000401007387 */ /* 0x0001e80000100a00 */
[----:B------:R1:W-:Y:S04]  /*14760*/  STL.64 [R1+0x28e0], R6 ;  /* 0x0028e00601007387 */ /* 0x0003e80000100a00 */
[----:B------:R-:W-:Y:S01]  /*14770*/  STL.64 [R1+0x2ae8], R16 ;  /* 0x002ae81001007387 */ /* 0x000fe20000100a00 */
[----:B0-----:R-:W-:-:S04]  /*14780*/  IMAD.WIDE R4, R16, 0x2, R10 ;  /* 0x0000000210047825 */ /* 0x001fc800078e020a */
[--C-:B-1----:R-:W-:Y:S01]  /*14790*/  IMAD.WIDE R6, R17, 0x2, R10.reuse ;  /* 0x0000000211067825 */ /* 0x102fe200078e020a */
[----:B------:R0:W-:Y:S04]  /*147a0*/  STL.64 [R1+0x28c0], R4 ;  /* 0x0028c00401007387 */ /* 0x0001e80000100a00 */
[----:B------:R1:W-:Y:S04]  /*147b0*/  STL.64 [R1+0x28a0], R6 ;  /* 0x0028a00601007387 */ /* 0x0003e80000100a00 */
[----:B------:R2:W-:Y:S01]  /*147c0*/  STL.64 [R1+0x2af0], R18 ;  /* 0x002af01201007387 */ /* 0x0005e20000100a00 */
[----:B0-----:R-:W-:-:S04]  /*147d0*/  IMAD.WIDE R4, R18, 0x2, R10 ;  /* 0x0000000212047825 */ /* 0x001fc800078e020a */
[--C-:B-1----:R-:W-:Y:S01]  /*147e0*/  IMAD.WIDE R6, R19, 0x2, R10.reuse ;  /* 0x0000000213067825 */ /* 0x102fe200078e020a */
[----:B------:R0:W-:Y:S03]  /*147f0*/  STL.64 [R1+0x2880], R4 ;  /* 0x0028800401007387 */ /* 0x0001e60000100a00 */
[--C-:B------:R-:W-:Y:S01]  /*14800*/  IMAD.WIDE R26, R21, 0x2, R10.reuse ;  /* 0x00000002151a7825 */ /* 0x100fe200078e020a */
[----:B------:R1:W-:Y:S04]  /*14810*/  STL.64 [R1+0x2860], R6 ;  /* 0x0028600601007387 */ /* 0x0003e80000100a00 */
[----:B--2---:R-:W2:Y:S01]  /*14820*/  LDL R18, [R1+0x10] ;  /* 0x0000100001127983 */ /* 0x004ea20000100800 */
[----:B0-----:R-:W-:-:S03]  /*14830*/  IMAD.WIDE R4, R20, 0x2, R10 ;  /* 0x0000000214047825 */ /* 0x001fc600078e020a */
[----:B------:R-:W3:Y:S04]  /*14840*/  LDL R19, [R1+0x14] ;  /* 0x0000140001137983 */ /* 0x000ee80000100800 */
[----:B------:R0:W-:Y:S04]  /*14850*/  STL.64 [R1+0x2840], R4 ;  /* 0x0028400401007387 */ /* 0x0001e80000100a00 */
[----:B------:R-:W4:Y:S04]  /*14860*/  LDL R16, [R1+0x18] ;  /* 0x0000180001107983 */ /* 0x000f280000100800 */
[----:B------:R-:W2:Y:S04]  /*14870*/  LDL R17, [R1+0x1c] ;  /* 0x00001c0001117983 */ /* 0x000ea80000100800 */
[----:B------:R-:W2:Y:S04]  /*14880*/  LDL R14, [R1+0x20] ;  /* 0x00002000010e7983 */ /* 0x000ea80000100800 */
[----:B------:R-:W2:Y:S04]  /*14890*/  LDL R15, [R1+0x24] ;  /* 0x00002400010f7983 */ /* 0x000ea80000100800 */
[----:B------:R-:W2:Y:S04]  /*148a0*/  LDL R12, [R1+0x28] ;  /* 0x00002800010c7983 */ /* 0x000ea80000100800 */
[----:B------:R-:W2:Y:S04]  /*148b0*/  LDL R13, [R1+0x2c] ;  /* 0x00002c00010d7983 */ /* 0x000ea80000100800 */
[----:B------:R-:W2:Y:S04]  /*148c0*/  LDL R8, [R1+0x30] ;  /* 0x0000300001087983 */ /* 0x000ea80000100800 */
[----:B------:R-:W2:Y:S04]  /*148d0*/  LDL R9, [R1+0x34] ;  /* 0x0000340001097983 */ /* 0x000ea80000100800 */
[----:B-1----:R-:W2:Y:S04]  /*148e0*/  LDL R6, [R1+0x38] ;  /* 0x0000380001067983 */ /* 0x002ea80000100800 */
[----:B------:R-:W2:Y:S04]  /*148f0*/  LDL R7, [R1+0x3c] ;  /* 0x00003c0001077983 */ /* 0x000ea80000100800 */
[----:B0-----:R-:W2:Y:S04]  /*14900*/  LDL R4, [R1+0x40] ;  /* 0x0000400001047983 */ /* 0x001ea80000100800 */
[----:B------:R-:W2:Y:S04]  /*14910*/  LDL R5, [R1+0x44] ;  /* 0x0000440001057983 */ /* 0x000ea80000100800 */
[----:B------:R-:W2:Y:S04]  /*14920*/  LDL R3, [R1+0x48] ;  /* 0x0000480001037983 */ /* 0x000ea80000100800 */
[----:B------:R-:W2:Y:S04]  /*14930*/  LDL R29, [R1+0x4c] ;  /* 0x00004c00011d7983 */ /* 0x000ea80000100800 */
[----:B------:R0:W-:Y:S04]  /*14940*/  STL.64 [R1+0x2af8], R20 ;  /* 0x002af81401007387 */ /* 0x0001e80000100a00 */
[----:B0-----:R-:W2:Y:S04]  /*14950*/  LDL R20, [R1+0x8] ;  /* 0x0000080001147983 */ /* 0x001ea80000100800 */
[----:B------:R0:W-:Y:S04]  /*14960*/  STL.64 [R1+0x2820], R26 ;  /* 0x0028201a01007387 */ /* 0x0001e80000100a00 */
[----:B------:R-:W2:Y:S01]  /*14970*/  LDL R21, [R1+0xc] ;  /* 0x00000c0001157983 */ /* 0x000ea20000100800 */
[----:B0-----:R-:W-:-:S05]  /*14980*/  IMAD.WIDE R26, R22, 0x2, R10 ;  /* 0x00000002161a7825 */ /* 0x001fca00078e020a */
[----:B------:R0:W-:Y:S04]  /*14990*/  STL.64 [R1+0x2800], R26 ;  /* 0x0028001a01007387 */ /* 0x0001e80000100a00 */
[----:B------:R1:W-:Y:S01]  /*149a0*/  STL.64 [R1+0x2b00], R22 ;  /* 0x002b001601007387 */ /* 0x0003e20000100a00 */
[----:B0-----:R-:W-:-:S03]  /*149b0*/  IMAD.WIDE R26, R23, 0x2, R10 ;  /* 0x00000002171a7825 */ /* 0x001fc600078e020a */
[----:B-1----:R-:W2:Y:S04]  /*149c0*/  LDL R22, [R1] ;  /* 0x0000000001167983 */ /* 0x002ea80000100800 */
[----:B------:R0:W-:Y:S04]  /*149d0*/  STL.64 [R1+0x27e0], R26 ;  /* 0x0027e01a01007387 */ /* 0x0001e80000100a00 */
[----:B------:R-:W2:Y:S01]  /*149e0*/  LDL R23, [R1+0x4] ;  /* 0x0000040001177983 */ /* 0x000ea20000100800 */
[----:B0-----:R-:W-:-:S05]  /*149f0*/  IMAD.WIDE R26, R24, 0x2, R10 ;  /* 0x00000002181a7825 */ /* 0x001fca00078e020a */
[----:B------:R0:W-:Y:S02]  /*14a00*/  STL.64 [R1+0x27c0], R26 ;  /* 0x0027c01a01007387 */ /* 0x0001e40000100a00 */
[----:B0-----:R-:W-:-:S05]  /*14a10*/  IMAD.WIDE R26, R25, 0x2, R10 ;  /* 0x00000002191a7825 */ /* 0x001fca00078e020a */
[----:B------:R0:W-:Y:S04]  /*14a20*/  STL.64 [R1+0x27a0], R26 ;  /* 0x0027a01a01007387 */ /* 0x0001e80000100a00 */
[----:B0-----:R-:W2:Y:S04]  /*14a30*/  LDL.LU.64 R26, [R1+0x2b50] ;  /* 0x002b5000011a7983 */ /* 0x001ea80000300a00 */
[----:B------:R2:W-:Y:S02]  /*14a40*/  STL.64 [R1+0x2b08], R24 ;  /* 0x002b081801007387 */ /* 0x0005e40000100a00 */
[----:B--2---:R-:W-:-:S05]  /*14a50*/  IMAD.WIDE R24, R26, 0x2, R10 ;  /* 0x000000021a187825 */ /* 0x004fca00078e020a */
[----:B------:R0:W-:Y:S04]  /*14a60*/  STL.64 [R1+0x2780], R24 ;  /* 0x0027801801007387 */ /* 0x0001e80000100a00 */
[----:B------:R1:W-:Y:S01]  /*14a70*/  STL.64 [R1+0x2b10], R26 ;  /* 0x002b101a01007387 */ /* 0x0003e20000100a00 */
[----:B0-----:R-:W-:-:S05]  /*14a80*/  IMAD.WIDE R24, R27, 0x2, R10 ;  /* 0x000000021b187825 */ /* 0x001fca00078e020a */
[----:B------:R0:W-:Y:S01]  /*14a90*/  STL.64 [R1+0x2760], R24 ;  /* 0x0027601801007387 */ /* 0x0001e20000100a00 */
[----:B-1----:R-:W-:-:S04]  /*14aa0*/  IMAD.WIDE R26, R23, 0x2, R10 ;  /* 0x00000002171a7825 */ /* 0x002fc800078e020a */
[----:B0-----:R-:W-:-:S05]  /*14ab0*/  IMAD.WIDE R24, R22, 0x2, R10 ;  /* 0x0000000216187825 */ /* 0x001fca00078e020a */
[----:B------:R0:W-:Y:S01]  /*14ac0*/  STL.64 [R1+0x2740], R24 ;  /* 0x0027401801007387 */ /* 0x0001e20000100a00 */
[----:B------:R-:W-:-:S03]  /*14ad0*/  IMAD.WIDE R22, R21, 0x2, R10 ;  /* 0x0000000215167825 */ /* 0x000fc600078e020a */
[----:B------:R-:W-:Y:S01]  /*14ae0*/  STL.64 [R1+0x2720], R26 ;  /* 0x0027201a01007387 */ /* 0x000fe20000100a00 */
[----:B0-----:R-:W-:-:S04]  /*14af0*/  IMAD.WIDE R24, R20, 0x2, R10 ;  /* 0x0000000214187825 */ /* 0x001fc800078e020a */
[--C-:B------:R-:W-:Y:S01]  /*14b00*/  IMAD.WIDE R20, R18, 0x2, R10.reuse ;  /* 0x0000000212147825 */ /* 0x100fe200078e020a */
[----:B------:R-:W-:Y:S03]  /*14b10*/  STL.64 [R1+0x2700], R24 ;  /* 0x0027001801007387 */ /* 0x000fe60000100a00 */
[--C-:B---3--:R-:W-:Y:S01]  /*14b20*/  IMAD.WIDE R18, R19, 0x2, R10.reuse ;  /* 0x0000000213127825 */ /* 0x108fe200078e020a */
[----:B------:R4:W-:Y:S04]  /*14b30*/  STL.64 [R1+0x26e0], R22 ;  /* 0x0026e01601007387 */ /* 0x0009e80000100a00 */
[----:B------:R0:W-:Y:S04]  /*14b40*/  STL.64 [R1+0x26c0], R20 ;  /* 0x0026c01401007387 */ /* 0x0001e80000100a00 */
[----:B------:R1:W-:Y:S01]  /*14b50*/  STL.64 [R1+0x26a0], R18 ;  /* 0x0026a01201007387 */ /* 0x0003e20000100a00 */
[----:B----4-:R-:W-:-:S04]  /*14b60*/  IMAD.WIDE R22, R16, 0x2, R10 ;  /* 0x0000000210167825 */ /* 0x010fc800078e020a */
[--C-:B0-----:R-:W-:Y:S01]  /*14b70*/  IMAD.WIDE R20, R17, 0x2, R10.reuse ;  /* 0x0000000211147825 */ /* 0x101fe200078e020a */
[----:B------:R-:W-:Y:S03]  /*14b80*/  STL.64 [R1+0x2680], R22 ;  /* 0x0026801601007387 */ /* 0x000fe60000100a00 */
[--C-:B-1----:R-:W-:Y:S01]  /*14b90*/  IMAD.WIDE R18, R14, 0x2, R10.reuse ;  /* 0x000000020e127825 */ /* 0x102fe200078e020a */
[----:B------:R-:W-:Y:S03]  /*14ba0*/  STL.64 [R1+0x2660], R20 ;  /* 0x0026601401007387 */ /* 0x000fe60000100a00 */
[--C-:B------:R-:W-:Y:S01]  /*14bb0*/  IMAD.WIDE R16, R15, 0x2, R10.reuse ;  /* 0x000000020f107825 */ /* 0x100fe200078e020a */
[----:B------:R-:W-:Y:S03]  /*14bc0*/  STL.64 [R1+0x2640], R18 ;  /* 0x0026401201007387 */ /* 0x000fe60000100a00 */
[--C-:B------:R-:W-:Y:S01]  /*14bd0*/  IMAD.WIDE R14, R12, 0x2, R10.reuse ;  /* 0x000000020c0e7825 */ /* 0x100fe200078e020a */
[----:B------:R0:W-:Y:S03]  /*14be0*/  STL.64 [R1+0x2620], R16 ;  /* 0x0026201001007387 */ /* 0x0001e60000100a00 */
[--C-:B------:R-:W-:Y:S01]  /*14bf0*/  IMAD.WIDE R12, R13, 0x2, R10.reuse ;  /* 0x000000020d0c7825 */ /* 0x100fe200078e020a */
[----:B------:R1:W-:Y:S04]  /*14c00*/  STL.64 [R1+0x2600], R14 ;  /* 0x0026000e01007387 */ /* 0x0003e80000100a00 */
[----:B------:R2:W-:Y:S01]  /*14c10*/  STL.64 [R1+0x25e0], R12 ;  /* 0x0025e00c01007387 */ /* 0x0005e20000100a00 */
[----:B0-----:R-:W-:-:S04]  /*14c20*/  IMAD.WIDE R16, R8, 0x2, R10 ;  /* 0x0000000208107825 */ /* 0x001fc800078e020a */
[--C-:B-1----:R-:W-:Y:S01]  /*14c30*/  IMAD.WIDE R14, R9, 0x2, R10.reuse ;  /* 0x00000002090e7825 */ /* 0x102fe200078e020a */
[----:B------:R-:W-:Y:S03]  /*14c40*/  STL.64 [R1+0x25c0], R16 ;  /* 0x0025c01001007387 */ /* 0x000fe60000100a00 */
[--C-:B--2---:R-:W-:Y:S01]  /*14c50*/  IMAD.WIDE R12, R6, 0x2, R10.reuse ;  /* 0x00000002060c7825 */ /* 0x104fe200078e020a */
        /* <DEDUP_REMOVED lines=10> */
[----:B--2---:R-:W2:Y:S04]  /*14d00*/  LDL R5, [R1+0x58] ;  /* 0x0000580001057983 */ /* 0x004ea80000100800 */
[----:B------:R-:W-:Y:S04]  /*14d10*/  STL.64 [R1+0x2500], R8 ;  /* 0x0025000801007387 */ /* 0x000fe80000100a00 */
[----:B------:R-:W3:Y:S04]  /*14d20*/  LDL R26, [R1+0x6c] ;  /* 0x00006c00011a7983 */ /* 0x000ee80000100800 */
[----:B------:R-:W-:Y:S04]  /*14d30*/  STL.64 [R1+0x24e0], R6 ;  /* 0x0024e00601007387 */ /* 0x000fe80000100a00 */
[----:B------:R-:W4:Y:S04]  /*14d40*/  LDL R27, [R1+0x70] ;  /* 0x00007000011b7983 */ /* 0x000f280000100800 */
[----:B----4-:R0:W-:Y:S04]  /*14d50*/  STL [R1+0x2b34], R27 ;  /* 0x002b341b01007387 */ /* 0x0101e80000100800 */
[----:B0-----:R-:W4:Y:S04]  /*14d60*/  LDL R27, [R1+0x68] ;  /* 0x00006800011b7983 */ /* 0x001f280000100800 */
[----:B---3--:R0:W-:Y:S04]  /*14d70*/  STL [R1+0x2b38], R26 ;  /* 0x002b381a01007387 */ /* 0x0081e80000100800 */
[----:B0-----:R-:W3:Y:S04]  /*14d80*/  LDL R26, [R1+0x64] ;  /* 0x00006400011a7983 */ /* 0x001ee80000100800 */
        /* <DEDUP_REMOVED lines=9> */
[----:B------:R-:W4:Y:S04]  /*14e20*/  LDL R24, [R1+0x74] ;  /* 0x0000740001187983 */ /* 0x000f280000100800 */
[----:B------:R-:W2:Y:S04]  /*14e30*/  LDL R25, [R1+0x78] ;  /* 0x0000780001197983 */ /* 0x000ea80000100800 */
[----:B------:R-:W2:Y:S01]  /*14e40*/  LDL R22, [R1+0x7c] ;  /* 0x00007c0001167983 */ /* 0x000ea20000100800 */
[----:B---3--:R-:W-:-:S03]  /*14e50*/  IMAD.WIDE R26, R26, 0x2, R10 ;  /* 0x000000021a1a7825 */ /* 0x008fc600078e020a */
[----:B------:R-:W3:Y:S04]  /*14e60*/  LDL R23, [R1+0x80] ;  /* 0x0000800001177983 */ /* 0x000ee80000100800 */
[----:B------:R-:W2:Y:S04]  /*14e70*/  LDL R20, [R1+0x84] ;  /* 0x0000840001147983 */ /* 0x000ea80000100800 */
        /* <DEDUP_REMOVED lines=16> */
[----:B------:R0:W-:Y:S04]  /*14f80*/  STL.64 [R1+0x24c0], R26 ;  /* 0x0024c01a01007387 */ /* 0x0001e80000100a00 */
[----:B0-----:R-:W2:Y:S02]  /*14f90*/  LDL.LU R27, [R1+0x2b4c] ;  /* 0x002b4c00011b7983 */ /* 0x001ea40000300800 */
[----:B--2---:R-:W-:-:S05]  /*14fa0*/  IMAD.WIDE R26, R27, 0x2, R10 ;  /* 0x000000021b1a7825 */ /* 0x004fca00078e020a */
[----:B------:R0:W-:Y:S02]  /*14fb0*/  STL.64 [R1+0x24a0], R26 ;  /* 0x0024a01a01007387 */ /* 0x0001e40000100a00 */
[----:B0-----:R-:W-:-:S05]  /*14fc0*/  IMAD.WIDE R26, R5, 0x2, R10 ;  /* 0x00000002051a7825 */ /* 0x001fca00078e020a */
[----:B------:R0:W-:Y:S04]  /*14fd0*/  STL.64 [R1+0x2480], R26 ;  /* 0x0024801a01007387 */ /* 0x0001e80000100a00 */
[----:B0-----:R-:W2:Y:S04]  /*14fe0*/  LDL.LU R26, [R1+0x2b48] ;  /* 0x002b4800011a7983 */ /* 0x001ea80000300800 */
[----:B------:R-:W3:Y:S01]  /*14ff0*/  LDL R5, [R1+0xc8] ;  /* 0x0000c80001057983 */ /* 0x000ee20000100800 */
[----:B--2---:R-:W-:-:S05]  /*15000*/  IMAD.WIDE R26, R26, 0x2, R10 ;  /* 0x000000021a1a7825 */ /* 0x004fca00078e020a */
[----:B------:R0:W-:Y:S04]  /*15010*/  STL.64 [R1+0x2460], R26 ;  /* 0x0024601a01007387 */ /* 0x0001e80000100a00 */
[----:B0-----:R-:W2:Y:S02]  /*15020*/  LDL.LU R27, [R1+0x2b44] ;  /* 0x002b4400011b7983 */ /* 0x001ea40000300800 */
        /* <DEDUP_REMOVED lines=13> */
[----:B------:R4:W-:Y:S02]  /*15100*/  STL.64 [R1+0x23c0], R26 ;  /* 0x0023c01a01007387 */ /* 0x0009e40000100a00 */
[----:B----4-:R-:W-:-:S04]  /*15110*/  IMAD.WIDE R26, R24, 0x2, R10 ;  /* 0x00000002181a7825 */ /* 0x010fc800078e020a */
[--C-:B------:R-:W-:Y:S01]  /*15120*/  IMAD.WIDE R24, R25, 0x2, R10.reuse ;  /* 0x0000000219187825 */ /* 0x100fe200078e020a */
[----:B------:R0:W-:Y:S04]  /*15130*/  STL.64 [R1+0x23a0], R26 ;  /* 0x0023a01a01007387 */ /* 0x0001e80000100a00 */
[----:B------:R3:W-:Y:S01]  /*15140*/  STL.64 [R1+0x2380], R24 ;  /* 0x0023801801007387 */ /* 0x0007e20000100a00 */
[----:B0-----:R-:W-:-:S04]  /*15150*/  IMAD.WIDE R26, R22, 0x2, R10 ;  /* 0x00000002161a7825 */ /* 0x001fc800078e020a */
[--C-:B---3--:R-:W-:Y:S01]  /*15160*/  IMAD.WIDE R24, R23, 0x2, R10.reuse ;  /* 0x0000000217187825 */ /* 0x108fe200078e020a */
        /* <DEDUP_REMOVED lines=33> */
[--C-:B--2---:R-:W-:Y:S02]  /*15380*/  IMAD.WIDE R6, R29, 0x2, R10.reuse ;  /* 0x000000021d067825 */ /* 0x104fe400078e020a */
[----:B------:R-:W2:Y:S04]  /*15390*/  LDL R29, [R1+0xcc] ;  /* 0x0000cc00011d7983 */ /* 0x000ea80000100800 */
[----:B------:R-:W-:Y:S04]  /*153a0*/  STL.64 [R1+0x2140], R8 ;  /* 0x0021400801007387 */ /* 0x000fe80000100a00 */
[----:B------:R-:W3:Y:S04]  /*153b0*/  LDL.LU R3, [R1+0x13c] ;  /* 0x00013c0001037983 */ /* 0x000ee80000300800 */
[----:B------:R-:W-:Y:S01]  /*153c0*/  STL.64 [R1+0x2120], R6 ;  /* 0x0021200601007387 */ /* 0x000fe20000100a00 */
[----:B------:R-:W-:-:S03]  /*153d0*/  IMAD.WIDE R4, R5, 0x2, R10 ;  /* 0x0000000205047825 */ /* 0x000fc600078e020a */
[----:B---3--:R0:W-:Y:S04]  /*153e0*/  STL.64 [R1+0x2b18], R2 ;  /* 0x002b180201007387 */ /* 0x0081e80000100a00 */
[----:B0-----:R-:W3:Y:S04]  /*153f0*/  LDL R3, [R1+0xe8] ;  /* 0x0000e80001037983 */ /* 0x001ee80000100800 */
[----:B------:R-:W4:Y:S04]  /*15400*/  LDL R2, [R1+0xe4] ;  /* 0x0000e40001027983 */ /* 0x000f280000100800 */
[----:B------:R-:W-:Y:S04]  /*15410*/  STL.64 [R1+0x2100], R4 ;  /* 0x0021000401007387 */ /* 0x000fe80000100a00 */
[----:B---3--:R0:W-:Y:S04]  /*15420*/  STL [R1+0x2b20], R3 ;  /* 0x002b200301007387 */ /* 0x0081e80000100800 */
[----:B0-----:R-:W3:Y:S04]  /*15430*/  LDL R3, [R1+0xe0] ;  /* 0x0000e00001037983 */ /* 0x001ee80000100800 */
[----:B----4-:R0:W-:Y:S04]  /*15440*/  STL [R1+0x2b24], R2 ;  /* 0x002b240201007387 */ /* 0x0101e80000100800 */
[----:B0-----:R-:W4:Y:S01]  /*15450*/  LDL R2, [R1+0xdc] ;  /* 0x0000dc0001027983 */ /* 0x001f220000100800 */
[----:B--2---:R-:W-:-:S04]  /*15460*/  IMAD.WIDE R4, R29, 0x2, R10 ;  /* 0x000000021d047825 */ /* 0x004fc800078e020a */
[--C-:B------:R-:W-:Y:S01]  /*15470*/  IMAD.WIDE R28, R28, 0x2, R10.reuse ;  /* 0x000000021c1c7825 */ /* 0x100fe200078e020a */
[----:B---3--:R0:W-:Y:S04]  /*15480*/  STL [R1+0x2b28], R3 ;  /* 0x002b280301007387 */ /* 0x0081e80000100800 */
[----:B0-----:R-:W2:Y:S04]  /*15490*/  LDL R3, [R1+0xd8] ;  /* 0x0000d80001037983 */ /* 0x001ea80000100800 */
[----:B----4-:R-:W-:Y:S04]  /*154a0*/  STL [R1+0x2b2c], R2 ;  /* 0x002b2c0201007387 */ /* 0x010fe80000100800 */
[----:B------:R-:W3:Y:S04]  /*154b0*/  LDL R26, [R1+0xec] ;  /* 0x0000ec00011a7983 */ /* 0x000ee80000100800 */
[----:B------:R-:W4:Y:S04]  /*154c0*/  LDL R27, [R1+0xf0] ;  /* 0x0000f000011b7983 */ /* 0x000f280000100800 */
[----:B------:R-:W3:Y:S04]  /*154d0*/  LDL R24, [R1+0xf4] ;  /* 0x0000f40001187983 */ /* 0x000ee80000100800 */
        /* <DEDUP_REMOVED lines=17> */
[----:B------:R0:W-:Y:S04]  /*155f0*/  STL.64 [R1+0x20e0], R4 ;  /* 0x0020e00401007387 */ /* 0x0001e80000100a00 */
[----:B0-----:R-:W3:Y:S04]  /*15600*/  LDL R4, [R1+0x140] ;  /* 0x0001400001047983 */ /* 0x001ee80000100800 */
[----:B------:R-:W3:Y:S04]  /*15610*/  LDL R5, [R1+0x144] ;  /* 0x0001440001057983 */ /* 0x000ee80000100800 */
[----:B------:R0:W-:Y:S04]  /*15620*/  STL.64 [R1+0x20c0], R28 ;  /* 0x0020c01c01007387 */ /* 0x0001e80000100a00 */
[----:B0-----:R-:W3:Y:S01]  /*15630*/  LDL.LU R29, [R1+0x2b30] ;  /* 0x002b3000011d7983 */ /* 0x001ee20000300800 */
[----:B--2---:R-:W-:-:S04]  /*15640*/  IMAD.WIDE R2, R3, 0x2, R10 ;  /* 0x0000000203027825 */ /* 0x004fc800078e020a */
[----:B---3--:R-:W-:-:S05]  /*15650*/  IMAD.WIDE R28, R29, 0x2, R10 ;  /* 0x000000021d1c7825 */ /* 0x008fca00078e020a */
[----:B------:R0:W-:Y:S04]  /*15660*/  STL.64 [R1+0x20a0], R28 ;  /* 0x0020a01c01007387 */ /* 0x0001e80000100a00 */
[----:B0-----:R-:W2:Y:S04]  /*15670*/  LDL.64 R28, [R1+0x438] ;  /* 0x00043800011c7983 */ /* 0x001ea80000100a00 */
[----:B------:R0:W-:Y:S04]  /*15680*/  STL.64 [R1+0x2080], R2 ;  /* 0x0020800201007387 */ /* 0x0001e80000100a00 */
[----:B0-----:R-:W3:Y:S02]  /*15690*/  LDL.LU R2, [R1+0x2b2c] ;  /* 0x002b2c0001027983 */ /* 0x001ee40000300800 */
[----:B---3--:R-:W-:-:S05]  /*156a0*/  IMAD.WIDE R2, R2, 0x2, R10 ;  /* 0x0000000202027825 */ /* 0x008fca00078e020a */
        /* <DEDUP_REMOVED lines=9> */
[----:B------:R0:W-:Y:S02]  /*15740*/  STL.64 [R1+0x2000], R2 ;  /* 0x0020000201007387 */ /* 0x0001e40000100a00 */
[----:B0-----:R-:W-:-:S05]  /*15750*/  IMAD.WIDE R2, R26, 0x2, R10 ;  /* 0x000000021a027825 */ /* 0x001fca00078e020a */
[----:B------:R0:W-:Y:S04]  /*15760*/  STL.64 [R1+0x1fe0], R2 ;  /* 0x001fe00201007387 */ /* 0x0001e80000100a00 */
[----:B0-----:R-:W3:Y:S01]  /*15770*/  LDL.LU.64 R2, [R1+0x2b18] ;  /* 0x002b180001027983 */ /* 0x001ee20000300a00 */
[----:B----4-:R-:W-:-:S05]  /*15780*/  IMAD.WIDE R26, R27, 0x2, R10 ;  /* 0x000000021b1a7825 */ /* 0x010fca00078e020a */
[----:B------:R0:W-:Y:S02]  /*15790*/  STL.64 [R1+0x1fc0], R26 ;  /* 0x001fc01a01007387 */ /* 0x0001e40000100a00 */
[----:B0-----:R-:W-:-:S04]  /*157a0*/  IMAD.WIDE R26, R24, 0x2, R10 ;  /* 0x00000002181a7825 */ /* 0x001fc800078e020a */
[--C-:B------:R-:W-:Y:S01]  /*157b0*/  IMAD.WIDE R24, R25, 0x2, R10.reuse ;  /* 0x0000000219187825 */ /* 0x100fe200078e020a */
[----:B------:R0:W-:Y:S04]  /*157c0*/  STL.64 [R1+0x1fa0], R26 ;  /* 0x001fa01a01007387 */ /* 0x0001e80000100a00 */
[----:B0-----:R-:W4:Y:S04]  /*157d0*/  LDL.LU.64 R26, [R1+0x2b10] ;  /* 0x002b1000011a7983 */ /* 0x001f280000300a00 */
[----:B------:R0:W-:Y:S02]  /*157e0*/  STL.64 [R1+0x1f80], R24 ;  /* 0x001f801801007387 */ /* 0x0001e40000100a00 */
[----:B0-----:R-:W-:-:S04]  /*157f0*/  IMAD.WIDE R24, R22, 0x2, R10 ;  /* 0x0000000216187825 */ /* 0x001fc800078e020a */
[--C-:B------:R-:W-:Y:S01]  /*15800*/  IMAD.WIDE R22, R23, 0x2, R10.reuse ;  /* 0x0000000217167825 */ /* 0x100fe200078e020a */
[----:B------:R0:W-:Y:S04]  /*15810*/  STL.64 [R1+0x1f60], R24 ;  /* 0x001f601801007387 */ /* 0x0001e80000100a00 */
[----:B0-----:R-:W2:Y:S04]  /*15820*/  LDL.LU.64 R24, [R1+0x2b08] ;  /* 0x002b080001187983 */ /* 0x001ea80000300a00 */
        /* <DEDUP_REMOVED lines=36> */
[----:B---3--:R-:W-:-:S05]  /*15a70*/  IMAD.WIDE R6, R3, 0x2, R10 ;  /* 0x0000000203067825 */ /* 0x008fca00078e020a */
[----:B------:R0:W-:Y:S02]  /*15a80*/  STL.64 [R1+0x1d60], R6 ;  /* 0x001d600601007387 */ /* 0x0001e40000100a00 */
[----:B0-----:R-:W-:-:S04]  /*15a90*/  IMAD.WIDE R6, R4, 0x2, R10 ;  /* 0x0000000204067825 */ /* 0x001fc800078e020a */
[--C-:B------:R-:W-:Y:S01]  /*15aa0*/  IMAD.WIDE R4, R5, 0x2, R10.reuse ;  /* 0x0000000205047825 */ /* 0x100fe200078e020a */
[----:B------:R0:W-:Y:S04]  /*15ab0*/  STL.64 [R1+0x1d40], R6 ;  /* 0x001d400601007387 */ /* 0x0001e80000100a00 */
[----:B0-----:R-:W3:Y:S04]  /*15ac0*/  LDL.LU.64 R6, [R1+0x2ac8] ;  /* 0x002ac80001067983 */ /* 0x001ee80000300a00 */
[----:B------:R0:W-:Y:S02]  /*15ad0*/  STL.64 [R1+0x1d20], R4 ;  /* 0x001d200401007387 */ /* 0x0001e40000100a00 */
[----:B0-----:R-:W-:-:S05]  /*15ae0*/  IMAD.WIDE R4, R2, 0x2, R10 ;  /* 0x0000000202047825 */ /* 0x001fca00078e020a */
[----:B------:R0:W-:Y:S04]  /*15af0*/  STL.64 [R1+0x1d00], R4 ;  /* 0x001d000401007387 */ /* 0x0001e80000100a00 */
[----:B0-----:R-:W2:Y:S04]  /*15b00*/  LDL.LU.64 R4, [R1+0x2ac0] ;  /* 0x002ac00001047983 */ /* 0x001ea80000300a00 */
[----:B------:R0:W-:Y:S02]  /*15b10*/  STL.64 [R1+0x2a80], R2 ;  /* 0x002a800201007387 */ /* 0x0001e40000100a00 */
[----:B0-----:R-:W-:-:S02]  /*15b20*/  IMAD.WIDE R2, R0, 0x2, R10 ;  /* 0x0000000200027825 */ /* 0x001fc400078e020a */
[----:B------:R-:W3:Y:S04]  /*15b30*/  LDL.LU.64 R10, [R1+0x2ab8] ;  /* 0x002ab800010a7983 */ /* 0x000ee80000300a00 */
[----:B------:R2:W-:Y:S02]  /*15b40*/  STL.64 [R1+0x1ce0], R2 ;  /* 0x001ce00201007387 */ /* 0x0005e40000100a00 */
[----:B--2---:R-:W-:-:S05]  /*15b50*/  IMAD.WIDE R2, R4, 0x2, R28 ;  /* 0x0000000204027825 */ /* 0x004fca00078e021c */
[----:B------:R0:W-:Y:S02]  /*15b60*/  STL.64 [R1+0x2a38], R2 ;  /* 0x002a380201007387 */ /* 0x0001e40000100a00 */
[----:B0-----:R-:W-:-:S04]  /*15b70*/  IMAD.WIDE R2, R5, 0x2, R28 ;  /* 0x0000000205027825 */ /* 0x001fc800078e021c */
[--C-:B---3--:R-:W-:Y:S01]  /*15b80*/  IMAD.WIDE R4, R6, 0x2, R28.reuse ;  /* 0x0000000206047825 */ /* 0x108fe200078e021c */
[----:B------:R0:W-:Y:S04]  /*15b90*/  STL.64 [R1+0x2a18], R2 ;  /* 0x002a180201007387 */ /* 0x0001e80000100a00 */
[----:B------:R1:W-:Y:S01]  /*15ba0*/  STL.64 [R1+0x29f8], R4 ;  /* 0x0029f80401007387 */ /* 0x0003e20000100a00 */
[----:B0-----:R-:W-:-:S04]  /*15bb0*/  IMAD.WIDE R2, R7, 0x2, R28 ;  /* 0x0000000207027825 */ /* 0x001fc800078e021c */
[--C-:B------:R-:W-:Y:S01]  /*15bc0*/  IMAD.WIDE R6, R8, 0x2, R28.reuse ;  /* 0x0000000208067825 */ /* 0x100fe200078e021c */
[----:B------:R0:W-:Y:S03]  /*15bd0*/  STL.64 [R1+0x29d8], R2 ;  /* 0x0029d80201007387 */ /* 0x0001e60000100a00 */
[--C-:B-1----:R-:W-:Y:S01]  /*15be0*/  IMAD.WIDE R4, R9, 0x2, R28.reuse ;  /* 0x0000000209047825 */ /* 0x102fe200078e021c */
[----:B------:R1:W-:Y:S04]  /*15bf0*/  STL.64 [R1+0x29b8], R6 ;  /* 0x0029b80601007387 */ /* 0x0003e80000100a00 */
[----:B------:R2:W-:Y:S01]  /*15c00*/  STL.64 [R1+0x2998], R4 ;  /* 0x0029980401007387 */ /* 0x0005e20000100a00 */
[----:B0-----:R-:W-:-:S04]  /*15c10*/  IMAD.WIDE R2, R10, 0x2, R28 ;  /* 0x000000020a027825 */ /* 0x001fc800078e021c */
[--C-:B-1----:R-:W-:Y:S01]  /*15c20*/  IMAD.WIDE R6, R11, 0x2, R28.reuse ;  /* 0x000000020b067825 */ /* 0x102fe200078e021c */
[----:B------:R0:W-:Y:S03]  /*15c30*/  STL.64 [R1+0x2978], R2 ;  /* 0x0029780201007387 */ /* 0x0001e60000100a00 */
[--C-:B--2---:R-:W-:Y:S01]  /*15c40*/  IMAD.WIDE R4, R12, 0x2, R28.reuse ;  /* 0x000000020c047825 */ /* 0x104fe200078e021c */
        /* <DEDUP_REMOVED lines=12> */
[----:B------:R-:W-:Y:S03]  /*15d10*/  STL.64 [R1+0x2898], R6 ;  /* 0x0028980601007387 */ /* 0x000fe60000100a00 */
[--C-:B0-----:R-:W-:Y:S02]  /*15d20*/  IMAD.WIDE R2, R19, 0x2, R28.reuse ;  /* 0x0000000213027825 */ /* 0x101fe400078e021c */
[----:B------:R-:W2:Y:S04]  /*15d30*/  LDL.LU R19, [R1+0x14] ;  /* 0x0000140001137983 */ /* 0x000ea80000300800 */
[----:B------:R-:W-:Y:S04]  /*15d40*/  STL.64 [R1+0x2878], R4 ;  /* 0x0028780401007387 */ /* 0x000fe80000100a00 */
[----:B------:R-:W2:Y:S04]  /*15d50*/  LDL.LU R18, [R1+0x18] ;  /* 0x0000180001127983 */ /* 0x000ea80000300800 */
[----:B------:R0:W-:Y:S02]  /*15d60*/  STL.64 [R1+0x2858], R2 ;  /* 0x0028580201007387 */ /* 0x0001e40000100a00 */
[----:B0-----:R-:W-:-:S02]  /*15d70*/  IMAD.WIDE R2, R20, 0x2, R28 ;  /* 0x0000000214027825 */ /* 0x001fc400078e021c */
[----:B--2---:R0:W-:Y:S04]  /*15d80*/  STL.64 [R1+0x2ab0], R18 ;  /* 0x002ab01201007387 */ /* 0x0041e80000100a00 */
[----:B------:R-:W2:Y:S04]  /*15d90*/  LDL.LU R17, [R1+0x1c] ;  /* 0x00001c0001117983 */ /* 0x000ea80000300800 */
[----:B------:R-:W3:Y:S04]  /*15da0*/  LDL.LU R16, [R1+0x20] ;  /* 0x0000200001107983 */ /* 0x000ee80000300800 */
        /* <DEDUP_REMOVED lines=8> */
[----:B------:R-:W2:Y:S01]  /*15e30*/  LDL.LU R4, [R1+0x44] ;  /* 0x0000440001047983 */ /* 0x000ea20000300800 */
[----:B0-----:R-:W-:-:S03]  /*15e40*/  IMAD.WIDE R18, R21, 0x2, R28 ;  /* 0x0000000215127825 */ /* 0x001fc600078e021c */
[----:B------:R-:W2:Y:S04]  /*15e50*/  LDL.LU R20, [R1+0x10] ;  /* 0x0000100001147983 */ /* 0x000ea80000300800 */
[----:B------:R-:W2:Y:S04]  /*15e60*/  LDL.LU R7, [R1+0x48] ;  /* 0x0000480001077983 */ /* 0x000ea80000300800 */
[----:B------:R0:W-:Y:S04]  /*15e70*/  STL.64 [R1+0x2838], R2 ;  /* 0x0028380201007387 */ /* 0x0001e80000100a00 */
[----:B------:R-:W2:Y:S04]  /*15e80*/  LDL.LU R6, [R1+0x4c] ;  /* 0x00004c0001067983 */ /* 0x000ea80000300800 */
[----:B------:R-:W2:Y:S04]  /*15e90*/  LDL.LU R5, [R1+0x50] ;  /* 0x0000500001057983 */ /* 0x000ea80000300800 */
[----:B0-----:R-:W2:Y:S04]  /*15ea0*/  LDL.LU R2, [R1+0x54] ;  /* 0x0000540001027983 */ /* 0x001ea80000300800 */
[----:B------:R-:W2:Y:S04]  /*15eb0*/  LDL.LU R21, [R1+0xc] ;  /* 0x00000c0001157983 */ /* 0x000ea80000300800 */
[----:B------:R-:W2:Y:S04]  /*15ec0*/  LDL.LU R3, [R1+0x58] ;  /* 0x0000580001037983 */ /* 0x000ea80000300800 */
[----:B------:R0:W-:Y:S02]  /*15ed0*/  STL.64 [R1+0x2818], R18 ;  /* 0x0028181201007387 */ /* 0x0001e40000100a00 */
[----:B0-----:R-:W-:-:S02]  /*15ee0*/  IMAD.WIDE R18, R22, 0x2, R28 ;  /* 0x0000000216127825 */ /* 0x001fc400078e021c */
[----:B------:R-:W2:Y:S04]  /*15ef0*/  LDL.LU R22, [R1+0x8] ;  /* 0x0000080001167983 */ /* 0x000ea80000300800 */
[----:B------:R0:W-:Y:S02]  /*15f00*/  STL.64 [R1+0x27f8], R18 ;  /* 0x0027f81201007387 */ /* 0x0001e40000100a00 */
[--C-:B0-----:R-:W-:Y:S02]  /*15f10*/  IMAD.WIDE R18, R23, 0x2, R28.reuse ;  /* 0x0000000217127825 */ /* 0x101fe400078e021c */
[----:B------:R-:W2:Y:S04]  /*15f20*/  LDL.LU R23, [R1+0x4] ;  /* 0x0000040001177983 */ /* 0x000ea80000300800 */
[----:B------:R0:W-:Y:S02]  /*15f30*/  STL.64 [R1+0x27d8], R18 ;  /* 0x0027d81201007387 */ /* 0x0001e40000100a00 */
[----:B0-----:R-:W-:-:S02]  /*15f40*/  IMAD.WIDE R18, R24, 0x2, R28 ;  /* 0x0000000218127825 */ /* 0x001fc400078e021c */
[----:B------:R-:W3:Y:S04]  /*15f50*/  LDL.LU R24, [R1] ;  /* 0x0000000001187983 */ /* 0x000ee80000300800 */
[----:B------:R0:W-:Y:S02]  /*15f60*/  STL.64 [R1+0x27b8], R18 ;  /* 0x0027b81201007387 */ /* 0x0001e40000100a00 */
[----:B0-----:R-:W-:-:S05]  /*15f70*/  IMAD.WIDE R18, R25, 0x2, R28 ;  /* 0x0000000219127825 */ /* 0x001fca00078e021c */
[----:B------:R4:W-:Y:S02]  /*15f80*/  STL.64 [R1+0x2798], R18 ;  /* 0x0027981201007387 */ /* 0x0009e40000100a00 */
[----:B----4-:R-:W-:-:S05]  /*15f90*/  IMAD.WIDE R18, R26, 0x2, R28 ;  /* 0x000000021a127825 */ /* 0x010fca00078e021c */
[----:B------:R0:W-:Y:S04]  /*15fa0*/  STL.64 [R1+0x2778], R18 ;  /* 0x0027781201007387 */ /* 0x0001e80000100a00 */
[----:B0-----:R-:W4:Y:S01]  /*15fb0*/  LDL.LU.64 R18, [R1+0x2ab0] ;  /* 0x002ab00001127983 */ /* 0x001f220000300a00 */
[----:B------:R-:W-:-:S05]  /*15fc0*/  IMAD.WIDE R26, R27, 0x2, R28 ;  /* 0x000000021b1a7825 */ /* 0x000fca00078e021c */
[----:B------:R2:W-:Y:S02]  /*15fd0*/  STL.64 [R1+0x2758], R26 ;  /* 0x0027581a01007387 */ /* 0x0005e40000100a00 */
[----:B--2---:R-:W-:-:S04]  /*15fe0*/  IMAD.WIDE R26, R23, 0x2, R28 ;  /* 0x00000002171a7825 */ /* 0x004fc800078e021c */
[----:B------:R-:W-:-:S04]  /*15ff0*/  IMAD.WIDE R22, R22, 0x2, R28 ;  /* 0x0000000216167825 */ /* 0x000fc800078e021c */
[----:B---3--:R-:W-:-:S05]  /*16000*/  IMAD.WIDE R24, R24, 0x2, R28 ;  /* 0x0000000218187825 */ /* 0x008fca00078e021c */
[----:B------:R0:W-:Y:S04]  /*16010*/  STL.64 [R1+0x2738], R24 ;  /* 0x0027381801007387 */ /* 0x0001e80000100a00 */
[----:B------:R-:W-:Y:S04]  /*16020*/  STL.64 [R1+0x2718], R26 ;  /* 0x0027181a01007387 */ /* 0x000fe80000100a00 */
[----:B------:R-:W-:Y:S01]  /*16030*/  STL.64 [R1+0x26f8], R22 ;  /* 0x0026f81601007387 */ /* 0x000fe20000100a00 */
[----:B0-----:R-:W-:-:S04]  /*16040*/  IMAD.WIDE R24, R21, 0x2, R28 ;  /* 0x0000000215187825 */ /* 0x001fc800078e021c */
[--C-:B------:R-:W-:Y:S01]  /*16050*/  IMAD.WIDE R20, R20, 0x2, R28.reuse ;  /* 0x0000000214147825 */ /* 0x100fe200078e021c */
[----:B------:R-:W-:Y:S04]  /*16060*/  STL.64 [R1+0x26d8], R24 ;  /* 0x0026d81801007387 */ /* 0x000fe80000100a00 */
[----:B------:R0:W-:Y:S02]  /*16070*/  STL.64 [R1+0x26b8], R20 ;  /* 0x0026b81401007387 */ /* 0x0001e40000100a00 */
[----:B0-----:R-:W-:-:S04]  /*16080*/  IMAD.WIDE R20, R17, 0x2, R28 ;  /* 0x0000000211147825 */ /* 0x001fc800078e021c */
[----:B------:R-:W-:-:S04]  /*16090*/  IMAD.WIDE R16, R16, 0x2, R28 ;  /* 0x0000000210107825 */ /* 0x000fc800078e021c */
[----:B----4-:R-:W-:-:S04]  /*160a0*/  IMAD.WIDE R22, R19, 0x2, R28 ;  /* 0x0000000213167825 */ /* 0x010fc800078e021c */
[--C-:B------:R-:W-:Y:S01]  /*160b0*/  IMAD.WIDE R18, R18, 0x2, R28.reuse ;  /* 0x0000000212127825 */ /* 0x100fe200078e021c */
[----:B------:R-:W-:Y:S04]  /*160c0*/  STL.64 [R1+0x2698], R22 ;  /* 0x0026981601007387 */ /* 0x000fe80000100a00 */
[----:B------:R0:W-:Y:S04]  /*160d0*/  STL.64 [R1+0x2678], R18 ;  /* 0x0026781201007387 */ /* 0x0001e80000100a00 */
[----:B------:R-:W-:Y:S04]  /*160e0*/  STL.64 [R1+0x2658], R20 ;  /* 0x0026581401007387 */ /* 0x000fe80000100a00 */
[----:B------:R1:W-:Y:S01]  /*160f0*/  STL.64 [R1+0x2638], R16 ;  /* 0x0026381001007387 */ /* 0x0003e20000100a00 */
[----:B0-----:R-:W-:-:S04]  /*16100*/  IMAD.WIDE R18, R15, 0x2, R28 ;  /* 0x000000020f127825 */ /* 0x001fc800078e021c */
[--C-:B------:R-:W-:Y:S01]  /*16110*/  IMAD.WIDE R14, R14, 0x2, R28.reuse ;  /* 0x000000020e0e7825 */ /* 0x100fe200078e021c */
[----:B------:R-:W-:Y:S03]  /*16120*/  STL.64 [R1+0x2618], R18 ;  /* 0x0026181201007387 */ /* 0x000fe60000100a00 */
[--C-:B-1----:R-:W-:Y:S01]  /*16130*/  IMAD.WIDE R16, R13, 0x2, R28.reuse ;  /* 0x000000020d107825 */ /* 0x102fe200078e021c */
[----:B------:R0:W-:Y:S03]  /*16140*/  STL.64 [R1+0x25f8], R14 ;  /* 0x0025f80e01007387 */ /* 0x0001e60000100a00 */
[--C-:B------:R-:W-:Y:S01]  /*16150*/  IMAD.WIDE R12, R12, 0x2, R28.reuse ;  /* 0x000000020c0c7825 */ /* 0x100fe200078e021c */
        /* <DEDUP_REMOVED lines=8> */
[----:B------:R-:W-:Y:S03]  /*161e0*/  STL.64 [R1+0x2558], R12 ;  /* 0x0025580c01007387 */ /* 0x000fe60000100a00 */
[----:B0-----:R-:W-:-:S02]  /*161f0*/  IMAD.WIDE R10, R4, 0x2, R28 ;  /* 0x00000002040a7825 */ /* 0x001fc400078e021c */
[----:B------:R-:W2:Y:S04]  /*16200*/  LDL.LU R4, [R1+0x5c] ;  /* 0x00005c0001047983 */ /* 0x000ea80000300800 */
[----:B------:R0:W-:Y:S04]  /*16210*/  STL.64 [R1+0x2538], R8 ;  /* 0x0025380801007387 */ /* 0x0001e80000100a00 */
[----:B------:R1:W-:Y:S01]  /*16220*/  STL.64 [R1+0x2518], R10 ;  /* 0x0025180a01007387 */ /* 0x0003e20000100a00 */
[----:B0-----:R-:W-:-:S04]  /*16230*/  IMAD.WIDE R8, R7, 0x2, R28 ;  /* 0x0000000207087825 */ /* 0x001fc800078e021c */
[--C-:B-1----:R-:W-:Y:S01]  /*16240*/  IMAD.WIDE R10, R6, 0x2, R28.reuse ;  /* 0x00000002060a7825 */ /* 0x102fe200078e021c */
[----:B------:R0:W-:Y:S03]  /*16250*/  STL.64 [R1+0x24f8], R8 ;  /* 0x0024f80801007387 */ /* 0x0001e60000100a00 */
[--C-:B------:R-:W-:Y:S01]  /*16260*/  IMAD.WIDE R6, R5, 0x2, R28.reuse ;  /* 0x0000000205067825 */ /* 0x100fe200078e021c */
[----:B------:R-:W-:Y:S03]  /*16270*/  STL.64 [R1+0x24d8], R10 ;  /* 0x0024d80a01007387 */ /* 0x000fe60000100a00 */
[--C-:B0-----:R-:W-:Y:S02]  /*16280*/  IMAD.WIDE R8, R2, 0x2, R28.reuse ;  /* 0x0000000202087825 */ /* 0x101fe400078e021c */
[----:B------:R-:W3:Y:S04]  /*16290*/  LDL.LU R2, [R1+0x60] ;  /* 0x0000600001027983 */ /* 0x000ee80000300800 */
[----:B------:R0:W-:Y:S04]  /*162a0*/  STL.64 [R1+0x24b8], R6 ;  /* 0x0024b80601007387 */ /* 0x0001e80000100a00 */
[----:B------:R-:W-:Y:S01]  /*162b0*/  STL.64 [R1+0x2498], R8 ;  /* 0x0024980801007387 */ /* 0x000fe20000100a00 */
[----:B0-----:R-:W-:-:S03]  /*162c0*/  IMAD.WIDE R6, R3, 0x2, R28 ;  /* 0x0000000203067825 */ /* 0x001fc600078e021c */
[----:B------:R-:W4:Y:S04]  /*162d0*/  LDL.LU R3, [R1+0x64] ;  /* 0x0000640001037983 */ /* 0x000f280000300800 */
[----:B------:R-:W2:Y:S04]  /*162e0*/  LDL.LU R27, [R1+0x70] ;  /* 0x00007000011b7983 */ /* 0x000ea80000300800 */
[----:B------:R-:W-:Y:S04]  /*162f0*/  STL.64 [R1+0x2478], R6 ;  /* 0x0024780601007387 */ /* 0x000fe80000100a00 */
[----:B------:R-:W2:Y:S04]  /*16300*/  LDL.LU R26, [R1+0x74] ;  /* 0x00007400011a7983 */ /* 0x000ea80000300800 */
[----:B--2---:R0:W-:Y:S04]  /*16310*/  STL [R1+0x2a9c], R26 ;  /* 0x002a9c1a01007387 */ /* 0x0041e80000100800 */
[----:B0-----:R-:W2:Y:S04]  /*16320*/  LDL.LU R26, [R1+0x6c] ;  /* 0x00006c00011a7983 */ /* 0x001ea80000300800 */
[----:B------:R0:W-:Y:S04]  /*16330*/  STL [R1+0x2aa0], R27 ;  /* 0x002aa01b01007387 */ /* 0x0001e80000100800 */
[----:B0-----:R-:W3:Y:S01]  /*16340*/  LDL.LU R27, [R1+0x68] ;  /* 0x00006800011b7983 */ /* 0x001ee20000300800 */
[----:B------:R-:W-:-:S03]  /*16350*/  IMAD.WIDE R4, R4, 0x2, R28 ;  /* 0x0000000204047825 */ /* 0x000fc600078e021c */
[----:B--2---:R-:W-:Y:S04]  /*16360*/  STL [R1+0x2aa4], R26 ;  /* 0x002aa41a01007387 */ /* 0x004fe80000100800 */
[----:B---3--:R0:W-:Y:S04]  /*16370*/  STL [R1+0x2aa8], R27 ;  /* 0x002aa81b01007387 */ /* 0x0081e80000100800 */
        /* <DEDUP_REMOVED lines=17> */
[----:B------:R-:W2:Y:S04]  /*16490*/  LDL.LU R10, [R1+0xb8] ;  /* 0x0000b800010a7983 */ /* 0x000ea80000300800 */
[----:B------:R0:W-:Y:S04]  /*164a0*/  STL.64 [R1+0x2458], R4 ;  /* 0x0024580401007387 */ /* 0x0001e80000100a00 */
[----:B------:R-:W2:Y:S04]  /*164b0*/  LDL.LU R8, [R1+0xbc] ;  /* 0x0000bc0001087983 */ /* 0x000ea80000300800 */
[----:B------:R-:W2:Y:S04]  /*164c0*/  LDL.LU R7, [R1+0xc0] ;  /* 0x0000c00001077983 */ /* 0x000ea80000300800 */
[----:B------:R-:W2:Y:S04]  /*164d0*/  LDL.LU R6, [R1+0xc4] ;  /* 0x0000c40001067983 */ /* 0x000ea80000300800 */
[----:B0-----:R-:W2:Y:S04]  /*164e0*/  LDL.LU R5, [R1+0xc8] ;  /* 0x0000c80001057983 */ /* 0x001ea80000300800 */
[----:B------:R4:W-:Y:S04]  /*164f0*/  STL.64 [R1+0x2438], R26 ;  /* 0x0024381a01007387 */ /* 0x0009e80000100a00 */
[----:B------:R-:W2:Y:S04]  /*16500*/  LDL.LU R4, [R1+0xcc] ;  /* 0x0000cc0001047983 */ /* 0x000ea80000300800 */
[----:B------:R-:W2:Y:S01]  /*16510*/  LDL.LU R2, [R1+0xd0] ;  /* 0x0000d00001027983 */ /* 0x000ea20000300800 */
[----:B----4-:R-:W-:-:S05]  /*16520*/  IMAD.WIDE R26, R3, 0x2, R28 ;  /* 0x00000002031a7825 */ /* 0x010fca00078e021c */
[----:B------:R0:W-:Y:S04]  /*16530*/  STL.64 [R1+0x2418], R26 ;  /* 0x0024181a01007387 */ /* 0x0001e80000100a00 */
[----:B0-----:R-:W4:Y:S04]  /*16540*/  LDL.LU R27, [R1+0x2aa8] ;  /* 0x002aa800011b7983 */ /* 0x001f280000300800 */
[----:B------:R-:W2:Y:S01]  /*16550*/  LDL.LU R3, [R1+0xd4] ;  /* 0x0000d40001037983 */ /* 0x000ea20000300800 */
[----:B----4-:R-:W-:-:S05]  /*16560*/  IMAD.WIDE R26, R27, 0x2, R28 ;  /* 0x000000021b1a7825 */ /* 0x010fca00078e021c */
[----:B------:R0:W-:Y:S04]  /*16570*/  STL.64 [R1+0x23f8], R26 ;  /* 0x0023f81a01007387 */ /* 0x0001e80000100a00 */
[----:B0-----:R-:W4:Y:S02]  /*16580*/  LDL.LU R26, [R1+0x2aa4] ;  /* 0x002aa400011a7983 */ /* 0x001f240000300800 */
[----:B----4-:R-:W-:-:S05]  /*16590*/  IMAD.WIDE R26, R26, 0x2, R28 ;  /* 0x000000021a1a7825 */ /* 0x010fca00078e021c */
[----:B------:R0:W-:Y:S04]  /*165a0*/  STL.64 [R1+0x23d8], R26 ;  /* 0x0023d81a01007387 */ /* 0x0001e80000100a00 */
[----:B0-----:R-:W4:Y:S02]  /*165b0*/  LDL.LU R27, [R1+0x2aa0] ;  /* 0x002aa000011b7983 */ /* 0x001f240000300800 */
[----:B----4-:R-:W-:-:S05]  /*165c0*/  IMAD.WIDE R26, R27, 0x2, R28 ;  /* 0x000000021b1a7825 */ /* 0x010fca00078e021c */
[----:B------:R0:W-:Y:S04]  /*165d0*/  STL.64 [R1+0x23b8], R26 ;  /* 0x0023b81a01007387 */ /* 0x0001e80000100a00 */
[----:B0-----:R-:W4:Y:S02]  /*165e0*/  LDL.LU R26, [R1+0x2a9c] ;  /* 0x002a9c00011a7983 */ /* 0x001f240000300800 */
[----:B----4-:R-:W-:-:S05]  /*165f0*/  IMAD.WIDE R26, R26, 0x2, R28 ;  /* 0x000000021a1a7825 */ /* 0x010fca00078e021c */
[----:B------:R2:W-:Y:S02]  /*16600*/  STL.64 [R1+0x2398], R26 ;  /* 0x0023981a01007387 */ /* 0x0005e40000100a00 */
[----:B--2---:R-:W-:-:S05]  /*16610*/  IMAD.WIDE R26, R25, 0x2, R28 ;  /* 0x00000002191a7825 */ /* 0x004fca00078e021c */
[----:B------:R3:W-:Y:S02]  /*16620*/  STL.64 [R1+0x2378], R26 ;  /* 0x0023781a01007387 */ /* 0x0007e40000100a00 */
[----:B---3--:R-:W-:-:S04]  /*16630*/  IMAD.WIDE R26, R24, 0x2, R28 ;  /* 0x00000002181a7825 */ /* 0x008fc800078e021c */
        /* <DEDUP_REMOVED lines=23> */
[----:B------:R0:W-:Y:S03]  /*167b0*/  STL.64 [R1+0x21f8], R16 ;  /* 0x0021f81001007387 */ /* 0x0001e60000100a00 */
[----:B------:R-:W-:-:S02]  /*167c0*/  IMAD.WIDE R12, R9, 0x2, R28 ;  /* 0x00000002090c7825 */ /* 0x000fc400078e021c */
[----:B------:R-:W2:Y:S04]  /*167d0*/  LDL.LU R9, [R1+0xd8] ;  /* 0x0000d80001097983 */ /* 0x000ea80000300800 */
[----:B------:R1:W-:Y:S01]  /*167e0*/  STL.64 [R1+0x21d8], R14 ;  /* 0x0021d80e01007387 */ /* 0x0003e20000100a00 */
[----:B0-----:R-:W-:-:S03]  /*167f0*/  IMAD.WIDE R16, R11, 0x2, R28 ;  /* 0x000000020b107825 */ /* 0x001fc600078e021c */
[----:B------:R0:W-:Y:S04]  /*16800*/  STL.64 [R1+0x21b8], R12 ;  /* 0x0021b80c01007387 */ /* 0x0001e80000100a00 */
[----:B------:R-:W-:Y:S01]  /*16810*/  STL.64 [R1+0x2198], R16 ;  /* 0x0021981001007387 */ /* 0x000fe20000100a00 */
[----:B-1----:R-:W-:-:S04]  /*16820*/  IMAD.WIDE R14, R10, 0x2, R28 ;  /* 0x000000020a0e7825 */ /* 0x002fc800078e021c */
[--C-:B0-----:R-:W-:Y:S01]  /*16830*/  IMAD.WIDE R12, R8, 0x2, R28.reuse ;  /* 0x00000002080c7825 */ /* 0x101fe200078e021c */
[----:B------:R-:W-:Y:S03]  /*16840*/  STL.64 [R1+0x2178], R14 ;  /* 0x0021780e01007387 */ /* 0x000fe60000100a00 */
[--C-:B------:R-:W-:Y:S01]  /*16850*/  IMAD.WIDE R10, R7, 0x2, R28.reuse ;  /* 0x00000002070a7825 */ /* 0x100fe200078e021c */
[----:B------:R-:W3:Y:S03]  /*16860*/  LDL.LU R8, [R1+0xdc] ;  /* 0x0000dc0001087983 */ /* 0x000ee60000300800 */
[--C-:B------:R-:W-:Y:S01]  /*16870*/  IMAD.WIDE R6, R6, 0x2, R28.reuse ;  /* 0x0000000206067825 */ /* 0x100fe200078e021c */
[----:B------:R0:W-:Y:S04]  /*16880*/  STL.64 [R1+0x2158], R12 ;  /* 0x0021580c01007387 */ /* 0x0001e80000100a00 */
[----:B------:R1:W-:Y:S04]  /*16890*/  STL.64 [R1+0x2138], R10 ;  /* 0x0021380a01007387 */ /* 0x0003e80000100a00 */
[----:B------:R4:W-:Y:S01]  /*168a0*/  STL.64 [R1+0x2118], R6 ;  /* 0x0021180601007387 */ /* 0x0009e20000100a00 */
[----:B0-----:R-:W-:-:S04]  /*168b0*/  IMAD.WIDE R12, R5, 0x2, R28 ;  /* 0x00000002050c7825 */ /* 0x001fc800078e021c */
[--C-:B-1----:R-:W-:Y:S01]  /*168c0*/  IMAD.WIDE R10, R4, 0x2, R28.reuse ;  /* 0x00000002040a7825 */ /* 0x102fe200078e021c */
[----:B------:R-:W-:Y:S03]  /*168d0*/  STL.64 [R1+0x20f8], R12 ;  /* 0x0020f80c01007387 */ /* 0x000fe60000100a00 */
[--C-:B----4-:R-:W-:Y:S01]  /*168e0*/  IMAD.WIDE R6, R2, 0x2, R28.reuse ;  /* 0x0000000202067825 */ /* 0x110fe200078e021c */
[----:B------:R-:W4:Y:S03]  /*168f0*/  LDL.LU R5, [R1+0xe0] ;  /* 0x0000e00001057983 */ /* 0x000f260000300800 */
[--C-:B------:R-:W-:Y:S01]  /*16900*/  IMAD.WIDE R2, R3, 0x2, R28.reuse ;  /* 0x0000000203027825 */ /* 0x100fe200078e021c */
[----:B------:R-:W-:Y:S04]  /*16910*/  STL.64 [R1+0x20d8], R10 ;  /* 0x0020d80a01007387 */ /* 0x000fe80000100a00 */
[----:B------:R-:W-:Y:S04]  /*16920*/  STL.64 [R1+0x20b8], R6 ;  /* 0x0020b80601007387 */ /* 0x000fe80000100a00 */
[----:B------:R-:W2:Y:S04]  /*16930*/  LDL.LU R4, [R1+0xf0] ;  /* 0x0000f00001047983 */ /* 0x000ea80000300800 */
[----:B------:R-:W2:Y:S04]  /*16940*/  LDL.LU R27, [R1+0xf8] ;  /* 0x0000f800011b7983 */ /* 0x000ea80000300800 */
[----:B------:R0:W-:Y:S04]  /*16950*/  STL.64 [R1+0x2098], R2 ;  /* 0x0020980201007387 */ /* 0x0001e80000100a00 */
[----:B------:R-:W2:Y:S04]  /*16960*/  LDL.LU R15, [R1+0xfc] ;  /* 0x0000fc00010f7983 */ /* 0x000ea80000300800 */
[----:B0-----:R-:W2:Y:S04]  /*16970*/  LDL.LU R2, [R1+0x100] ;  /* 0x0001000001027983 */ /* 0x001ea80000300800 */
[----:B------:R-:W2:Y:S04]  /*16980*/  LDL.LU R3, [R1+0x104] ;  /* 0x0001040001037983 */ /* 0x000ea80000300800 */
[----:B--2---:R0:W-:Y:S04]  /*16990*/  STL [R1+0x2a88], R3 ;  /* 0x002a880301007387 */ /* 0x0041e80000100800 */
[----:B0-----:R-:W2:Y:S04]  /*169a0*/  LDL.LU R3, [R1+0xf4] ;  /* 0x0000f40001037983 */ /* 0x001ea80000300800 */
[----:B------:R0:W-:Y:S04]  /*169b0*/  STL [R1+0x2a8c], R2 ;  /* 0x002a8c0201007387 */ /* 0x0001e80000100800 */
[----:B0-----:R-:W3:Y:S04]  /*169c0*/  LDL.LU R2, [R1+0xec] ;  /* 0x0000ec0001027983 */ /* 0x001ee80000300800 */
[----:B--2---:R0:W-:Y:S04]  /*169d0*/  STL [R1+0x2a90], R3 ;  /* 0x002a900301007387 */ /* 0x0041e80000100800 */
[----:B0-----:R-:W2:Y:S04]  /*169e0*/  LDL.LU R3, [R1+0xe8] ;  /* 0x0000e80001037983 */ /* 0x001ea80000300800 */
[----:B---3--:R0:W-:Y:S04]  /*169f0*/  STL [R1+0x2a94], R2 ;  /* 0x002a940201007387 */ /* 0x0081e80000100800 */
[----:B0-----:R-:W3:Y:S01]  /*16a00*/  LDL.LU R2, [R1+0xe4] ;  /* 0x0000e40001027983 */ /* 0x001ee20000300800 */
[----:B------:R-:W-:-:S04]  /*16a10*/  IMAD.WIDE R10, R9, 0x2, R28 ;  /* 0x00000002090a7825 */ /* 0x000fc800078e021c */
[--C-:B------:R-:W-:Y:S01]  /*16a20*/  IMAD.WIDE R8, R8, 0x2, R28.reuse ;  /* 0x0000000208087825 */ /* 0x100fe200078e021c */
[----:B--2---:R3:W-:Y:S04]  /*16a30*/  STL [R1+0x2a98], R3 ;  /* 0x002a980301007387 */ /* 0x0047e80000100800 */
[----:B------:R-:W2:Y:S04]  /*16a40*/  LDL.LU R26, [R1+0x108] ;  /* 0x00010800011a7983 */ /* 0x000ea80000300800 */
[----:B------:R-:W2:Y:S04]  /*16a50*/  LDL.LU R25, [R1+0x10c] ;  /* 0x00010c0001197983 */ /* 0x000ea80000300800 */
[----:B------:R-:W2:Y:S04]  /*16a60*/  LDL.LU R24, [R1+0x110] ;  /* 0x0001100001187983 */ /* 0x000ea80000300800 */
[----:B------:R-:W2:Y:S04]  /*16a70*/  LDL.LU R14, [R1+0x114] ;  /* 0x00011400010e7983 */ /* 0x000ea80000300800 */
[----:B------:R-:W2:Y:S04]  /*16a80*/  LDL.64 R6, [R1+0x440] ;  /* 0x0004400001067983 */ /* 0x000ea80000100a00 */
[----:B------:R-:W2:Y:S04]  /*16a90*/  LDL.LU R23, [R1+0x118] ;  /* 0x0001180001177983 */ /* 0x000ea80000300800 */
[----:B------:R-:W2:Y:S04]  /*16aa0*/  LDL.LU R22, [R1+0x11c] ;  /* 0x00011c0001167983 */ /* 0x000ea80000300800 */
[----:B------:R-:W-:Y:S04]  /*16ab0*/  STL.64 [R1+0x2078], R10 ;  /* 0x0020780a01007387 */ /* 0x000fe80000100a00 */
[----:B------:R-:W2:Y:S04]  /*16ac0*/  LDL.LU R21, [R1+0x120] ;  /* 0x0001200001157983 */ /* 0x000ea80000300800 */
[----:B------:R-:W2:Y:S04]  /*16ad0*/  LDL.LU R13, [R1+0x124] ;  /* 0x00012400010d7983 */ /* 0x000ea80000300800 */
[----:B------:R-:W2:Y:S04]  /*16ae0*/  LDL.LU R20, [R1+0x128] ;  /* 0x0001280001147983 */ /* 0x000ea80000300800 */
[----:B------:R-:W2:Y:S04]  /*16af0*/  LDL.LU R19, [R1+0x12c] ;  /* 0x00012c0001137983 */ /* 0x000ea80000300800 */
[----:B------:R4:W-:Y:S01]  /*16b00*/  STL.64 [R1+0x2058], R8 ;  /* 0x0020580801007387 */ /* 0x0009e20000100a00 */
[----:B---3--:R-:W-:-:S03]  /*16b10*/  IMAD.WIDE R2, R2, 0x2, R28 ;  /* 0x0000000202027825 */ /* 0x008fc600078e021c */
[----:B------:R-:W3:Y:S04]  /*16b20*/  LDL.LU R18, [R1+0x130] ;  /* 0x0001300001127983 */ /* 0x000ee80000300800 */
[----:B------:R-:W2:Y:S01]  /*16b30*/  LDL.LU R12, [R1+0x134] ;  /* 0x00013400010c7983 */ /* 0x000ea20000300800 */
[----:B----4-:R-:W-:-:S03]  /*16b40*/  IMAD.WIDE R8, R5, 0x2, R28 ;  /* 0x0000000205087825 */ /* 0x010fc600078e021c */
[----:B------:R-:W4:Y:S04]  /*16b50*/  LDL.LU R17, [R1+0x138] ;  /* 0x0001380001117983 */ /* 0x000f280000300800 */
[----:B------:R-:W2:Y:S04]  /*16b60*/  LDL.LU R16, [R1+0x140] ;  /* 0x0001400001107983 */ /* 0x000ea80000300800 */
[----:B------:R0:W-:Y:S04]  /*16b70*/  STL.64 [R1+0x2038], R8 ;  /* 0x0020380801007387 */ /* 0x0001e80000100a00 */
[----:B------:R-:W2:Y:S04]  /*16b80*/  LDL.LU R5, [R1+0x144] ;  /* 0x0001440001057983 */ /* 0x000ea80000300800 */
[----:B------:R-:W2:Y:S04]  /*16b90*/  LDL.64 R10, [R1+0x450] ;  /* 0x00045000010a7983 */ /* 0x000ea80000100a00 */
[----:B0-----:R-:W2:Y:S04]  /*16ba0*/  LDL.64 R8, [R1+0x448] ;  /* 0x0004480001087983 */ /* 0x001ea80000100a00 */
[----:B------:R0:W-:Y:S04]  /*16bb0*/  STL.64 [R1+0x2018], R2 ;  /* 0x0020180201007387 */ /* 0x0001e80000100a00 */
[----:B0-----:R-:W2:Y:S02]  /*16bc0*/  LDL.LU R3, [R1+0x2a98] ;  /* 0x002a980001037983 */ /* 0x001ea40000300800 */
[----:B--2---:R-:W-:-:S05]  /*16bd0*/  IMAD.WIDE R2, R3, 0x2, R28 ;  /* 0x0000000203027825 */ /* 0x004fca00078e021c */
[----:B------:R0:W-:Y:S04]  /*16be0*/  STL.64 [R1+0x1ff8], R2 ;  /* 0x001ff80201007387 */ /* 0x0001e80000100a00 */
[----:B0-----:R-:W2:Y:S02]  /*16bf0*/  LDL.LU R2, [R1+0x2a94] ;  /* 0x002a940001027983 */ /* 0x001ea40000300800 */
[----:B--2---:R-:W-:-:S05]  /*16c00*/  IMAD.WIDE R2, R2, 0x2, R28 ;  /* 0x0000000202027825 */ /* 0x004fca00078e021c */
[----:B------:R0:W-:Y:S02]  /*16c10*/  STL.64 [R1+0x1fd8], R2 ;  /* 0x001fd80201007387 */ /* 0x0001e40000100a00 */
[----:B0-----:R-:W-:-:S05]  /*16c20*/  IMAD.WIDE R2, R4, 0x2, R28 ;  /* 0x0000000204027825 */ /* 0x001fca00078e021c */
[----:B------:R0:W-:Y:S04]  /*16c30*/  STL.64 [R1+0x1fb8], R2 ;  /* 0x001fb80201007387 */ /* 0x0001e80000100a00 */
[----:B0-----:R-:W2:Y:S04]  /*16c40*/  LDL.LU R3, [R1+0x2a90] ;  /* 0x002a900001037983 */ /* 0x001ea80000300800 */
[----:B------:R-:W3:Y:S01]  /*16c50*/  LDL.LU R4, [R1+0x154] ;  /* 0x0001540001047983 */ /* 0x000ee20000300800 */
[----:B--2---:R-:W-:-:S05]  /*16c60*/  IMAD.WIDE R2, R3, 0x2, R28 ;  /* 0x0000000203027825 */ /* 0x004fca00078e021c */
[----:B------:R0:W-:Y:S02]  /*16c70*/  STL.64 [R1+0x1f98], R2 ;  /* 0x001f980201007387 */ /* 0x0001e40000100a00 */
[----:B0-----:R-:W-:-:S05]  /*16c80*/  IMAD.WIDE R2, R27, 0x2, R28 ;  /* 0x000000021b027825 */ /* 0x001fca00078e021c */
[----:B------:R0:W-:Y:S02]  /*16c90*/  STL.64 [R1+0x1f78], R2 ;  /* 0x001f780201007387 */ /* 0x0001e40000100a00 */
[----:B0-----:R-:W-:-:S05]  /*16ca0*/  IMAD.WIDE R2, R15, 0x2, R28 ;  /* 0x000000020f027825 */ /* 0x001fca00078e021c */
[----:B------:R0:W-:Y:S04]  /*16cb0*/  STL.64 [R1+0x1f58], R2 ;  /* 0x001f580201007387 */ /* 0x0001e80000100a00 */
[----:B0-----:R-:W2:Y:S02]  /*16cc0*/  LDL.LU R2, [R1+0x2a8c] ;  /* 0x002a8c0001027983 */ /* 0x001ea40000300800 */
[----:B--2---:R-:W-:-:S05]  /*16cd0*/  IMAD.WIDE R2, R2, 0x2, R28 ;  /* 0x0000000202027825 */ /* 0x004fca00078e021c */
[----:B------:R0:W-:Y:S04]  /*16ce0*/  STL.64 [R1+0x1f38], R2 ;  /* 0x001f380201007387 */ /* 0x0001e80000100a00 */
[----:B0-----:R-:W2:Y:S04]  /*16cf0*/  LDL.LU R3, [R1+0x2a88] ;  /* 0x002a880001037983 */ /* 0x001ea80000300800 */
[----:B------:R-:W3:Y:S01]  /*16d00*/  LDL.LU R15, [R1+0x158] ;  /* 0x00015800010f7983 */ /* 0x000ee20000300800 */
[----:B------:R-:W-:-:S04]  /*16d10*/  IMAD.WIDE R26, R26, 0x2, R28 ;  /* 0x000000021a1a7825 */ /* 0x000fc800078e021c */
[----:B--2---:R-:W-:-:S05]  /*16d20*/  IMAD.WIDE R2, R3, 0x2, R28 ;  /* 0x0000000203027825 */ /* 0x004fca00078e021c */
[----:B------:R0:W-:Y:S04]  /*16d30*/  STL.64 [R1+0x1f18], R2 ;  /* 0x001f180201007387 */ /* 0x0001e80000100a00 */
[----:B0-----:R-:W2:Y:S04]  /*16d40*/  LDL.LU.64 R2, [R1+0x2a80] ;  /* 0x002a800001027983 */ /* 0x001ea80000300a00 */
[----:B------:R0:W-:Y:S02]  /*16d50*/  STL.64 [R1+0x1ef8], R26 ;  /* 0x001ef81a01007387 */ /* 0x0001e40000100a00 */
[----:B0-----:R-:W-:-:S04]  /*16d60*/  IMAD.WIDE R26, R25, 0x2, R28 ;  /* 0x00000002191a7825 */ /* 0x001fc800078e021c */
[--C-:B------:R-:W-:Y:S01]  /*16d70*/  IMAD.WIDE R24, R24, 0x2, R28.reuse ;  /* 0x0000000218187825 */ /* 0x100fe200078e021c */
[----:B------:R0:W-:Y:S03]  /*16d80*/  STL.64 [R1+0x1ed8], R26 ;  /* 0x001ed81a01007387 */ /* 0x0001e60000100a00 */
[--C-:B0-----:R-:W-:Y:S02]  /*16d90*/  IMAD.WIDE R26, R14, 0x2, R28.reuse ;  /* 0x000000020e1a7825 */ /* 0x101fe400078e021c */
[----:B------:R-:W4:Y:S04]  /*16da0*/  LDL.LU R14, [R1+0x15c] ;  /* 0x00015c00010e7983 */ /* 0x000f280000300800 */
[----:B------:R0:W-:Y:S04]  /*16db0*/  STL.64 [R1+0x1eb8], R24 ;  /* 0x001eb81801007387 */ /* 0x0001e80000100a00 */
[----:B------:R1:W-:Y:S01]  /*16dc0*/  STL.64 [R1+0x1e98], R26 ;  /* 0x001e981a01007387 */ /* 0x0003e20000100a00 */
[----:B0-----:R-:W-:-:S04]  /*16dd0*/  IMAD.WIDE R24, R23, 0x2, R28 ;  /* 0x0000000217187825 */ /* 0x001fc800078e021c */
[--C-:B-1----:R-:W-:Y:S01]  /*16de0*/  IMAD.WIDE R26, R22, 0x2, R28.reuse ;  /* 0x00000002161a7825 */ /* 0x102fe200078e021c */
[----:B------:R0:W-:Y:S03]  /*16df0*/  STL.64 [R1+0x1e78], R24 ;  /* 0x001e781801007387 */ /* 0x0001e60000100a00 */
[--C-:B------:R-:W-:Y:S01]  /*16e00*/  IMAD.WIDE R22, R13, 0x2, R28.reuse ;  /* 0x000000020d167825 */ /* 0x100fe200078e021c */
[----:B------:R-:W-:Y:S04]  /*16e10*/  STL.64 [R1+0x1e58], R26 ;  /* 0x001e581a01007387 */ /* 0x000fe80000100a00 */
[----:B------:R-:W4:Y:S01]  /*16e20*/  LDL.LU R13, [R1+0x160] ;  /* 0x00016000010d7983 */ /* 0x000f220000300800 */
[----:B0-----:R-:W-:-:S04]  /*16e30*/  IMAD.WIDE R24, R21, 0x2, R28 ;  /* 0x0000000215187825 */ /* 0x001fc800078e021c */
[--C-:B------:R-:W-:Y:S01]  /*16e40*/  IMAD.WIDE R20, R20, 0x2, R28.reuse ;  /* 0x0000000214147825 */ /* 0x100fe200078e021c */
[----:B------:R-:W-:Y:S04]  /*16e50*/  STL.64 [R1+0x1e38], R24 ;  /* 0x001e381801007387 */ /* 0x000fe80000100a00 */
[----:B------:R0:W-:Y:S04]  /*16e60*/  STL.64 [R1+0x1e18], R22 ;  /* 0x001e181601007387 */ /* 0x0001e80000100a00 */
[----:B------:R1:W-:Y:S01]  /*16e70*/  STL.64 [R1+0x1df8], R20 ;  /* 0x001df81401007387 */ /* 0x0003e20000100a00 */
[----:B0-----:R-:W-:-:S04]  /*16e80*/  IMAD.WIDE R22, R19, 0x2, R28 ;  /* 0x0000000213167825 */ /* 0x001fc800078e021c */
[--C-:B---3--:R-:W-:Y:S01]  /*16e90*/  IMAD.WIDE R18, R18, 0x2, R28.reuse ;  /* 0x0000000212127825 */ /* 0x108fe200078e021c */
[----:B------:R-:W-:Y:S03]  /*16ea0*/  STL.64 [R1+0x1dd8], R22 ;  /* 0x001dd81601007387 */ /* 0x000fe60000100a00 */
[--C-:B-1----:R-:W-:Y:S02]  /*16eb0*/  IMAD.WIDE R20, R12, 0x2, R28.reuse ;  /* 0x000000020c147825 */ /* 0x102fe400078e021c */
[----:B------:R-:W3:Y:S04]  /*16ec0*/  LDL.LU R12, [R1+0x164] ;  /* 0x00016400010c7983 */ /* 0x000ee80000300800 */
[----:B------:R-:W-:Y:S04]  /*16ed0*/  STL.64 [R1+0x1db8], R18 ;  /* 0x001db81201007387 */ /* 0x000fe80000100a00 */
[----:B------:R2:W-:Y:S02]  /*16ee0*/  STL.64 [R1+0x1d98], R20 ;  /* 0x001d981401007387 */ /* 0x0005e40000100a00 */
[----:B--2---:R-:W-:-:S02]  /*16ef0*/  IMAD.WIDE R20, R3, 0x2, R28 ;  /* 0x0000000203147825 */ /* 0x004fc400078e021c */
[----:B------:R-:W2:Y:S02]  /*16f00*/  LDL.LU R3, [R1+0x2a7c] ;  /* 0x002a7c0001037983 */ /* 0x000ea40000300800 */
[----:B----4-:R-:W-:-:S04]  /*16f10*/  IMAD.WIDE R18, R17, 0x2, R28 ;  /* 0x0000000211127825 */ /* 0x010fc800078e021c */
[--C-:B------:R-:W-:Y:S01]  /*16f20*/  IMAD.WIDE R16, R16, 0x2, R28.reuse ;  /* 0x0000000210107825 */ /* 0x100fe200078e021c */
[----:B------:R0:W-:Y:S04]  /*16f30*/  STL.64 [R1+0x1d78], R18 ;  /* 0x001d781201007387 */ /* 0x0001e80000100a00 */
[----:B------:R-:W-:Y:S01]  /*16f40*/  STL.64 [R1+0x1d58], R20 ;  /* 0x001d581401007387 */ /* 0x000fe20000100a00 */
[----:B0-----:R-:W-:-:S03]  /*16f50*/  IMAD.WIDE R18, R5, 0x2, R28 ;  /* 0x0000000205127825 */ /* 0x001fc600078e021c */
[----:B------:R-:W4:Y:S04]  /*16f60*/  LDL.LU R5, [R1+0x168] ;  /* 0x0001680001057983 */ /* 0x000f280000300800 */
[----:B------:R0:W-:Y:S04]  /*16f70*/  STL.64 [R1+0x1d38], R16 ;  /* 0x001d381001007387 */ /* 0x0001e80000100a00 */
[----:B------:R1:W-:Y:S01]  /*16f80*/  STL.64 [R1+0x1d18], R18 ;  /* 0x001d181201007387 */ /* 0x0003e20000100a00 */
[----:B0-----:R-:W-:-:S03]  /*16f90*/  IMAD.WIDE R16, R2, 0x2, R28 ;  /* 0x0000000202107825 */ /* 0x001fc600078e021c */
[----:B------:R0:W5:Y:S01]  /*16fa0*/  LDL.LU R2, [R1+0x2a78] ;  /* 0x002a780001027983 */ /* 0x0001620000300800 */
[----:B-1----:R-:W-:-:S03]  /*16fb0*/  IMAD.WIDE R18, R0, 0x2, R28 ;  /* 0x0000000200127825 */ /* 0x002fc600078e021c */
[----:B------:R0:W5:Y:S04]  /*16fc0*/  LDL.LU R0, [R1+0x2a74] ;  /* 0x002a740001007983 */ /* 0x0001680000300800 */
[----:B------:R2:W-:Y:S04]  /*16fd0*/  STL.64 [R1+0x1cf8], R16 ;  /* 0x001cf81001007387 */ /* 0x0005e80000100a00 */
[----:B------:R1:W-:Y:S01]  /*16fe0*/  STL.64 [R1+0x1cd8], R18 ;  /* 0x001cd81201007387 */ /* 0x0003e20000100a00 */
[----:B------:R-:W-:-:S04]  /*16ff0*/  IMAD.WIDE R22, R4, 0x2, R6 ;  /* 0x0000000204167825 */ /* 0x000fc800078e0206 */
[----:B--2---:R-:W-:-:S04]  /*17000*/  IMAD.WIDE R16, R3, 0x2, R6 ;  /* 0x0000000203107825 */ /* 0x004fc800078e0206 */
[----:B------:R-:W-:Y:S02]  /*17010*/  IMAD.WIDE R20, R3, 0x2, R28 ;  /* 0x0000000203147825 */ /* 0x000fe400078e021c */
[----:B------:R-:W2:Y:S04]  /*17020*/  LDL.LU R3, [R1+0x2a70] ;  /* 0x002a700001037983 */ /* 0x000ea80000300800 */
[----:B------:R0:W-:Y:S04]  /*17030*/  STL.64 [R1+0x1cc0], R16 ;  /* 0x001cc01001007387 */ /* 0x0001e80000100a00 */
[----:B-1----:R-:W2:Y:S04]  /*17040*/  LDL.LU R18, [R1+0x16c] ;  /* 0x00016c0001127983 */ /* 0x002ea80000300800 */
[----:B------:R1:W-:Y:S01]  /*17050*/  STL.64 [R1+0x1cb8], R20 ;  /* 0x001cb81401007387 */ /* 0x0003e20000100a00 */
[----:B0-----:R-:W-:-:S04]  /*17060*/  IMAD.WIDE R16, R4, 0x2, R10 ;  /* 0x0000000204107825 */ /* 0x001fc800078e020a */
[C---:B-1----:R-:W-:Y:S01]  /*17070*/  IMAD.WIDE R20, R4.reuse, 0x2, R8 ;  /* 0x0000000204147825 */ /* 0x042fe200078e0208 */
[----:B------:R0:W-:Y:S04]  /*17080*/  STL.64 [R1+0x1cb0], R16 ;  /* 0x001cb01001007387 */ /* 0x0001e80000100a00 */
[----:B------:R1:W-:Y:S04]  /*17090*/  STL.64 [R1+0x1ca8], R20 ;  /* 0x001ca81401007387 */ /* 0x0003e80000100a00 */
[----:B------:R-:W-:Y:S01]  /*170a0*/  STL.64 [R1+0x1ca0], R22 ;  /* 0x001ca01601007387 */ /* 0x000fe20000100a00 */
[----:B0-----:R-:W-:-:S03]  /*170b0*/  IMAD.WIDE R16, R4, 0x2, R28 ;  /* 0x0000000204107825 */ /* 0x001fc600078e021c */
[----:B------:R-:W2:Y:S01]  /*170c0*/  LDL.LU R4, [R1+0x170] ;  /* 0x0001700001047983 */ /* 0x000ea20000300800 */
[----:B-1----:R-:W-:-:S03]  /*170d0*/  IMAD.WIDE R20, R15, 0x2, R10 ;  /* 0x000000020f147825 */ /* 0x002fc600078e020a */
[----:B------:R0:W-:Y:S04]  /*170e0*/  STL.64 [R1+0x1c98], R16 ;  /* 0x001c981001007387 */ /* 0x0001e80000100a00 */
[----:B------:R1:W-:Y:S01]  /*170f0*/  STL.64 [R1+0x1c90], R20 ;  /* 0x001c901401007387 */ /* 0x0003e20000100a00 */
[----:B0-----:R-:W-:-:S04]  /*17100*/  IMAD.WIDE R16, R15, 0x2, R8 ;  /* 0x000000020f107825 */ /* 0x001fc800078e0208 */
[C---:B-1----:R-:W-:Y:S01]  /*17110*/  IMAD.WIDE R20, R15.reuse, 0x2, R6 ;  /* 0x000000020f147825 */ /* 0x042fe200078e0206 */
[----:B------:R0:W-:Y:S03]  /*17120*/  STL.64 [R1+0x1c88], R16 ;  /* 0x001c881001007387 */ /* 0x0001e60000100a00 */
[----:B------:R-:W-:-:S04]  /*17130*/  IMAD.WIDE R22, R15, 0x2, R28 ;  /* 0x000000020f167825 */ /* 0x000fc800078e021c */
[C---:B------:R-:W-:Y:S01]  /*17140*/  IMAD.WIDE R24, R14.reuse, 0x2, R8 ;  /* 0x000000020e187825 */ /* 0x040fe200078e0208 */
[----:B0-----:R-:W2:Y:S04]  /*17150*/  LDL.LU R17, [R1+0x174] ;  /* 0x0001740001117983 */ /* 0x001ea80000300800 */
[----:B------:R0:W-:Y:S04]  /*17160*/  STL.64 [R1+0x1c80], R20 ;  /* 0x001c801401007387 */ /* 0x0001e80000100a00 */
[----:B------:R1:W-:Y:S01]  /*17170*/  STL.64 [R1+0x1c78], R22 ;  /* 0x001c781601007387 */ /* 0x0003e20000100a00 */
[----:B0-----:R-:W-:-:S04]  /*17180*/  IMAD.WIDE R20, R14, 0x2, R10 ;  /* 0x000000020e147825 */ /* 0x001fc800078e020a */
[C---:B-1----:R-:W-:Y:S01]  /*17190*/  IMAD.WIDE R22, R14.reuse, 0x2, R6 ;  /* 0x000000020e167825 */ /* 0x042fe200078e0206 */
[----:B------:R0:W-:Y:S04]  /*171a0*/  STL.64 [R1+0x1c70], R20 ;  /* 0x001c701401007387 */ /* 0x0001e80000100a00 */
[----:B------:R1:W-:Y:S04]  /*171b0*/  STL.64 [R1+0x1c68], R24 ;  /* 0x001c681801007387 */ /* 0x0003e80000100a00 */
[----:B------:R-:W2:Y:S01]  /*171c0*/  LDL.LU R16, [R1+0x178] ;  /* 0x0001780001107983 */ /* 0x000ea20000300800 */
[----:B0-----:R-:W-:-:S03]  /*171d0*/  IMAD.WIDE R20, R14, 0x2, R28 ;  /* 0x000000020e147825 */ /* 0x001fc600078e021c */
[----:B------:R0:W-:Y:S01]  /*171e0*/  STL.64 [R1+0x1c60], R22 ;  /* 0x001c601601007387 */ /* 0x0001e20000100a00 */
[----:B------:R-:W-:-:S03]  /*171f0*/  IMAD.WIDE R14, R13, 0x2, R10 ;  /* 0x000000020d0e7825 */ /* 0x000fc600078e020a */
[----:B------:R3:W-:Y:S04]  /*17200*/  STL.64 [R1+0x1c58], R20 ;  /* 0x001c581401007387 */ /* 0x0007e80000100a00 */
[----:B------:R4:W-:Y:S01]  /*17210*/  STL.64 [R1+0x1c50], R14 ;  /* 0x001c500e01007387 */ /* 0x0009e20000100a00 */
[----:B-1----:R-:W-:-:S04]  /*17220*/  IMAD.WIDE R24, R13, 0x2, R28 ;  /* 0x000000020d187825 */ /* 0x002fc800078e021c */
[----:B0-----:R-:W-:-:S04]  /*17230*/  IMAD.WIDE R22, R13, 0x2, R8 ;  /* 0x000000020d167825 */ /* 0x001fc800078e0208 */
[----:B---3--:R-:W-:Y:S01]  /*17240*/  IMAD.WIDE R20, R13, 0x2, R6 ;  /* 0x000000020d147825 */ /* 0x008fe200078e0206 */
[----:B----4-:R-:W3:Y:S04]  /*17250*/  LDL.LU R15, [R1+0x17c] ;  /* 0x00017c00010f7983 */ /* 0x010ee80000300800 */
[----:B------:R0:W-:Y:S04]  /*17260*/  STL.64 [R1+0x1c48], R22 ;  /* 0x001c481601007387 */ /* 0x0001e80000100a00 */
[----:B------:R1:W-:Y:S04]  /*17270*/  STL.64 [R1+0x1c40], R20 ;  /* 0x001c401401007387 */ /* 0x0003e80000100a00 */
[----:B------:R4:W-:Y:S01]  /*17280*/  STL.64 [R1+0x1c38], R24 ;  /* 0x001c381801007387 */ /* 0x0009e20000100a00 */
[----:B0-----:R-:W-:-:S03]  /*17290*/  IMAD.WIDE R22, R12, 0x2, R10 ;  /* 0x000000020c167825 */ /* 0x001fc600078e020a */
[----:B------:R-:W3:Y:S01]  /*172a0*/  LDL.LU R14, [R1+0x180] ;  /* 0x00018000010e7983 */ /* 0x000ee20000300800 */
[----:B-1----:R-:W-:-:S03]  /*172b0*/  IMAD.WIDE R20, R12, 0x2, R8 ;  /* 0x000000020c147825 */ /* 0x002fc600078e0208 */
[----:B------:R0:W-:Y:S01]  /*172c0*/  STL.64 [R1+0x1c30], R22 ;  /* 0x001c301601007387 */ /* 0x0001e20000100a00 */
[----:B----4-:R-:W-:-:S03]  /*172d0*/  IMAD.WIDE R24, R12, 0x2, R6 ;  /* 0x000000020c187825 */ /* 0x010fc600078e0206 */
        /* <DEDUP_REMOVED lines=10> */
[----:B------:R-:W4:Y:S01]  /*17380*/  LDL.LU R12, [R1+0x188] ;  /* 0x00018800010c7983 */ /* 0x000f220000300800 */
[----:B-1----:R-:W-:-:S03]  /*17390*/  IMAD.WIDE R20, R5, 0x2, R28 ;  /* 0x0000000205147825 */ /* 0x002fc600078e021c */
[----:B------:R-:W-:Y:S04]  /*173a0*/  STL.64 [R1+0x1c00], R22 ;  /* 0x001c001601007387 */ /* 0x000fe80000100a00 */
[----:B------:R0:W-:Y:S01]  /*173b0*/  STL.64 [R1+0x1bf8], R20 ;  /* 0x001bf81401007387 */ /* 0x0001e20000100a00 */
[----:B--2---:R-:W-:-:S04]  /*173c0*/  IMAD.WIDE R24, R18, 0x2, R10 ;  /* 0x0000000212187825 */ /* 0x004fc800078e020a */
[C---:B0-----:R-:W-:Y:S01]  /*173d0*/  IMAD.WIDE R20, R18.reuse, 0x2, R8 ;  /* 0x0000000212147825 */ /* 0x041fe200078e0208 */
[----:B------:R-:W-:Y:S03]  /*173e0*/  STL.64 [R1+0x1bf0], R24 ;  /* 0x001bf01801007387 */ /* 0x000fe60000100a00 */
[C---:B------:R-:W-:Y:S01]  /*173f0*/  IMAD.WIDE R22, R18.reuse, 0x2, R6 ;  /* 0x0000000212167825 */ /* 0x040fe200078e0206 */
[----:B------:R-:W2:Y:S04]  /*17400*/  LDL.LU R5, [R1+0x18c] ;  /* 0x00018c0001057983 */ /* 0x000ea80000300800 */
[----:B------:R0:W-:Y:S04]  /*17410*/  STL.64 [R1+0x1be8], R20 ;  /* 0x001be81401007387 */ /* 0x0001e80000100a00 */
[----:B------:R1:W-:Y:S01]  /*17420*/  STL.64 [R1+0x1be0], R22 ;  /* 0x001be01601007387 */ /* 0x0003e20000100a00 */
[----:B0-----:R-:W-:-:S04]  /*17430*/  IMAD.WIDE R20, R18, 0x2, R28 ;  /* 0x0000000212147825 */ /* 0x001fc800078e021c */
[C---:B-1----:R-:W-:Y:S01]  /*17440*/  IMAD.WIDE R22, R4.reuse, 0x2, R10 ;  /* 0x0000000204167825 */ /* 0x042fe200078e020a */
[----:B------:R0:W-:Y:S03]  /*17450*/  STL.64 [R1+0x1bd8], R20 ;  /* 0x001bd81401007387 */ /* 0x0001e60000100a00 */
[C---:B------:R-:W-:Y:S01]  /*17460*/  IMAD.WIDE R18, R4.reuse, 0x2, R8 ;  /* 0x0000000204127825 */ /* 0x040fe200078e0208 */
[----:B------:R1:W-:Y:S04]  /*17470*/  STL.64 [R1+0x1bd0], R22 ;  /* 0x001bd01601007387 */ /* 0x0003e80000100a00 */
[----:B------:R1:W-:Y:S01]  /*17480*/  STL.64 [R1+0x1bc8], R18 ;  /* 0x001bc81201007387 */ /* 0x0003e20000100a00 */
[----:B0-----:R-:W-:-:S04]  /*17490*/  IMAD.WIDE R20, R4, 0x2, R6 ;  /* 0x0000000204147825 */ /* 0x001fc800078e0206 */
[----:B-1----:R-:W-:Y:S01]  /*174a0*/  IMAD.WIDE R22, R4, 0x2, R28 ;  /* 0x0000000204167825 */ /* 0x002fe200078e021c */
[----:B------:R0:W-:Y:S04]  /*174b0*/  STL.64 [R1+0x1bc0], R20 ;  /* 0x001bc01401007387 */ /* 0x0001e80000100a00 */
[----:B------:R1:W-:Y:S04]  /*174c0*/  STL.64 [R1+0x1bb8], R22 ;  /* 0x001bb81601007387 */ /* 0x0003e80000100a00 */
[----:B------:R-:W2:Y:S01]  /*174d0*/  LDL.LU R4, [R1+0x190] ;  /* 0x0001900001047983 */ /* 0x000ea20000300800 */
[----:B------:R-:W-:-:S04]  /*174e0*/  IMAD.WIDE R18, R17, 0x2, R10 ;  /* 0x0000000211127825 */ /* 0x000fc800078e020a */
[C---:B0-----:R-:W-:Y:S01]  /*174f0*/  IMAD.WIDE R20, R17.reuse, 0x2, R8 ;  /* 0x0000000211147825 */ /* 0x041fe200078e0208 */
[----:B------:R0:W-:Y:S03]  /*17500*/  STL.64 [R1+0x1bb0], R18 ;  /* 0x001bb01201007387 */ /* 0x0001e60000100a00 */
[C---:B-1----:R-:W-:Y:S01]  /*17510*/  IMAD.WIDE R22, R17.reuse, 0x2, R28 ;  /* 0x0000000211167825 */ /* 0x042fe200078e021c */
[----:B------:R1:W-:Y:S03]  /*17520*/  STL.64 [R1+0x1ba8], R20 ;  /* 0x001ba81401007387 */ /* 0x0003e60000100a00 */
[----:B0-----:R-:W-:-:S05]  /*17530*/  IMAD.WIDE R18, R17, 0x2, R6 ;  /* 0x0000000211127825 */ /* 0x001fca00078e0206 */
[----:B------:R0:W-:Y:S01]  /*17540*/  STL.64 [R1+0x1ba0], R18 ;  /* 0x001ba01201007387 */ /* 0x0001e20000100a00 */
[----:B-1----:R-:W-:-:S03]  /*17550*/  IMAD.WIDE R20, R16, 0x2, R10 ;  /* 0x0000000210147825 */ /* 0x002fc600078e020a */
[----:B------:R1:W-:Y:S01]  /*17560*/  STL.64 [R1+0x1b98], R22 ;  /* 0x001b981601007387 */ /* 0x0003e20000100a00 */
[----:B0-----:R-:W-:-:S03]  /*17570*/  IMAD.WIDE R18, R16, 0x2, R8 ;  /* 0x0000000210127825 */ /* 0x001fc600078e0208 */
[----:B------:R0:W-:Y:S04]  /*17580*/  STL.64 [R1+0x1b90], R20 ;  /* 0x001b901401007387 */ /* 0x0001e80000100a00 */
[----:B------:R3:W-:Y:S01]  /*17590*/  STL.64 [R1+0x1b88], R18 ;  /* 0x001b881201007387 */ /* 0x0007e20000100a00 */
[----:B-1----:R-:W-:-:S04]  /*175a0*/  IMAD.WIDE R22, R16, 0x2, R6 ;  /* 0x0000000210167825 */ /* 0x002fc800078e0206 */
[----:B0-----:R-:W-:Y:S01]  /*175b0*/  IMAD.WIDE R20, R16, 0x2, R28 ;  /* 0x0000000210147825 */ /* 0x001fe200078e021c */
[----:B------:R-:W-:Y:S03]  /*175c0*/  STL.64 [R1+0x1b80], R22 ;  /* 0x001b801601007387 */ /* 0x000fe60000100a00 */
[C---:B---3--:R-:W-:Y:S01]  /*175d0*/  IMAD.WIDE R18, R15.reuse, 0x2, R10 ;  /* 0x000000020f127825 */ /* 0x048fe200078e020a */
[----:B------:R0:W-:Y:S03]  /*175e0*/  STL.64 [R1+0x1b78], R20 ;  /* 0x001b781401007387 */ /* 0x0001e60000100a00 */
[C---:B------:R-:W-:Y:S01]  /*175f0*/  IMAD.WIDE R16, R15.reuse, 0x2, R8 ;  /* 0x000000020f107825 */ /* 0x040fe200078e0208 */
[----:B------:R1:W-:Y:S04]  /*17600*/  STL.64 [R1+0x1b70], R18 ;  /* 0x001b701201007387 */ /* 0x0003e80000100a00 */
[----:B------:R3:W-:Y:S01]  /*17610*/  STL.64 [R1+0x1b68], R16 ;  /* 0x001b681001007387 */ /* 0x0007e20000100a00 */
[----:B0-----:R-:W-:-:S04]  /*17620*/  IMAD.WIDE R20, R15, 0x2, R6 ;  /* 0x000000020f147825 */ /* 0x001fc800078e0206 */
[----:B-1----:R-:W-:Y:S01]  /*17630*/  IMAD.WIDE R18, R15, 0x2, R28 ;  /* 0x000000020f127825 */ /* 0x002fe200078e021c */
[----:B------:R0:W-:Y:S03]  /*17640*/  STL.64 [R1+0x1b60], R20 ;  /* 0x001b601401007387 */ /* 0x0001e60000100a00 */
[C---:B---3--:R-:W-:Y:S01]  /*17650*/  IMAD.WIDE R16, R14.reuse, 0x2, R10 ;  /* 0x000000020e107825 */ /* 0x048fe200078e020a */
[----:B------:R1:W-:Y:S04]  /*17660*/  STL.64 [R1+0x1b58], R18 ;  /* 0x001b581201007387 */ /* 0x0003e80000100a00 */
[----:B------:R3:W-:Y:S01]  /*17670*/  STL.64 [R1+0x1b50], R16 ;  /* 0x001b501001007387 */ /* 0x0007e20000100a00 */
[----:B0-----:R-:W-:-:S04]  /*17680*/  IMAD.WIDE R20, R14, 0x2, R8 ;  /* 0x000000020e147825 */ /* 0x001fc800078e0208 */
[C---:B-1----:R-:W-:Y:S01]  /*17690*/  IMAD.WIDE R18, R14.reuse, 0x2, R6 ;  /* 0x000000020e127825 */ /* 0x042fe200078e0206 */
[----:B------:R-:W-:Y:S03]  /*176a0*/  STL.64 [R1+0x1b48], R20 ;  /* 0x001b481401007387 */ /* 0x000fe60000100a00 */
[----:B---3--:R-:W-:Y:S01]  /*176b0*/  IMAD.WIDE R16, R14, 0x2, R28 ;  /* 0x000000020e107825 */ /* 0x008fe200078e021c */
[----:B------:R0:W-:Y:S03]  /*176c0*/  STL.64 [R1+0x1b40], R18 ;  /* 0x001b401201007387 */ /* 0x0001e60000100a00 */
[C---:B------:R-:W-:Y:S01]  /*176d0*/  IMAD.WIDE R14, R13.reuse, 0x2, R10 ;  /* 0x000000020d0e7825 */ /* 0x040fe200078e020a */
[----:B------:R1:W-:Y:S04]  /*176e0*/  STL.64 [R1+0x1b38], R16 ;  /* 0x001b381001007387 */ /* 0x0003e80000100a00 */
[----:B------:R3:W-:Y:S01]  /*176f0*/  STL.64 [R1+0x1b30], R14 ;  /* 0x001b300e01007387 */ /* 0x0007e20000100a00 */
[----:B0-----:R-:W-:-:S04]  /*17700*/  IMAD.WIDE R18, R13, 0x2, R8 ;  /* 0x000000020d127825 */ /* 0x001fc800078e0208 */
[C---:B-1----:R-:W-:Y:S01]  /*17710*/  IMAD.WIDE R16, R13.reuse, 0x2, R6 ;  /* 0x000000020d107825 */ /* 0x042fe200078e0206 */
[----:B------:R4:W-:Y:S03]  /*17720*/  STL.64 [R1+0x1b28], R18 ;  /* 0x001b281201007387 */ /* 0x0009e60000100a00 */
[----:B---3--:R-:W-:Y:S01]  /*17730*/  IMAD.WIDE R14, R13, 0x2, R28 ;  /* 0x000000020d0e7825 */ /* 0x008fe200078e021c */
[----:B------:R0:W-:Y:S04]  /*17740*/  STL.64 [R1+0x1b20], R16 ;  /* 0x001b201001007387 */ /* 0x0001e80000100a00 */
[----:B------:R1:W-:Y:S01]  /*17750*/  STL.64 [R1+0x1b18], R14 ;  /* 0x001b180e01007387 */ /* 0x0003e20000100a00 */
[----:B----4-:R-:W-:-:S04]  /*17760*/  IMAD.WIDE R18, R12, 0x2, R10 ;  /* 0x000000020c127825 */ /* 0x010fc800078e020a */
[C---:B0-----:R-:W-:Y:S01]  /*17770*/  IMAD.WIDE R16, R12.reuse, 0x2, R8 ;  /* 0x000000020c107825 */ /* 0x041fe200078e0208 */
[----:B------:R-:W-:Y:S03]  /*17780*/  STL.64 [R1+0x1b10], R18 ;  /* 0x001b101201007387 */ /* 0x000fe60000100a00 */
[C---:B-1----:R-:W-:Y:S01]  /*17790*/  IMAD.WIDE R14, R12.reuse, 0x2, R6 ;  /* 0x000000020c0e7825 */ /* 0x042fe200078e0206 */
[----:B------:R2:W-:Y:S03]  /*177a0*/  STL.64 [R1+0x1b08], R16 ;  /* 0x001b081001007387 */ /* 0x0005e60000100a00 */
[----:B------:R-:W-:Y:S01]  /*177b0*/  IMAD.WIDE R12, R12, 0x2, R28 ;  /* 0x000000020c0c7825 */ /* 0x000fe200078e021c */
[----:B------:R0:W-:Y:S04]  /*177c0*/  STL.64 [R1+0x1b00], R14 ;  /* 0x001b000e01007387 */ /* 0x0001e80000100a00 */
[----:B------:R1:W-:Y:S01]  /*177d0*/  STL.64 [R1+0x1af8], R12 ;  /* 0x001af80c01007387 */ /* 0x0003e20000100a00 */
[----:B------:R-:W-:Y:S01]  /*177e0*/  UMOV UR4, URZ ;  /* 0x000000ff00047c82 */ /* 0x000fe20008000000 */
[----:B--2---:R-:W-:-:S04]  /*177f0*/  IMAD.WIDE R16, R5, 0x2, R10 ;  /* 0x0000000205107825 */ /* 0x004fc800078e020a */
[C---:B0-----:R-:W-:Y:S01]  /*17800*/  IMAD.WIDE R14, R5.reuse, 0x2, R8 ;  /* 0x00000002050e7825 */ /* 0x041fe200078e0208 */
[----:B------:R0:W-:Y:S03]  /*17810*/  STL.64 [R1+0x1af0], R16 ;  /* 0x001af01001007387 */ /* 0x0001e60000100a00 */
[C---:B-1----:R-:W-:Y:S01]  /*17820*/  IMAD.WIDE R12, R5.reuse, 0x2, R6 ;  /* 0x00000002050c7825 */ /* 0x042fe200078e0206 */
[----:B------:R1:W-:Y:S04]  /*17830*/  STL.64 [R1+0x1ae8], R14 ;  /* 0x001ae80e01007387 */ /* 0x0003e80000100a00 */
[----:B------:R2:W-:Y:S01]  /*17840*/  STL.64 [R1+0x1ae0], R12 ;  /* 0x001ae00c01007387 */ /* 0x0005e20000100a00 */
[----:B0-----:R-:W-:-:S04]  /*17850*/  IMAD.WIDE R16, R5, 0x2, R28 ;  /* 0x0000000205107825 */ /* 0x001fc800078e021c */
[C---:B-1----:R-:W-:Y:S01]  /*17860*/  IMAD.WIDE R14, R3.reuse, 0x2, R10 ;  /* 0x00000002030e7825 */ /* 0x042fe200078e020a */
[----:B------:R0:W-:Y:S03]  /*17870*/  STL.64 [R1+0x1ad8], R16 ;  /* 0x001ad81001007387 */ /* 0x0001e60000100a00 */
[C---:B--2---:R-:W-:Y:S01]  /*17880*/  IMAD.WIDE R12, R3.reuse, 0x2, R8 ;  /* 0x00000002030c7825 */ /* 0x044fe200078e0208 */
[----:B------:R1:W-:Y:S04]  /*17890*/  STL.64 [R1+0x1ad0], R14 ;  /* 0x001ad00e01007387 */ /* 0x0003e80000100a00 */
[----:B------:R2:W-:Y:S01]  /*178a0*/  STL.64 [R1+0x1ac8], R12 ;  /* 0x001ac80c01007387 */ /* 0x0005e20000100a00 */
[----:B0-----:R-:W-:-:S04]  /*178b0*/  IMAD.WIDE R16, R3, 0x2, R6 ;  /* 0x0000000203107825 */ /* 0x001fc800078e0206 */
[----:B-1----:R-:W-:Y:S01]  /*178c0*/  IMAD.WIDE R14, R3, 0x2, R28 ;  /* 0x00000002030e7825 */ /* 0x002fe200078e021c */
[----:B------:R-:W-:Y:S04]  /*178d0*/  STL.64 [R1+0x1ac0], R16 ;  /* 0x001ac01001007387 */ /* 0x000fe80000100a00 */
[----:B------:R-:W-:Y:S01]  /*178e0*/  STL.64 [R1+0x1ab8], R14 ;  /* 0x001ab80e01007387 */ /* 0x000fe20000100a00 */
[----:B--2---:R-:W-:-:S04]  /*178f0*/  IMAD.WIDE R12, R4, 0x2, R10 ;  /* 0x00000002040c7825 */ /* 0x004fc800078e020a */
[C---:B------:R-:W-:Y:S01]  /*17900*/  IMAD.WIDE R10, R4.reuse, 0x2, R8 ;  /* 0x00000002040a7825 */ /* 0x040fe200078e0208 */
[----:B------:R-:W-:Y:S03]  /*17910*/  STL.64 [R1+0x1ab0], R12 ;  /* 0x001ab00c01007387 */ /* 0x000fe60000100a00 */
[C---:B------:R-:W-:Y:S01]  /*17920*/  IMAD.WIDE R6, R4.reuse, 0x2, R6 ;  /* 0x0000000204067825 */ /* 0x040fe200078e0206 */
[----:B------:R-:W-:Y:S01]  /*17930*/  STL.64 [R1+0x1aa8], R10 ;  /* 0x001aa80a01007387 */ /* 0x000fe20000100a00 */
[----:B------:R-:W-:Y:S02]  /*17940*/  MOV R5, 0x3f800000 ;  /* 0x3f80000000057802 */ /* 0x000fe40000000f00 */
[----:B------:R-:W-:Y:S01]  /*17950*/  IMAD.WIDE R8, R4, 0x2, R28 ;  /* 0x0000000204087825 */ /* 0x000fe200078e021c */
[----:B------:R-:W-:Y:S01]  /*17960*/  MOV R4, 0x3f800000 ;  /* 0x3f80000000047802 */ /* 0x000fe20000000f00 */
[----:B------:R0:W5:Y:S04]  /*17970*/  LDL.LU.64 R28, [R1+0x2a68] ;  /* 0x002a6800011c7983 */ /* 0x0001680000300a00 */
[----:B------:R1:W-:Y:S04]  /*17980*/  STL.64 [R1+0x1aa0], R6 ;  /* 0x001aa00601007387 */ /* 0x0003e80000100a00 */
[----:B------:R0:W-:Y:S04]  /*17990*/  STL.64 [R1+0x1a98], R8 ;  /* 0x001a980801007387 */ /* 0x0001e80000100a00 */
[----:B------:R0:W-:Y:S01]  /*179a0*/  STL.64 [R1+0xa98], R4 ;  /* 0x000a980401007387 */ /* 0x0001e20000100a00 */
[----:B-1----:R-:W-:Y:S01]  /*179b0*/  MOV R6, 0x3f800000 ;  /* 0x3f80000000067802 */ /* 0x002fe20000000f00 */
[----:B------:R-:W-:-:S05]  /*179c0*/  IMAD.MOV.U32 R7, RZ, RZ, 0x3f800000 ;  /* 0x3f800000ff077424 */ /* 0x000fca00078e00ff */
[----:B------:R0:W-:Y:S02]  /*179d0*/  STL.64 [R1+0xa90], R6 ;  /* 0x000a900601007387 */ /* 0x0001e40000100a00 */
.L_x_1:
[----:B------:R-:W2:Y:S04]  /*179e0*/  LDL.64 R16, [R1+0x448] ;  /* 0x0004480001107983 */ /* 0x000ea80000100a00 */
[----:B------:R-:W3:Y:S04]  /*179f0*/  LDL.64 R18, [R1+0x450] ;  /* 0x0004500001127983 */ /* 0x000ee80000100a00 */
[----:B------:R-:W4:Y:S04]  /*17a00*/  LDL.64 R14, [R1+0x440] ;  /* 0x00044000010e7983 */ /* 0x000f280000100a00 */
[----:B------:R-:W4:Y:S04]  /*17a10*/  LDL.64 R20, [R1+0x2a50] ;  /* 0x002a500001147983 */ /* 0x000f280000100a00 */
[----:B------:R-:W4:Y:S04]  /*17a20*/  LDL.64 R24, [R1+0x438] ;  /* 0x0004380001187983 */ /* 0x000f280000100a00 */
[----:B------:R-:W4:Y:S04]  /*17a30*/  LDL.64 R10, [R1+0x2a48] ;  /* 0x002a4800010a7983 */ /* 0x000f280000100a00 */
[----:B------:R-:W4:Y:S04]  /*17a40*/  LDL.64 R12, [R1+0x2a40] ;  /* 0x002a4000010c7983 */ /* 0x000f280000100a00 */
[----:B-1---5:R1:W-:Y:S01]  /*17a50*/  STL [R1+0x2b44], R2 ;  /* 0x002b440201007387 */ /* 0x0223e20000100800 */
[----:B0-2---:R-:W-:-:S04]  /*17a60*/  IMAD.WIDE R8, R0, 0x2, R16 ;  /* 0x0000000200087825 */ /* 0x005fc800078e0210 */
[C---:B---3--:R-:W-:Y:S01]  /*17a70*/  IMAD.WIDE R6, R0.reuse, 0x2, R18 ;  /* 0x0000000200067825 */ /* 0x048fe200078e0212 */
[----:B------:R0:W2:Y:S03]  /*17a80*/  LDG.E.U16 R23, desc[UR10][R8.64] ;  /* 0x0000000a08177981 */ /* 0x0000a6000c1e1500 */
[C---:B----4-:R-:W-:Y:S01]  /*17a90*/  IMAD.WIDE R4, R0.reuse, 0x2, R14 ;  /* 0x0000000200047825 */ /* 0x050fe200078e020e */
[----:B------:R3:W4:Y:S03]  /*17aa0*/  LDG.E.U16 R22, desc[UR10][R6.64] ;  /* 0x0000000a06167981 */ /* 0x000726000c1e1500 */
[C---:B0-----:R-:W-:Y:S02]  /*17ab0*/  IMAD.WIDE R8, R0.reuse, 0x2, R20 ;  /* 0x0000000200087825 */ /* 0x041fe400078e0214 */
[----:B------:R-:W4:Y:S02]  /*17ac0*/  LDG.E.U16 R21, desc[UR10][R4.64] ;  /* 0x0000000a04157981 */ /* 0x000f24000c1e1500 */
[----:B---3--:R-:W-:-:S02]  /*17ad0*/  IMAD.WIDE R6, R0, 0x2, R24 ;  /* 0x0000000200067825 */ /* 0x008fc400078e0218 */
[----:B------:R-:W3:Y:S02]  /*17ae0*/  LDG.E.U16 R3, desc[UR10][R8.64] ;  /* 0x0000000a08037981 */ /* 0x000ee4000c1e1500 */
[C---:B------:R-:W-:Y:S02]  /*17af0*/  IMAD.WIDE R10, R0.reuse, 0x2, R10 ;  /* 0x00000002000a7825 */ /* 0x040fe400078e020a */
[----:B-1----:R-:W3:Y:S02]  /*17b00*/  LDG.E.U16 R2, desc[UR10][R6.64] ;  /* 0x0000000a06027981 */ /* 0x002ee4000c1e1500 */
[C---:B------:R-:W-:Y:S02]  /*17b10*/  IMAD.WIDE R12, R0.reuse, 0x2, R12 ;  /* 0x00000002000c7825 */ /* 0x040fe400078e020c */
[----:B------:R-:W3:Y:S04]  /*17b20*/  LDG.E.U16 R11, desc[UR10][R10.64] ;  /* 0x0000000a0a0b7981 */ /* 0x000ee8000c1e1500 */
[----:B------:R-:W3:Y:S04]  /*17b30*/  LDG.E.U16 R13, desc[UR10][R12.64] ;  /* 0x0000000a0c0d7981 */ /* 0x000ee8000c1e1500 */
[----:B------:R-:W-:Y:S04]  /*17b40*/  STL [R1+0x2b40], R28 ;  /* 0x002b401c01007387 */ /* 0x000fe80000100800 */
[----:B------:R0:W-:Y:S04]  /*17b50*/  STL [R1+0x2b3c], R29 ;  /* 0x002b3c1d01007387 */ /* 0x0001e80000100800 */
[----:B------:R-:W3:Y:S04]  /*17b60*/  LDL.64 R4, [R1+0x2a38] ;  /* 0x002a380001047983 */ /* 0x000ee80000100a00 */
[----:B------:R-:W3:Y:S04]  /*17b70*/  LDL.64 R6, [R1+0x2a30] ;  /* 0x002a300001067983 */ /* 0x000ee80000100a00 */
[----:B------:R-:W3:Y:S04]  /*17b80*/  LDL.64 R8, [R1+0x2a28] ;  /* 0x002a280001087983 */ /* 0x000ee80000100a00 */
[----:B0-----:R-:W3:Y:S04]  /*17b90*/  LDL.64 R28, [R1+0x2a10] ;  /* 0x002a1000011c7983 */ /* 0x001ee80000100a00 */
[----:B------:R-:W3:Y:S04]  /*17ba0*/  LDL.64 R26, [R1+0x2a08] ;  /* 0x002a0800011a7983 */ /* 0x000ee80000100a00 */
[----:B--2---:R-:W-:Y:S04]  /*17bb0*/  STL [R1+0x9c8], R23 ;  /* 0x0009c81701007387 */ /* 0x004fe80000100800 */
[----:B----4-:R0:W-:Y:S04]  /*17bc0*/  STL [R1+0x9cc], R22 ;  /* 0x0009cc1601007387 */ /* 0x0101e80000100800 */
[----:B0-----:R-:W2:Y:S04]  /*17bd0*/  LDL.64 R22, [R1+0x2a00] ;  /* 0x002a000001167983 */ /* 0x001ea80000100a00 */
[----:B------:R0:W-:Y:S04]  /*17be0*/  STL [R1+0x9c0], R21 ;  /* 0x0009c01501007387 */ /* 0x0001e80000100800 */
[----:B0-----:R-:W4:Y:S04]  /*17bf0*/  LDL.64 R20, [R1+0x29f8] ;  /* 0x0029f80001147983 */ /* 0x001f280000100a00 */
[----:B---3--:R-:W-:Y:S04]  /*17c00*/  STL [R1+0x9c4], R3 ;  /* 0x0009c40301007387 */ /* 0x008fe80000100800 */
[----:B------:R0:W-:Y:S04]  /*17c10*/  STL [R1+0x9b8], R2 ;  /* 0x0009b80201007387 */ /* 0x0001e80000100800 */
[----:B0-----:R-:W3:Y:S04]  /*17c20*/  LDL.64 R2, [R1+0x29f0] ;  /* 0x0029f00001027983 */ /* 0x001ee80000100a00 */
[----:B------:R0:W-:Y:S04]  /*17c30*/  STL [R1+0x9bc], R11 ;  /* 0x0009bc0b01007387 */ /* 0x0001e80000100800 */
[----:B0-----:R-:W2:Y:S04]  /*17c40*/  LDL.64 R10, [R1+0x2a20] ;  /* 0x002a2000010a7983 */ /* 0x001ea80000100a00 */
[----:B------:R0:W-:Y:S04]  /*17c50*/  STL [R1+0x9b4], R13 ;  /* 0x0009b40d01007387 */ /* 0x0001e80000100800 */
[----:B0-----:R-:W3:Y:S01]  /*17c60*/  LDL.64 R12, [R1+0x2a18] ;  /* 0x002a1800010c7983 */ /* 0x001ee20000100a00 */
[----:B------:R-:W-:-:S04]  /*17c70*/  IMAD.WIDE R4, R0, 0x2, R4 ;  /* 0x0000000200047825 */ /* 0x000fc800078e0204 */
[C---:B------:R-:W-:Y:S02]  /*17c80*/  IMAD.WIDE R6, R0.reuse, 0x2, R6 ;  /* 0x0000000200067825 */ /* 0x040fe400078e0206 */
[----:B------:R-:W4:Y:S02]  /*17c90*/  LDG.E.U16 R5, desc[UR10][R4.64] ;  /* 0x0000000a04057981 */ /* 0x000f24000c1e1500 */
[C---:B------:R-:W-:Y:S02]  /*17ca0*/  IMAD.WIDE R8, R0.reuse, 0x2, R8 ;  /* 0x0000000200087825 */ /* 0x040fe400078e0208 */
[----:B------:R-:W4:Y:S04]  /*17cb0*/  LDG.E.U16 R7, desc[UR10][R6.64] ;  /* 0x0000000a06077981 */ /* 0x000f28000c1e1500 */
[----:B------:R-:W4:Y:S01]  /*17cc0*/  LDG.E.U16 R9, desc[UR10][R8.64] ;  /* 0x0000000a08097981 */ /* 0x000f22000c1e1500 */
[----:B--2---:R-:W-:-:S06]  /*17cd0*/  IMAD.WIDE R10, R0, 0x2, R10 ;  /* 0x00000002000a7825 */ /* 0x004fcc00078e020a */
[----:B------:R-:W2:Y:S01]  /*17ce0*/  LDG.E.U16 R11, desc[UR10][R10.64] ;  /* 0x0000000a0a0b7981 */ /* 0x000ea2000c1e1500 */
[----:B---3--:R-:W-:-:S06]  /*17cf0*/  IMAD.WIDE R12, R0, 0x2, R12 ;  /* 0x00000002000c7825 */ /* 0x008fcc00078e020c */
[----:B------:R-:W3:Y:S04]  /*17d00*/  LDG.E.U16 R13, desc[UR10][R12.64] ;  /* 0x0000000a0c0d7981 */ /* 0x000ee8000c1e1500 */
[----:B----4-:R0:W-:Y:S04]  /*17d10*/  STL [R1+0x9ac], R5 ;  /* 0x0009ac0501007387 */ /* 0x0101e80000100800 */
[----:B------:R1:W-:Y:S04]  /*17d20*/  STL [R1+0x9b0], R7 ;  /* 0x0009b00701007387 */ /* 0x0003e80000100800 */
[----:B------:R4:W-:Y:S01]  /*17d30*/  STL [R1+0x998], R9 ;  /* 0x0009980901007387 */ /* 0x0009e20000100800 */
[----:B0-----:R-:W-:-:S04]  /*17d40*/  IMAD.WIDE R4, R0, 0x2, R28 ;  /* 0x0000000200047825 */ /* 0x001fc800078e021c */
[----:B-1----:R-:W-:-:S04]  /*17d50*/  IMAD.WIDE R6, R0, 0x2, R26 ;  /* 0x0000000200067825 */ /* 0x002fc800078e021a */
[C---:B----4-:R-:W-:Y:S01]  /*17d60*/  IMAD.WIDE R8, R0.reuse, 0x2, R22 ;  /* 0x0000000200087825 */ /* 0x050fe200078e0216 */
[----:B--2---:R0:W-:Y:S03]  /*17d70*/  STL [R1+0x994], R11 ;  /* 0x0009940b01007387 */ /* 0x0041e60000100800 */
[C---:B0-----:R-:W-:Y:S02]  /*17d80*/  IMAD.WIDE R10, R0.reuse, 0x2, R20 ;  /* 0x00000002000a7825 */ /* 0x041fe400078e0214 */
[----:B------:R-:W2:Y:S04]  /*17d90*/  LDG.E.U16 R21, desc[UR10][R4.64] ;  /* 0x0000000a04157981 */ /* 0x000ea8000c1e1500 */
[----:B---3--:R0:W-:Y:S04]  /*17da0*/  STL [R1+0x990], R13 ;  /* 0x0009900d01007387 */ /* 0x0081e80000100800 */
[----:B------:R-:W3:Y:S04]  /*17db0*/  LDG.E.U16 R11, desc[UR10][R10.64] ;  /* 0x0000000a0a0b7981 */ /* 0x000ee8000c1e1500 */
[----:B------:R-:W4:Y:S01]  /*17dc0*/  LDL.64 R4, [R1+0x29e8] ;  /* 0x0029e80001047983 */ /* 0x000f220000100a00 */
[----:B0-----:R-:W-:-:S03]  /*17dd0*/  IMAD.WIDE R12, R0, 0x2, R2 ;  /* 0x00000002000c7825 */ /* 0x001fc600078e0202 */
[----:B------:R-:W3:Y:S04]  /*17de0*/  LDG.E.U16 R3, desc[UR10][R8.64] ;  /* 0x0000000a08037981 */ /* 0x000ee8000c1e1500 */
[----:B------:R-:W4:Y:S04]  /*17df0*/  LDG.E.U16 R2, desc[UR10][R6.64] ;  /* 0x0000000a06027981 */ /* 0x000f28000c1e1500 */
[----:B------:R-:W4:Y:S04]  /*17e00*/  LDG.E.U16 R13, desc[UR10][R12.64] ;  /* 0x0000000a0c0d7981 */ /* 0x000f28000c1e1500 */
[----:B------:R-:W4:Y:S04]  /*17e10*/  LDL.64 R8, [R1+0x29d8] ;  /* 0x0029d80001087983 */ /* 0x000f280000100a00 */
[----:B------:R-:W4:Y:S04]  /*17e20*/  LDL.64 R6, [R1+0x29e0] ;  /* 0x0029e00001067983 */ /* 0x000f280000100a00 */
[----:B------:R-:W4:Y:S04]  /*17e30*/  LDL.64 R28, [R1+0x29c0] ;  /* 0x0029c000011c7983 */ /* 0x000f280000100a00 */
[----:B------:R-:W4:Y:S04]  /*17e40*/  LDL.64 R26, [R1+0x29b8] ;  /* 0x0029b800011a7983 */ /* 0x000f280000100a00 */
[----:B------:R-:W4:Y:S04]  /*17e50*/  LDL.64 R22, [R1+0x29b0] ;  /* 0x0029b00001167983 */ /* 0x000f280000100a00 */
[----:B--2---:R0:W-:Y:S04]  /*17e60*/  STL [R1+0x98c], R21 ;  /* 0x00098c1501007387 */ /* 0x0041e80000100800 */
[----:B0-----:R-:W2:Y:S04]  /*17e70*/  LDL.64 R20, [R1+0x29a8] ;  /* 0x0029a80001147983 */ /* 0x001ea80000100a00 */
[----:B---3--:R-:W-:Y:S04]  /*17e80*/  STL [R1+0x984], R3 ;  /* 0x0009840301007387 */ /* 0x008fe80000100800 */
[----:B----4-:R0:W-:Y:S04]  /*17e90*/  STL [R1+0x988], R2 ;  /* 0x0009880201007387 */ /* 0x0101e80000100800 */
[----:B0-----:R-:W3:Y:S04]  /*17ea0*/  LDL.64 R2, [R1+0x29a0] ;  /* 0x0029a00001027983 */ /* 0x001ee80000100a00 */
[----:B------:R0:W-:Y:S04]  /*17eb0*/  STL [R1+0x980], R11 ;  /* 0x0009800b01007387 */ /* 0x0001e80000100800 */
[----:B0-----:R-:W4:Y:S04]  /*17ec0*/  LDL.64 R10, [R1+0x29d0] ;  /* 0x0029d000010a7983 */ /* 0x001f280000100a00 */
[----:B------:R0:W-:Y:S04]  /*17ed0*/  STL [R1+0x97c], R13 ;  /* 0x00097c0d01007387 */ /* 0x0001e80000100800 */
[----:B0-----:R-:W2:Y:S01]  /*17ee0*/  LDL.64 R12, [R1+0x29c8] ;  /* 0x0029c800010c7983 */ /* 0x001ea20000100a00 */
[----:B------:R-:W-:-:S04]  /*17ef0*/  IMAD.WIDE R4, R0, 0x2, R4 ;  /* 0x0000000200047825 */ /* 0x000fc800078e0204 */
[C---:B------:R-:W-:Y:S02]  /*17f00*/  IMAD.WIDE R6, R0.reuse, 0x2, R6 ;  /* 0x0000000200067825 */ /* 0x040fe400078e0206 */
[----:B------:R-:W3:Y:S02]  /*17f10*/  LDG.E.U16 R5, desc[UR10][R4.64] ;  /* 0x0000000a04057981 */ /* 0x000ee4000c1e1500 */
[C---:B------:R-:W-:Y:S02]  /*17f20*/  IMAD.WIDE R8, R0.reuse, 0x2, R8 ;  /* 0x0000000200087825 */ /* 0x040fe400078e0208 */
[----:B------:R-:W3:Y:S04]  /*17f30*/  LDG.E.U16 R7, desc[UR10][R6.64] ;  /* 0x0000000a06077981 */ /* 0x000ee8000c1e1500 */
[----:B------:R-:W3:Y:S01]  /*17f40*/  LDG.E.U16 R9, desc[UR10][R8.64] ;  /* 0x0000000a08097981 */ /* 0x000ee2000c1e1500 */
[----:B----4-:R-:W-:-:S06]  /*17f50*/  IMAD.WIDE R10, R0, 0x2, R10 ;  /* 0x00000002000a7825 */ /* 0x010fcc00078e020a */
[----:B------:R-:W4:Y:S01]  /*17f60*/  LDG.E.U16 R11, desc[UR10][R10.64] ;  /* 0x0000000a0a0b7981 */ /* 0x000f22000c1e1500 */
[----:B--2---:R-:W-:-:S06]  /*17f70*/  IMAD.WIDE R12, R0, 0x2, R12 ;  /* 0x00000002000c7825 */ /* 0x004fcc00078e020c */
[----:B------:R-:W2:Y:S04]  /*17f80*/  LDG.E.U16 R13, desc[UR10][R12.64] ;  /* 0x0000000a0c0d7981 */ /* 0x000ea8000c1e1500 */
[----:B---3--:R0:W-:Y:S04]  /*17f90*/  STL [R1+0x978], R5 ;  /* 0x0009780501007387 */ /* 0x0081e80000100800 */
[----:B------:R1:W-:Y:S04]  /*17fa0*/  STL [R1+0x974], R7 ;  /* 0x0009740701007387 */ /* 0x0003e80000100800 */
[----:B------:R3:W-:Y:S01]  /*17fb0*/  STL [R1+0x970], R9 ;  /* 0x0009700901007387 */ /* 0x0007e20000100800 */
[----:B0-----:R-:W-:-:S04]  /*17fc0*/  IMAD.WIDE R4, R0, 0x2, R28 ;  /* 0x0000000200047825 */ /* 0x001fc800078e021c */
[----:B-1----:R-:W-:-:S04]  /*17fd0*/  IMAD.WIDE R6, R0, 0x2, R26 ;  /* 0x0000000200067825 */ /* 0x002fc800078e021a */
[C---:B---3--:R-:W-:Y:S02]  /*17fe0*/  IMAD.WIDE R8, R0.reuse, 0x2, R22 ;  /* 0x0000000200087825 */ /* 0x048fe400078e0216 */
[----:B------:R-:W3:Y:S04]  /*17ff0*/  LDG.E.U16 R23, desc[UR10][R6.64] ;  /* 0x0000000a06177981 */ /* 0x000ee8000c1e1500 */
[----:B------:R-:W3:Y:S04]  /*18000*/  LDG.E.U16 R22, desc[UR10][R4.64] ;  /* 0x0000000a04167981 */ /* 0x000ee8000c1e1500 */
[----:B----4-:R0:W-:Y:S02]  /*18010*/  STL [R1+0x96c], R11 ;  /* 0x00096c0b01007387 */ /* 0x0101e40000100800 */
[----:B0-----:R-:W-:-:S02]  /*18020*/  IMAD.WIDE R10, R0, 0x2, R20 ;  /* 0x00000002000a7825 */ /* 0x001fc400078e0214 */
[----:B------:R-:W4:Y:S04]  /*18030*/  LDG.E.U16 R20, desc[UR10][R8.64] ;  /* 0x0000000a08147981 */ /* 0x000f28000c1e1500 */
[----:B--2---:R0:W-:Y:S04]  /*18040*/  STL [R1+0x968], R13 ;  /* 0x0009680d01007387 */ /* 0x0041e80000100800 */
[----:B------:R-:W2:Y:S04]  /*18050*/  LDG.E.U16 R21, desc[UR10][R10.64] ;  /* 0x0000000a0a157981 */ /* 0x000ea8000c1e1500 */
[----:B------:R-:W4:Y:S01]  /*18060*/  LDL.64 R4, [R1+0x2998] ;  /* 0x0029980001047983 */ /* 0x000f220000100a00 */
[----:B0-----:R-:W-:-:S03]  /*18070*/  IMAD.WIDE R12, R0, 0x2, R2 ;  /* 0x00000002000c7825 */ /* 0x001fc600078e0202 */
[----:B------:R-:W4:Y:S04]  /*18080*/  LDL.64 R6, [R1+0x2990] ;  /* 0x0029900001067983 */ /* 0x000f280000100a00 */
[----:B------:R-:W4:Y:S04]  /*18090*/  LDG.E.U16 R13, desc[UR10][R12.64] ;  /* 0x0000000a0c0d7981 */ /* 0x000f28000c1e1500 */
[----:B------:R-:W4:Y:S04]  /*180a0*/  LDL.64 R8, [R1+0x2988] ;  /* 0x0029880001087983 */ /* 0x000f280000100a00 */
[----:B------:R-:W4:Y:S04]  /*180b0*/  LDL.64 R28, [R1+0x2970] ;  /* 0x00297000011c7983 */ /* 0x000f280000100a00 */
[----:B------:R-:W4:Y:S04]  /*180c0*/  LDL.64 R2, [R1+0x2968] ;  /* 0x0029680001027983 */ /* 0x000f280000100a00 */
[----:B------:R-:W4:Y:S04]  /*180d0*/  LDL.64 R10, [R1+0x2980] ;  /* 0x00298000010a7983 */ /* 0x000f280000100a00 */
[----:B------:R-:W4:Y:S04]  /*180e0*/  LDL.64 R26, [R1+0x2960] ;  /* 0x00296000011a7983 */ /* 0x000f280000100a00 */
[----:B---3--:R-:W-:Y:S04]  /*180f0*/  STL [R1+0x960], R23 ;  /* 0x0009601701007387 */ /* 0x008fe80000100800 */
[----:B------:R0:W-:Y:S04]  /*18100*/  STL [R1+0x964], R22 ;  /* 0x0009641601007387 */ /* 0x0001e80000100800 */
[----:B0-----:R-:W3:Y:S04]  /*18110*/  LDL.64 R22, [R1+0x2958] ;  /* 0x0029580001167983 */ /* 0x001ee80000100a00 */
[----:B--2---:R-:W-:Y:S04]  /*18120*/  STL [R1+0x958], R21 ;  /* 0x0009581501007387 */ /* 0x004fe80000100800 */
[----:B----4-:R0:W-:Y:S04]  /*18130*/  STL [R1+0x95c], R20 ;  /* 0x00095c1401007387 */ /* 0x0101e80000100800 */
[----:B0-----:R-:W2:Y:S04]  /*18140*/  LDL.64 R20, [R1+0x2950] ;  /* 0x0029500001147983 */ /* 0x001ea80000100a00 */
[----:B------:R0:W-:Y:S04]  /*18150*/  STL [R1+0x954], R13 ;  /* 0x0009540d01007387 */ /* 0x0001e80000100800 */
[----:B0-----:R-:W4:Y:S01]  /*18160*/  LDL.64 R12, [R1+0x2978] ;  /* 0x00297800010c7983 */ /* 0x001f220000100a00 */
[----:B------:R-:W-:-:S04]  /*18170*/  IMAD.WIDE R4, R0, 0x2, R4 ;  /* 0x0000000200047825 */ /* 0x000fc800078e0204 */
[C---:B------:R-:W-:Y:S02]  /*18180*/  IMAD.WIDE R6, R0.reuse, 0x2, R6 ;  /* 0x0000000200067825 */ /* 0x040fe400078e0206 */
[----:B------:R-:W2:Y:S02]  /*18190*/  LDG.E.U16 R5, desc[UR10][R4.64] ;  /* 0x0000000a04057981 */ /* 0x000ea4000c1e1500 */
[C---:B------:R-:W-:Y:S02]  /*181a0*/  IMAD.WIDE R8, R0.reuse, 0x2, R8 ;  /* 0x0000000200087825 */ /* 0x040fe400078e0208 */
[----:B------:R-:W3:Y:S02]  /*181b0*/  LDG.E.U16 R7, desc[UR10][R6.64] ;  /* 0x0000000a06077981 */ /* 0x000ee4000c1e1500 */
[C---:B------:R-:W-:Y:S02]  /*181c0*/  IMAD.WIDE R10, R0.reuse, 0x2, R10 ;  /* 0x00000002000a7825 */ /* 0x040fe400078e020a */
[----:B------:R-:W3:Y:S04]  /*181d0*/  LDG.E.U16 R9, desc[UR10][R8.64] ;  /* 0x0000000a08097981 */ /* 0x000ee8000c1e1500 */
[----:B------:R-:W3:Y:S01]  /*181e0*/  LDG.E.U16 R11, desc[UR10][R10.64] ;  /* 0x0000000a0a0b7981 */ /* 0x000ee2000c1e1500 */
[----:B----4-:R-:W-:-:S06]  /*181f0*/  IMAD.WIDE R12, R0, 0x2, R12 ;  /* 0x00000002000c7825 */ /* 0x010fcc00078e020c */
[----:B------:R-:W4:Y:S04]  /*18200*/  LDG.E.U16 R13, desc[UR10][R12.64] ;  /* 0x0000000a0c0d7981 */ /* 0x000f28000c1e1500 */
[----:B--2---:R0:W-:Y:S04]  /*18210*/  STL [R1+0x950], R5 ;  /* 0x0009500501007387 */ /* 0x0041e80000100800 */
[----:B---3--:R1:W-:Y:S01]  /*18220*/  STL [R1+0x94c], R7 ;  /* 0x00094c0701007387 */ /* 0x0083e20000100800 */
[----:B0-----:R-:W-:-:S04]  /*18230*/  IMAD.WIDE R4, R0, 0x2, R28 ;  /* 0x0000000200047825 */ /* 0x001fc800078e021c */
[C---:B-1----:R-:W-:Y:S02]  /*18240*/  IMAD.WIDE R6, R0.reuse, 0x2, R2 ;  /* 0x0000000200067825 */ /* 0x042fe400078e0202 */
[----:B------:R-:W2:Y:S04]  /*18250*/  LDL.64 R2, [R1+0x2928] ;  /* 0x0029280001027983 */ /* 0x000ea80000100a00 */
[----:B------:R0:W-:Y:S04]  /*18260*/  STL [R1+0x948], R9 ;  /* 0x0009480901007387 */ /* 0x0001e80000100800 */
[----:B------:R1:W-:Y:S01]  /*18270*/  STL [R1+0x944], R11 ;  /* 0x0009440b01007387 */ /* 0x0003e20000100800 */
[----:B0-----:R-:W-:-:S04]  /*18280*/  IMAD.WIDE R8, R0, 0x2, R26 ;  /* 0x0000000200087825 */ /* 0x001fc800078e021a */
[C---:B-1----:R-:W-:Y:S02]  /*18290*/  IMAD.WIDE R10, R0.reuse, 0x2, R22 ;  /* 0x00000002000a7825 */ /* 0x042fe400078e0216 */
[----:B------:R-:W3:Y:S04]  /*182a0*/  LDG.E.U16 R23, desc[UR10][R6.64] ;  /* 0x0000000a06177981 */ /* 0x000ee8000c1e1500 */
[----:B------:R-:W2:Y:S04]  /*182b0*/  LDG.E.U16 R22, desc[UR10][R4.64] ;  /* 0x0000000a04167981 */ /* 0x000ea8000c1e1500 */
[----:B----4-:R0:W-:Y:S04]  /*182c0*/  STL [R1+0x940], R13 ;  /* 0x0009400d01007387 */ /* 0x0101e80000100800 */
[----:B------:R-:W4:Y:S04]  /*182d0*/  LDL.64 R4, [R1+0x2948] ;  /* 0x0029480001047983 */ /* 0x000f280000100a00 */
[----:B------:R-:W4:Y:S01]  /*182e0*/  LDL.64 R6, [R1+0x2940] ;  /* 0x0029400001067983 */ /* 0x000f220000100a00 */
[----:B0-----:R-:W-:-:S03]  /*182f0*/  IMAD.WIDE R12, R0, 0x2, R20 ;  /* 0x00000002000c7825 */ /* 0x001fc600078e0214 */
[----:B------:R-:W4:Y:S04]  /*18300*/  LDG.E.U16 R21, desc[UR10][R10.64] ;  /* 0x0000000a0a157981 */ /* 0x000f28000c1e1500 */
[----:B------:R-:W4:Y:S04]  /*18310*/  LDG.E.U16 R20, desc[UR10][R8.64] ;  /* 0x0000000a08147981 */ /* 0x000f28000c1e1500 */
[----:B------:R-:W4:Y:S04]  /*18320*/  LDG.E.U16 R13, desc[UR10][R12.64] ;  /* 0x0000000a0c0d7981 */ /* 0x000f28000c1e1500 */
[----:B------:R-:W4:Y:S04]  /*18330*/  LDL.64 R10, [R1+0x2930] ;  /* 0x00293000010a7983 */ /* 0x000f280000100a00 */
[----:B------:R-:W4:Y:S04]  /*18340*/  LDL.64 R8, [R1+0x2938] ;  /* 0x0029380001087983 */ /* 0x000f280000100a00 */
[----:B------:R-:W4:Y:S04]  /*18350*/  LDL.64 R28, [R1+0x2918] ;  /* 0x00291800011c7983 */ /* 0x000f280000100a00 */
[----:B------:R-:W4:Y:S04]  /*18360*/  LDL.64 R26, [R1+0x2910] ;  /* 0x00291000011a7983 */ /* 0x000f280000100a00 */
[----:B---3--:R-:W-:Y:S04]  /*18370*/  STL [R1+0x938], R23 ;  /* 0x0009381701007387 */ /* 0x008fe80000100800 */
[----:B--2---:R0:W-:Y:S04]  /*18380*/  STL [R1+0x93c], R22 ;  /* 0x00093c1601007387 */ /* 0x0041e80000100800 */
[----:B0-----:R-:W2:Y:S01]  /*18390*/  LDL.64 R22, [R1+0x2908] ;  /* 0x0029080001167983 */ /* 0x001ea20000100a00 */
[----:B----4-:R-:W-:-:S03]  /*183a0*/  IMAD.WIDE R4, R0, 0x2, R4 ;  /* 0x0000000200047825 */ /* 0x010fc600078e0204 */
[----:B------:R-:W-:Y:S04]  /*183b0*/  STL [R1+0x924], R21 ;  /* 0x0009241501007387 */ /* 0x000fe80000100800 */
[----:B------:R0:W-:Y:S04]  /*183c0*/  STL [R1+0x930], R20 ;  /* 0x0009301401007387 */ /* 0x0001e80000100800 */
[----:B0-----:R-:W3:Y:S04]  /*183d0*/  LDL.64 R20, [R1+0x2900] ;  /* 0x0029000001147983 */ /* 0x001ee80000100a00 */
[----:B------:R0:W-:Y:S02]  /*183e0*/  STL [R1+0x934], R13 ;  /* 0x0009340d01007387 */ /* 0x0001e40000100800 */
[----:B0-----:R-:W-:-:S02]  /*183f0*/  IMAD.WIDE R12, R0, 0x2, R2 ;  /* 0x00000002000c7825 */ /* 0x001fc400078e0202 */
[----:B------:R-:W4:Y:S02]  /*18400*/  LDG.E.U16 R2, desc[UR10][R4.64] ;  /* 0x0000000a04027981 */ /* 0x000f24000c1e1500 */
[C---:B------:R-:W-:Y:S02]  /*18410*/  IMAD.WIDE R6, R0.reuse, 0x2, R6 ;  /* 0x0000000200067825 */ /* 0x040fe400078e0206 */
[----:B------:R3:W2:Y:S02]  /*18420*/  LDG.E.U16 R3, desc[UR10][R12.64] ;  /* 0x0000000a0c037981 */ /* 0x0006a4000c1e1500 */
[C---:B------:R-:W-:Y:S02]  /*18430*/  IMAD.WIDE R8, R0.reuse, 0x2, R8 ;  /* 0x0000000200087825 */ /* 0x040fe400078e0208 */
[----:B------:R-:W2:Y:S02]  /*18440*/  LDG.E.U16 R7, desc[UR10][R6.64] ;  /* 0x0000000a06077981 */ /* 0x000ea4000c1e1500 */
[----:B------:R-:W-:-:S02]  /*18450*/  IMAD.WIDE R10, R0, 0x2, R10 ;  /* 0x00000002000a7825 */ /* 0x000fc400078e020a */
[----:B------:R-:W2:Y:S04]  /*18460*/  LDL.64 R4, [R1+0x2920] ;  /* 0x0029200001047983 */ /* 0x000ea80000100a00 */
[----:B------:R-:W3:Y:S04]  /*18470*/  LDG.E.U16 R9, desc[UR10][R8.64] ;  /* 0x0000000a08097981 */ /* 0x000ee8000c1e1500 */
[----:B----4-:R0:W-:Y:S04]  /*18480*/  STL [R1+0x3eb4], R2 ;  /* 0x003eb40201007387 */ /* 0x0101e80000100800 */
[----:B0-----:R0:W4:Y:S01]  /*18490*/  LDG.E.U16 R2, desc[UR10][R10.64] ;  /* 0x0000000a0a027981 */ /* 0x001122000c1e1500 */
[----:B--2---:R-:W-:-:S03]  /*184a0*/  IMAD.WIDE R4, R0, 0x2, R4 ;  /* 0x0000000200047825 */ /* 0x004fc600078e0204 */
[----:B------:R1:W-:Y:S01]  /*184b0*/  STL [R1+0x928], R7 ;  /* 0x0009280701007387 */ /* 0x0003e20000100800 */
[----:B---3--:R-:W-:-:S03]  /*184c0*/  IMAD.WIDE R12, R0, 0x2, R20 ;  /* 0x00000002000c7825 */ /* 0x008fc600078e0214 */
[----:B------:R2:W-:Y:S04]  /*184d0*/  STL [R1+0x920], R9 ;  /* 0x0009200901007387 */ /* 0x0005e80000100800 */
[----:B------:R-:W3:Y:S01]  /*184e0*/  LDG.E.U16 R21, desc[UR10][R4.64] ;  /* 0x0000000a04157981 */ /* 0x000ee2000c1e1500 */
[----:B-1----:R-:W-:-:S03]  /*184f0*/  IMAD.WIDE R6, R0, 0x2, R28 ;  /* 0x0000000200067825 */ /* 0x002fc600078e021c */
[----:B------:R-:W3:Y:S01]  /*18500*/  LDG.E.U16 R13, desc[UR10][R12.64] ;  /* 0x0000000a0c0d7981 */ /* 0x000ee2000c1e1500 */
[----:B--2---:R-:W-:-:S03]  /*18510*/  IMAD.WIDE R8, R0, 0x2, R26 ;  /* 0x0000000200087825 */ /* 0x004fc600078e021a */
[----:B------:R-:W2:Y:S01]  /*18520*/  LDL.64 R4, [R1+0x28f8] ;  /* 0x0028f80001047983 */ /* 0x000ea20000100a00 */
[----:B0-----:R-:W-:-:S06]  /*18530*/  IMAD.WIDE R10, R0, 0x2, R22 ;  /* 0x00000002000a7825 */ /* 0x001fcc00078e0216 */
[----:B------:R-:W2:Y:S04]  /*18540*/  LDG.E.U16 R11, desc[UR10][R10.64] ;  /* 0x0000000a0a0b7981 */ /* 0x000ea8000c1e1500 */
[----:B----4-:R0:W-:Y:S04]  /*18550*/  STL [R1+0x91c], R2 ;  /* 0x00091c0201007387 */ /* 0x0101e80000100800 */
[----:B0-----:R-:W4:Y:S04]  /*18560*/  LDG.E.U16 R2, desc[UR10][R6.64] ;  /* 0x0000000a06027981 */ /* 0x001f28000c1e1500 */
[----:B------:R-:W2:Y:S04]  /*18570*/  LDL.64 R6, [R1+0x28f0] ;  /* 0x0028f00001067983 */ /* 0x000ea80000100a00 */
[----:B------:R0:W-:Y:S04]  /*18580*/  STL [R1+0x918], R3 ;  /* 0x0009180301007387 */ /* 0x0001e80000100800 */
[----:B------:R-:W2:Y:S04]  /*18590*/  LDL.64 R28, [R1+0x28d0] ;  /* 0x0028d000011c7983 */ /* 0x000ea80000100a00 */
[----:B------:R-:W2:Y:S04]  /*185a0*/  LDL.64 R26, [R1+0x28c8] ;  /* 0x0028c800011a7983 */ /* 0x000ea80000100a00 */
[----:B0-----:R-:W2:Y:S04]  /*185b0*/  LDG.E.U16 R3, desc[UR10][R8.64] ;  /* 0x0000000a08037981 */ /* 0x001ea8000c1e1500 */
[----:B------:R-:W4:Y:S04]  /*185c0*/  LDL.64 R22, [R1+0x28c0] ;  /* 0x0028c00001167983 */ /* 0x000f280000100a00 */
[----:B------:R-:W4:Y:S04]  /*185d0*/  LDL.64 R8, [R1+0x28e8] ;  /* 0x0028e80001087983 */ /* 0x000f280000100a00 */
[----:B---3--:R0:W-:Y:S04]  /*185e0*/  STL [R1+0x914], R21 ;  /* 0x0009141501007387 */ /* 0x0081e80000100800 */
[----:B0-----:R-:W3:Y:S04]  /*185f0*/  LDL.64 R20, [R1+0x28b8] ;  /* 0x0028b80001147983 */ /* 0x001ee80000100a00 */
[----:B--2---:R-:W-:Y:S04]  /*18600*/  STL [R1+0x90c], R3 ;  /* 0x00090c0301007387 */ /* 0x004fe80000100800 */
[----:B----4-:R0:W-:Y:S04]  /*18610*/  STL [R1+0x910], R2 ;  /* 0x0009100201007387 */ /* 0x0101e80000100800 */
[----:B0-----:R-:W2:Y:S04]  /*18620*/  LDL.64 R2, [R1+0x28b0] ;  /* 0x0028b00001027983 */ /* 0x001ea80000100a00 */
        /* <DEDUP_REMOVED lines=19> */
[C---:B---3--:R-:W-:Y:S01]  /*18760*/  IMAD.WIDE R8, R0.reuse, 0x2, R22 ;  /* 0x0000000200087825 */ /* 0x048fe200078e0216 */
[----:B----4-:R0:W-:Y:S03]  /*18770*/  STL [R1+0x8f4], R11 ;  /* 0x0008f40b01007387 */ /* 0x0101e60000100800 */
[C---:B0-----:R-:W-:Y:S02]  /*18780*/  IMAD.WIDE R10, R0.reuse, 0x2, R20 ;  /* 0x00000002000a7825 */ /* 0x041fe400078e0214 */
[----:B------:R-:W3:Y:S04]  /*18790*/  LDG.E.U16 R21, desc[UR10][R4.64] ;  /* 0x0000000a04157981 */ /* 0x000ee8000c1e1500 */
[----:B--2---:R0:W-:Y:S04]  /*187a0*/  STL [R1+0x8f0], R13 ;  /* 0x0008f00d01007387 */ /* 0x0041e80000100800 */
[----:B------:R-:W2:Y:S04]  /*187b0*/  LDG.E.U16 R11, desc[UR10][R10.64] ;  /* 0x0000000a0a0b7981 */ /* 0x000ea8000c1e1500 */
[----:B------:R-:W4:Y:S01]  /*187c0*/  LDL.64 R4, [R1+0x28a8] ;  /* 0x0028a80001047983 */ /* 0x000f220000100a00 */
[----:B0-----:R-:W-:-:S03]  /*187d0*/  IMAD.WIDE R12, R0, 0x2, R2 ;  /* 0x00000002000c7825 */ /* 0x001fc600078e0202 */
[----:B------:R-:W2:Y:S04]  /*187e0*/  LDG.E.U16 R3, desc[UR10][R8.64] ;  /* 0x0000000a08037981 */ /* 0x000ea8000c1e1500 */
[----:B------:R-:W4:Y:S04]  /*187f0*/  LDG.E.U16 R2, desc[UR10][R6.64] ;  /* 0x0000000a06027981 */ /* 0x000f28000c1e1500 */
[----:B------:R-:W4:Y:S04]  /*18800*/  LDG.E.U16 R13, desc[UR10][R12.64] ;  /* 0x0000000a0c0d7981 */ /* 0x000f28000c1e1500 */
[----:B------:R-:W4:Y:S04]  /*18810*/  LDL.64 R8, [R1+0x2898] ;  /* 0x0028980001087983 */ /* 0x000f280000100a00 */
[----:B------:R-:W4:Y:S04]  /*18820*/  LDL.64 R6, [R1+0x28a0] ;  /* 0x0028a00001067983 */ /* 0x000f280000100a00 */
[----:B------:R-:W4:Y:S04]  /*18830*/  LDL.64 R28, [R1+0x2880] ;  /* 0x00288000011c7983 */ /* 0x000f280000100a00 */
        /* <DEDUP_REMOVED lines=414> */
[----:B------:R-:W-:-:S06]  /*1a220*/  IMAD.WIDE R4, R0, 0x2, R4 ;  /* 0x0000000200047825 */ /* 0x000fcc00078e0204 */
[----:B------:R-:W3:Y:S04]  /*1a230*/  LDG.E.U16 R5, desc[UR10][R4.64] ;  /* 0x0000000a04057981 */ /* 0x000ee8000c1e1500 */
[----:B------:R0:W3:Y:S01]  /*1a240*/  LDG.E.U16 R9, desc[UR10][R6.64] ;  /* 0x0000000a06097981 */ /* 0x0000e2000c1e1500 */
[----:B----4-:R-:W-:-:S06]  /*1a250*/  IMAD.WIDE R10, R0, 0x2, R10 ;  /* 0x00000002000a7825 */ /* 0x010fcc00078e020a */
[----:B------:R-:W4:Y:S01]  /*1a260*/  LDG.E.U16 R11, desc[UR10][R10.64] ;  /* 0x0000000a0a0b7981 */ /* 0x000f22000c1e1500 */
[----:B--2---:R-:W-:-:S06]  /*1a270*/  IMAD.WIDE R12, R0, 0x2, R12 ;  /* 0x00000002000c7825 */ /* 0x004fcc00078e020c */
[----:B------:R-:W2:Y:S01]  /*1a280*/  LDG.E.U16 R13, desc[UR10][R12.64] ;  /* 0x0000000a0c0d7981 */ /* 0x000ea2000c1e1500 */
[----:B0-----:R-:W-:-:S03]  /*1a290*/  IMAD.WIDE R6, R0, 0x2, R22 ;  /* 0x0000000200067825 */ /* 0x001fc600078e0216 */
[----:B--2---:R0:W-:Y:S04]  /*1a2a0*/  STL [R1+0x53c], R13 ;  /* 0x00053c0d01007387 */ /* 0x0041e80000100800 */
[----:B----4-:R1:W-:Y:S04]  /*1a2b0*/  STL [R1+0x538], R11 ;  /* 0x0005380b01007387 */ /* 0x0103e80000100800 */
[----:B---3--:R-:W-:Y:S01]  /*1a2c0*/  STL [R1+0x544], R9 ;  /* 0x0005440901007387 */ /* 0x008fe20000100800 */
[----:B0-----:R-:W-:-:S03]  /*1a2d0*/  IMAD.WIDE R12, R0, 0x2, R28 ;  /* 0x00000002000c7825 */ /* 0x001fc600078e021c */
[----:B------:R0:W-:Y:S01]  /*1a2e0*/  STL [R1+0x534], R8 ;  /* 0x0005340801007387 */ /* 0x0001e20000100800 */
[----:B-1----:R-:W-:-:S03]  /*1a2f0*/  IMAD.WIDE R10, R0, 0x2, R26 ;  /* 0x00000002000a7825 */ /* 0x002fc600078e021a */
[----:B------:R1:W-:Y:S04]  /*1a300*/  STL [R1+0x540], R5 ;  /* 0x0005400501007387 */ /* 0x0003e80000100800 */
[----:B------:R-:W2:Y:S01]  /*1a310*/  LDL.64 R28, [R1+0x2510] ;  /* 0x00251000011c7983 */ /* 0x000ea20000100a00 */
[----:B0-----:R-:W-:-:S03]  /*1a320*/  IMAD.WIDE R8, R0, 0x2, R20 ;  /* 0x0000000200087825 */ /* 0x001fc600078e0214 */
[----:B------:R-:W3:Y:S01]  /*1a330*/  LDG.E.U16 R21, desc[UR10][R12.64] ;  /* 0x0000000a0c157981 */ /* 0x000ee2000c1e1500 */
[----:B-1----:R-:W-:-:S03]  /*1a340*/  IMAD.WIDE R4, R0, 0x2, R2 ;  /* 0x0000000200047825 */ /* 0x002fc600078e0202 */
[----:B------:R-:W4:Y:S04]  /*1a350*/  LDG.E.U16 R3, desc[UR10][R6.64] ;  /* 0x0000000a06037981 */ /* 0x000f28000c1e1500 */
[----:B------:R-:W2:Y:S04]  /*1a360*/  LDG.E.U16 R2, desc[UR10][R10.64] ;  /* 0x0000000a0a027981 */ /* 0x000ea8000c1e1500 */
[----:B------:R-:W2:Y:S04]  /*1a370*/  LDG.E.U16 R9, desc[UR10][R8.64] ;  /* 0x0000000a08097981 */ /* 0x000ea8000c1e1500 */
[----:B------:R-:W2:Y:S04]  /*1a380*/  LDL.64 R6, [R1+0x2538] ;  /* 0x0025380001067983 */ /* 0x000ea80000100a00 */
[----:B------:R-:W2:Y:S04]  /*1a390*/  LDG.E.U16 R5, desc[UR10][R4.64] ;  /* 0x0000000a04057981 */ /* 0x000ea8000c1e1500 */
[----:B------:R-:W2:Y:S04]  /*1a3a0*/  LDL.64 R12, [R1+0x2520] ;  /* 0x00252000010c7983 */ /* 0x000ea80000100a00 */
[----:B------:R-:W2:Y:S04]  /*1a3b0*/  LDL.64 R10, [R1+0x2528] ;  /* 0x00252800010a7983 */ /* 0x000ea80000100a00 */
[----:B------:R-:W2:Y:S04]  /*1a3c0*/  LDL.64 R26, [R1+0x2508] ;  /* 0x00250800011a7983 */ /* 0x000ea80000100a00 */
[----:B------:R-:W2:Y:S04]  /*1a3d0*/  LDL.64 R22, [R1+0x2500] ;  /* 0x0025000001167983 */ /* 0x000ea80000100a00 */
[----:B---3--:R0:W-:Y:S04]  /*1a3e0*/  STL [R1+0x51c], R21 ;  /* 0x00051c1501007387 */ /* 0x0081e80000100800 */
[----:B0-----:R-:W3:Y:S04]  /*1a3f0*/  LDL.64 R20, [R1+0x24f8] ;  /* 0x0024f80001147983 */ /* 0x001ee80000100a00 */
[----:B----4-:R-:W-:Y:S04]  /*1a400*/  STL [R1+0x548], R3 ;  /* 0x0005480301007387 */ /* 0x010fe80000100800 */
[----:B--2---:R0:W-:Y:S01]  /*1a410*/  STL [R1+0x518], R2 ;  /* 0x0005180201007387 */ /* 0x0041e20000100800 */
[----:B------:R-:W-:-:S06]  /*1a420*/  IMAD.WIDE R6, R0, 0x2, R6 ;  /* 0x0000000200067825 */ /* 0x000fcc00078e0206 */
[----:B------:R-:W2:Y:S04]  /*1a430*/  LDG.E.U16 R7, desc[UR10][R6.64] ;  /* 0x0000000a06077981 */ /* 0x000ea8000c1e1500 */
[----:B0-----:R-:W4:Y:S04]  /*1a440*/  LDL.64 R2, [R1+0x24f0] ;  /* 0x0024f00001027983 */ /* 0x001f280000100a00 */
[----:B------:R0:W-:Y:S04]  /*1a450*/  STL [R1+0x530], R9 ;  /* 0x0005300901007387 */ /* 0x0001e80000100800 */
[----:B0-----:R-:W3:Y:S04]  /*1a460*/  LDL.64 R8, [R1+0x2530] ;  /* 0x0025300001087983 */ /* 0x001ee80000100a00 */
[----:B------:R0:W-:Y:S04]  /*1a470*/  STL [R1+0x52c], R5 ;  /* 0x00052c0501007387 */ /* 0x0001e80000100800 */
[----:B0-----:R-:W4:Y:S01]  /*1a480*/  LDL.64 R4, [R1+0x2518] ;  /* 0x0025180001047983 */ /* 0x001f220000100a00 */
[----:B------:R-:W-:-:S04]  /*1a490*/  IMAD.WIDE R12, R0, 0x2, R12 ;  /* 0x00000002000c7825 */ /* 0x000fc800078e020c */
[----:B------:R-:W-:-:S05]  /*1a4a0*/  IMAD.WIDE R10, R0, 0x2, R10 ;  /* 0x00000002000a7825 */ /* 0x000fca00078e020a */
[----:B------:R-:W4:Y:S04]  /*1a4b0*/  LDG.E.U16 R6, desc[UR10][R10.64] ;  /* 0x0000000a0a067981 */ /* 0x000f28000c1e1500 */
[----:B--2---:R0:W-:Y:S04]  /*1a4c0*/  STL [R1+0x528], R7 ;  /* 0x0005280701007387 */ /* 0x0041e80000100800 */
[----:B0-----:R0:W2:Y:S01]  /*1a4d0*/  LDG.E.U16 R7, desc[UR10][R12.64] ;  /* 0x0000000a0c077981 */ /* 0x0010a2000c1e1500 */
[----:B---3--:R-:W-:-:S06]  /*1a4e0*/  IMAD.WIDE R8, R0, 0x2, R8 ;  /* 0x0000000200087825 */ /* 0x008fcc00078e0208 */
[----:B------:R-:W3:Y:S01]  /*1a4f0*/  LDG.E.U16 R9, desc[UR10][R8.64] ;  /* 0x0000000a08097981 */ /* 0x000ee2000c1e1500 */
[----:B----4-:R-:W-:-:S06]  /*1a500*/  IMAD.WIDE R4, R0, 0x2, R4 ;  /* 0x0000000200047825 */ /* 0x010fcc00078e0204 */
[----:B------:R-:W4:Y:S01]  /*1a510*/  LDG.E.U16 R5, desc[UR10][R4.64] ;  /* 0x0000000a04057981 */ /* 0x000f22000c1e1500 */
[----:B0-----:R-:W-:-:S04]  /*1a520*/  IMAD.WIDE R12, R0, 0x2, R28 ;  /* 0x00000002000c7825 */ /* 0x001fc800078e021c */
[C---:B------:R-:W-:Y:S01]  /*1a530*/  IMAD.WIDE R10, R0.reuse, 0x2, R26 ;  /* 0x00000002000a7825 */ /* 0x040fe200078e021a */
[----:B---3--:R0:W-:Y:S04]  /*1a540*/  STL [R1+0x524], R9 ;  /* 0x0005240901007387 */ /* 0x0081e80000100800 */
[----:B--2---:R-:W-:Y:S04]  /*1a550*/  STL [R1+0x514], R7 ;  /* 0x0005140701007387 */ /* 0x004fe80000100800 */
[----:B------:R1:W-:Y:S01]  /*1a560*/  STL [R1+0x520], R6 ;  /* 0x0005200601007387 */ /* 0x0003e20000100800 */
[----:B0-----:R-:W-:-:S03]  /*1a570*/  IMAD.WIDE R8, R0, 0x2, R22 ;  /* 0x0000000200087825 */ /* 0x001fc600078e0216 */
[----:B----4-:R0:W-:Y:S01]  /*1a580*/  STL [R1+0x510], R5 ;  /* 0x0005100501007387 */ /* 0x0101e20000100800 */
[----:B-1----:R-:W-:-:S03]  /*1a590*/  IMAD.WIDE R6, R0, 0x2, R20 ;  /* 0x0000000200067825 */ /* 0x002fc600078e0214 */
[----:B------:R-:W2:Y:S04]  /*1a5a0*/  LDL.64 R28, [R1+0x24c0] ;  /* 0x0024c000011c7983 */ /* 0x000ea80000100a00 */
[----:B------:R-:W3:Y:S01]  /*1a5b0*/  LDG.E.U16 R21, desc[UR10][R12.64] ;  /* 0x0000000a0c157981 */ /* 0x000ee2000c1e1500 */
[----:B0-----:R-:W-:-:S03]  /*1a5c0*/  IMAD.WIDE R4, R0, 0x2, R2 ;  /* 0x0000000200047825 */ /* 0x001fc600078e0202 */
[----:B------:R-:W4:Y:S04]  /*1a5d0*/  LDG.E.U16 R3, desc[UR10][R8.64] ;  /* 0x0000000a08037981 */ /* 0x000f28000c1e1500 */
[----:B------:R-:W2:Y:S04]  /*1a5e0*/  LDG.E.U16 R2, desc[UR10][R10.64] ;  /* 0x0000000a0a027981 */ /* 0x000ea8000c1e1500 */
[----:B------:R-:W2:Y:S04]  /*1a5f0*/  LDG.E.U16 R7, desc[UR10][R6.64] ;  /* 0x0000000a06077981 */ /* 0x000ea8000c1e1500 */
[----:B------:R-:W2:Y:S04]  /*1a600*/  LDG.E.U16 R5, desc[UR10][R4.64] ;  /* 0x0000000a04057981 */ /* 0x000ea8000c1e1500 */
[----:B------:R-:W2:Y:S04]  /*1a610*/  LDL.64 R12, [R1+0x24e8] ;  /* 0x0024e800010c7983 */ /* 0x000ea80000100a00 */
[----:B------:R-:W2:Y:S04]  /*1a620*/  LDL.64 R10, [R1+0x24e0] ;  /* 0x0024e000010a7983 */ /* 0x000ea80000100a00 */
[----:B------:R-:W2:Y:S04]  /*1a630*/  LDL.64 R8, [R1+0x24d8] ;  /* 0x0024d80001087983 */ /* 0x000ea80000100a00 */
[----:B------:R-:W2:Y:S04]  /*1a640*/  LDL.64 R26, [R1+0x24b8] ;  /* 0x0024b800011a7983 */ /* 0x000ea80000100a00 */
[----:B------:R-:W2:Y:S04]  /*1a650*/  LDL.64 R22, [R1+0x24b0] ;  /* 0x0024b00001167983 */ /* 0x000ea80000100a00 */
[----:B---3--:R0:W-:Y:S04]  /*1a660*/  STL [R1+0x508], R21 ;  /* 0x0005081501007387 */ /* 0x0081e80000100800 */
[----:B0-----:R-:W3:Y:S04]  /*1a670*/  LDL.64 R20, [R1+0x24a8] ;  /* 0x0024a80001147983 */ /* 0x001ee80000100a00 */
[----:B----4-:R-:W-:Y:S04]  /*1a680*/  STL [R1+0x4d4], R3 ;  /* 0x0004d40301007387 */ /* 0x010fe80000100800 */
[----:B--2---:R0:W-:Y:S04]  /*1a690*/  STL [R1+0x504], R2 ;  /* 0x0005040201007387 */ /* 0x0041e80000100800 */
        /* <DEDUP_REMOVED lines=70> */
[----:B------:R-:W4:Y:S04]  /*1ab00*/  LDL.64 R28, [R1+0x2420] ;  /* 0x00242000011c7983 */ /* 0x000f280000100a00 */
[----:B------:R-:W4:Y:S04]  /*1ab10*/  LDL.64 R8, [R1+0x2440] ;  /* 0x0024400001087983 */ /* 0x000f280000100a00 */
[----:B------:R-:W4:Y:S04]  /*1ab20*/  LDL.64 R10, [R1+0x2438] ;  /* 0x00243800010a7983 */ /* 0x000f280000100a00 */
[----:B------:R-:W4:Y:S04]  /*1ab30*/  LDL.64 R26, [R1+0x2418] ;  /* 0x00241800011a7983 */ /* 0x000f280000100a00 */
[----:B------:R-:W4:Y:S04]  /*1ab40*/  LDL.64 R22, [R1+0x2410] ;  /* 0x0024100001167983 */ /* 0x000f280000100a00 */
[----:B------:R-:W4:Y:S04]  /*1ab50*/  LDG.E.U16 R5, desc[UR10][R4.64] ;  /* 0x0000000a04057981 */ /* 0x000f28000c1e1500 */
        /* <DEDUP_REMOVED lines=9> */
[----:B----4-:R-:W-:-:S06]  /*1abf0*/  IMAD.WIDE R6, R0, 0x2, R6 ;  /* 0x0000000200067825 */ /* 0x010fcc00078e0206 */
[----:B------:R-:W4:Y:S01]  /*1ac00*/  LDG.E.U16 R7, desc[UR10][R6.64] ;  /* 0x0000000a06077981 */ /* 0x000f22000c1e1500 */
[----:B------:R-:W-:-:S04]  /*1ac10*/  IMAD.WIDE R8, R0, 0x2, R8 ;  /* 0x0000000200087825 */ /* 0x000fc800078e0208 */
[C---:B------:R-:W-:Y:S02]  /*1ac20*/  IMAD.WIDE R12, R0.reuse, 0x2, R12 ;  /* 0x00000002000c7825 */ /* 0x040fe400078e020c */
[----:B------:R-:W3:Y:S02]  /*1ac30*/  LDG.E.U16 R9, desc[UR10][R8.64] ;  /* 0x0000000a08097981 */ /* 0x000ee4000c1e1500 */
[----:B------:R-:W-:-:S04]  /*1ac40*/  IMAD.WIDE R10, R0, 0x2, R10 ;  /* 0x00000002000a7825 */ /* 0x000fc800078e020a */
[C---:B--2---:R-:W-:Y:S01]  /*1ac50*/  IMAD.WIDE R4, R0.reuse, 0x2, R4 ;  /* 0x0000000200047825 */ /* 0x044fe200078e0204 */
[----:B------:R0:W2:Y:S05]  /*1ac60*/  LDG.E.U16 R6, desc[UR10][R10.64] ;  /* 0x0000000a0a067981 */ /* 0x0000aa000c1e1500 */
[----:B------:R-:W2:Y:S04]  /*1ac70*/  LDG.E.U16 R5, desc[UR10][R4.64] ;  /* 0x0000000a04057981 */ /* 0x000ea8000c1e1500 */
[----:B----4-:R1:W-:Y:S04]  /*1ac80*/  STL [R1+0x4c0], R7 ;  /* 0x0004c00701007387 */ /* 0x0103e80000100800 */
[----:B-1----:R1:W4:Y:S01]  /*1ac90*/  LDG.E.U16 R7, desc[UR10][R12.64] ;  /* 0x0000000a0c077981 */ /* 0x002322000c1e1500 */
[----:B0-----:R-:W-:-:S03]  /*1aca0*/  IMAD.WIDE R10, R0, 0x2, R26 ;  /* 0x00000002000a7825 */ /* 0x001fc600078e021a */
[----:B---3--:R0:W-:Y:S01]  /*1acb0*/  STL [R1+0x4bc], R9 ;  /* 0x0004bc0901007387 */ /* 0x0081e20000100800 */
[----:B-1----:R-:W-:-:S04]  /*1acc0*/  IMAD.WIDE R12, R0, 0x2, R28 ;  /* 0x00000002000c7825 */ /* 0x002fc800078e021c */
[C---:B0-----:R-:W-:Y:S01]  /*1acd0*/  IMAD.WIDE R8, R0.reuse, 0x2, R22 ;  /* 0x0000000200087825 */ /* 0x041fe200078e0216 */
[----:B----4-:R-:W-:Y:S04]  /*1ace0*/  STL [R1+0x4a4], R7 ;  /* 0x0004a40701007387 */ /* 0x010fe80000100800 */
[----:B--2---:R0:W-:Y:S04]  /*1acf0*/  STL [R1+0x4b8], R6 ;  /* 0x0004b80601007387 */ /* 0x0041e80000100800 */
        /* <DEDUP_REMOVED lines=34> */
[----:B---3--:R-:W-:Y:S04]  /*1af20*/  STL [R1+0x488], R13 ;  /* 0x0004880d01007387 */ /* 0x008fe80000100800 */
[----:B------:R0:W-:Y:S04]  /*1af30*/  STL [R1+0x474], R12 ;  /* 0x0004740c01007387 */ /* 0x0001e80000100800 */
[----:B------:R1:W-:Y:S01]  /*1af40*/  STL [R1+0x484], R9 ;  /* 0x0004840901007387 */ /* 0x0003e20000100800 */
[----:B0-----:R-:W-:-:S04]  /*1af50*/  IMAD.WIDE R12, R0, 0x2, R26 ;  /* 0x00000002000c7825 */ /* 0x001fc800078e021a */
[C---:B-1----:R-:W-:Y:S01]  /*1af60*/  IMAD.WIDE R8, R0.reuse, 0x2, R22 ;  /* 0x0000000200087825 */ /* 0x042fe200078e0216 */
        /* <DEDUP_REMOVED lines=58> */
[----:B----4-:R0:W-:Y:S01]  /*1b310*/  STL [R1+0x3ac], R2 ;  /* 0x0003ac0201007387 */ /* 0x0101e20000100800 */
        /* <DEDUP_REMOVED lines=19> */
[----:B--2---:R-:W-:Y:S01]  /*1b450*/  STL [R1+0x410], R13 ;  /* 0x0004100d01007387 */ /* 0x004fe20000100800 */
[----:B0-----:R-:W-:-:S03]  /*1b460*/  IMAD.WIDE R6, R0, 0x2, R28 ;  /* 0x0000000200067825 */ /* 0x001fc600078e021c */
[----:B------:R0:W-:Y:S04]  /*1b470*/  STL [R1+0x428], R12 ;  /* 0x0004280c01007387 */ /* 0x0001e80000100800 */
[----:B----4-:R1:W-:Y:S04]  /*1b480*/  STL [R1+0x40c], R5 ;  /* 0x00040c0501007387 */ /* 0x0103e80000100800 */
        /* <DEDUP_REMOVED lines=32> */
[----:B----4-:R0:W-:Y:S04]  /*1b690*/  STL [R1+0x3e8], R13 ;  /* 0x0003e80d01007387 */ /* 0x0101e80000100800 */
[----:B---3--:R1:W-:Y:S04]  /*1b6a0*/  STL [R1+0x3e4], R11 ;  /* 0x0003e40b01007387 */ /* 0x0083e80000100800 */
[----:B------:R3:W-:Y:S01]  /*1b6b0*/  STL [R1+0x3e0], R9 ;  /* 0x0003e00901007387 */ /* 0x0007e20000100800 */
[----:B0-----:R-:W-:-:S03]  /*1b6c0*/  IMAD.WIDE R12, R0, 0x2, R28 ;  /* 0x00000002000c7825 */ /* 0x001fc600078e021c */
[----:B------:R0:W-:Y:S01]  /*1b6d0*/  STL [R1+0x3f0], R7 ;  /* 0x0003f00701007387 */ /* 0x0001e20000100800 */
[----:B-1----:R-:W-:-:S04]  /*1b6e0*/  IMAD.WIDE R10, R0, 0x2, R26 ;  /* 0x00000002000a7825 */ /* 0x002fc800078e021a */
[C---:B---3--:R-:W-:Y:S01]  /*1b6f0*/  IMAD.WIDE R8, R0.reuse, 0x2, R22 ;  /* 0x0000000200087825 */ /* 0x048fe200078e0216 */
[----:B--2---:R1:W-:Y:S03]  /*1b700*/  STL [R1+0x3ec], R5 ;  /* 0x0003ec0501007387 */ /* 0x0043e60000100800 */
[C---:B0-----:R-:W-:Y:S01]  /*1b710*/  IMAD.WIDE R6, R0.reuse, 0x2, R20 ;  /* 0x0000000200067825 */ /* 0x041fe200078e0214 */
[----:B------:R-:W2:Y:S04]  /*1b720*/  LDL.64 R28, [R1+0x2290] ;  /* 0x00229000011c7983 */ /* 0x000ea80000100a00 */
        /* <DEDUP_REMOVED lines=52> */
[----:B0-----:R-:W3:Y:S01]  /*1ba70*/  LDL.64 R20, [R1+0x2228] ;  /* 0x0022280001147983 */ /* 0x001ee20000100a00 */
[----:B----4-:R-:W-:-:S03]  /*1ba80*/  IMAD.WIDE R12, R0, 0x2, R12 ;  /* 0x00000002000c7825 */ /* 0x010fc600078e020c */
[----:B--2---:R-:W-:Y:S04]  /*1ba90*/  STL [R1+0x334], R3 ;  /* 0x0003340301007387 */ /* 0x004fe80000100800 */
[----:B------:R0:W-:Y:S04]  /*1baa0*/  STL [R1+0x3a4], R2 ;  /* 0x0003a40201007387 */ /* 0x0001e80000100800 */
[----:B------:R-:W2:Y:S04]  /*1bab0*/  LDG.E.U16 R13, desc[UR10][R12.64] ;  /* 0x0000000a0c0d7981 */ /* 0x000ea8000c1e1500 */
[----:B0-----:R-:W4:Y:S04]  /*1bac0*/  LDL.64 R2, [R1+0x2220] ;  /* 0x0022200001027983 */ /* 0x001f280000100a00 */
[----:B------:R0:W-:Y:S04]  /*1bad0*/  STL [R1+0x330], R7 ;  /* 0x0003300701007387 */ /* 0x0001e80000100800 */
[----:B0-----:R-:W3:Y:S04]  /*1bae0*/  LDL.64 R6, [R1+0x2250] ;  /* 0x0022500001067983 */ /* 0x001ee80000100a00 */
[----:B------:R0:W-:Y:S04]  /*1baf0*/  STL [R1+0x3b4], R5 ;  /* 0x0003b40501007387 */ /* 0x0001e80000100800 */
[----:B0-----:R-:W4:Y:S01]  /*1bb00*/  LDL.64 R4, [R1+0x2248] ;  /* 0x0022480001047983 */ /* 0x001f220000100a00 */
[----:B------:R-:W-:-:S04]  /*1bb10*/  IMAD.WIDE R10, R0, 0x2, R10 ;  /* 0x00000002000a7825 */ /* 0x000fc800078e020a */
[C---:B------:R-:W-:Y:S02]  /*1bb20*/  IMAD.WIDE R8, R0.reuse, 0x2, R8 ;  /* 0x0000000200087825 */ /* 0x040fe400078e0208 */
[----:B------:R-:W4:Y:S04]  /*1bb30*/  LDG.E.U16 R11, desc[UR10][R10.64] ;  /* 0x0000000a0a0b7981 */ /* 0x000f28000c1e1500 */
[----:B------:R-:W4:Y:S04]  /*1bb40*/  LDG.E.U16 R12, desc[UR10][R8.64] ;  /* 0x0000000a080c7981 */ /* 0x000f28000c1e1500 */
[----:B--2---:R0:W-:Y:S01]  /*1bb50*/  STL [R1+0x38c], R13 ;  /* 0x00038c0d01007387 */ /* 0x0041e20000100800 */
[----:B---3--:R-:W-:-:S05]  /*1bb60*/  IMAD.WIDE R6, R0, 0x2, R6 ;  /* 0x0000000200067825 */ /* 0x008fca00078e0206 */
[----:B0-----:R0:W2:Y:S01]  /*1bb70*/  LDG.E.U16 R13, desc[UR10][R6.64] ;  /* 0x0000000a060d7981 */ /* 0x0010a2000c1e1500 */
[----:B----4-:R-:W-:-:S06]  /*1bb80*/  IMAD.WIDE R4, R0, 0x2, R4 ;  /* 0x0000000200047825 */ /* 0x010fcc00078e0204 */
[----:B------:R-:W3:Y:S01]  /*1bb90*/  LDG.E.U16 R5, desc[UR10][R4.64] ;  /* 0x0000000a04057981 */ /* 0x000ee2000c1e1500 */
[----:B0-----:R-:W-:-:S03]  /*1bba0*/  IMAD.WIDE R6, R0, 0x2, R28 ;  /* 0x0000000200067825 */ /* 0x001fc600078e021c */
[----:B------:R0:W-:Y:S01]  /*1bbb0*/  STL [R1+0x388], R11 ;  /* 0x0003880b01007387 */ /* 0x0001e20000100800 */
[----:B------:R-:W-:-:S04]  /*1bbc0*/  IMAD.WIDE R8, R0, 0x2, R26 ;  /* 0x0000000200087825 */ /* 0x000fc800078e021a */
[C---:B0-----:R-:W-:Y:S01]  /*1bbd0*/  IMAD.WIDE R10, R0.reuse, 0x2, R22 ;  /* 0x00000002000a7825 */ /* 0x041fe200078e0216 */
[----:B--2---:R-:W-:Y:S04]  /*1bbe0*/  STL [R1+0x3a0], R13 ;  /* 0x0003a00d01007387 */ /* 0x004fe80000100800 */
[----:B------:R0:W-:Y:S02]  /*1bbf0*/  STL [R1+0x384], R12 ;  /* 0x0003840c01007387 */ /* 0x0001e40000100800 */
[C---:B0-----:R-:W-:Y:S02]  /*1bc00*/  IMAD.WIDE R12, R0.reuse, 0x2, R20 ;  /* 0x00000002000c7825 */ /* 0x041fe400078e0214 */
[----:B---3--:R0:W-:Y:S04]  /*1bc10*/  STL [R1+0x39c], R5 ;  /* 0x00039c0501007387 */ /* 0x0081e80000100800 */
[----:B------:R-:W2:Y:S04]  /*1bc20*/  LDG.E.U16 R21, desc[UR10][R6.64] ;  /* 0x0000000a06157981 */ /* 0x000ea8000c1e1500 */
[----:B------:R-:W3:Y:S01]  /*1bc30*/  LDG.E.U16 R13, desc[UR10][R12.64] ;  /* 0x0000000a0c0d7981 */ /* 0x000ee2000c1e1500 */
[----:B0-----:R-:W-:-:S03]  /*1bc40*/  IMAD.WIDE R4, R0, 0x2, R2 ;  /* 0x0000000200047825 */ /* 0x001fc600078e0202 */
[----:B------:R-:W4:Y:S04]  /*1bc50*/  LDG.E.U16 R3, desc[UR10][R10.64] ;  /* 0x0000000a0a037981 */ /* 0x000f28000c1e1500 */
[----:B------:R-:W3:Y:S04]  /*1bc60*/  LDG.E.U16 R2, desc[UR10][R8.64] ;  /* 0x0000000a08027981 */ /* 0x000ee8000c1e1500 */
[----:B------:R-:W3:Y:S04]  /*1bc70*/  LDG.E.U16 R5, desc[UR10][R4.64] ;  /* 0x0000000a04057981 */ /* 0x000ee8000c1e1500 */
[----:B------:R-:W3:Y:S04]  /*1bc80*/  LDL.64 R6, [R1+0x2200] ;  /* 0x0022000001067983 */ /* 0x000ee80000100a00 */
[----:B------:R-:W3:Y:S04]  /*1bc90*/  LDL.64 R8, [R1+0x2208] ;  /* 0x0022080001087983 */ /* 0x000ee80000100a00 */
[----:B------:R-:W3:Y:S04]  /*1bca0*/  LDL.64 R10, [R1+0x2210] ;  /* 0x00221000010a7983 */ /* 0x000ee80000100a00 */
[----:B------:R-:W3:Y:S04]  /*1bcb0*/  LDL.64 R28, [R1+0x21f0] ;  /* 0x0021f000011c7983 */ /* 0x000ee80000100a00 */
[----:B------:R-:W3:Y:S04]  /*1bcc0*/  LDL.64 R26, [R1+0x21e8] ;  /* 0x0021e800011a7983 */ /* 0x000ee80000100a00 */
[----:B------:R-:W3:Y:S04]  /*1bcd0*/  LDL.64 R22, [R1+0x21e0] ;  /* 0x0021e00001167983 */ /* 0x000ee80000100a00 */
[----:B--2---:R0:W-:Y:S04]  /*1bce0*/  STL [R1+0x398], R21 ;  /* 0x0003981501007387 */ /* 0x0041e80000100800 */
[----:B0-----:R-:W2:Y:S04]  /*1bcf0*/  LDL.64 R20, [R1+0x21d8] ;  /* 0x0021d80001147983 */ /* 0x001ea80000100a00 */
[----:B----4-:R-:W-:Y:S04]  /*1bd00*/  STL [R1+0x390], R3 ;  /* 0x0003900301007387 */ /* 0x010fe80000100800 */
[----:B---3--:R0:W-:Y:S04]  /*1bd10*/  STL [R1+0x394], R2 ;  /* 0x0003940201007387 */ /* 0x0081e80000100800 */
        /* <DEDUP_REMOVED lines=211> */
[----:B----4-:R-:W-:-:S05]  /*1ca50*/  IMAD.WIDE R6, R0, 0x2, R6 ;  /* 0x0000000200067825 */ /* 0x010fca00078e0206 */
[----:B------:R0:W4:Y:S01]  /*1ca60*/  LDG.E.U16 R9, desc[UR10][R6.64] ;  /* 0x0000000a06097981 */ /* 0x000122000c1e1500 */
[----:B--2---:R-:W-:-:S06]  /*1ca70*/  IMAD.WIDE R4, R0, 0x2, R4 ;  /* 0x0000000200047825 */ /* 0x004fcc00078e0204 */
[----:B------:R-:W2:Y:S01]  /*1ca80*/  LDG.E.U16 R5, desc[UR10][R4.64] ;  /* 0x0000000a04057981 */ /* 0x000ea2000c1e1500 */
[----:B0-----:R-:W-:-:S03]  /*1ca90*/  IMAD.WIDE R6, R0, 0x2, R22 ;  /* 0x0000000200067825 */ /* 0x001fc600078e0216 */
[----:B---3--:R0:W-:Y:S04]  /*1caa0*/  STL [R1+0x29c], R13 ;  /* 0x00029c0d01007387 */ /* 0x0081e80000100800 */
[----:B------:R1:W-:Y:S01]  /*1cab0*/  STL [R1+0x234], R11 ;  /* 0x0002340b01007387 */ /* 0x0003e20000100800 */
[----:B0-----:R-:W-:-:S04]  /*1cac0*/  IMAD.WIDE R12, R0, 0x2, R28 ;  /* 0x00000002000c7825 */ /* 0x001fc800078e021c */
[C---:B-1----:R-:W-:Y:S01]  /*1cad0*/  IMAD.WIDE R10, R0.reuse, 0x2, R26 ;  /* 0x00000002000a7825 */ /* 0x042fe200078e021a */
[----:B----4-:R-:W-:Y:S04]  /*1cae0*/  STL [R1+0x2ac], R9 ;  /* 0x0002ac0901007387 */ /* 0x010fe80000100800 */
[----:B------:R0:W-:Y:S02]  /*1caf0*/  STL [R1+0x230], R8 ;  /* 0x0002300801007387 */ /* 0x0001e40000100800 */
[C---:B0-----:R-:W-:Y:S02]  /*1cb00*/  IMAD.WIDE R8, R0.reuse, 0x2, R20 ;  /* 0x0000000200087825 */ /* 0x041fe400078e0214 */
[----:B--2---:R0:W-:Y:S04]  /*1cb10*/  STL [R1+0x2a8], R5 ;  /* 0x0002a80501007387 */ /* 0x0041e80000100800 */
        /* <DEDUP_REMOVED lines=15> */
[----:B---3--:R0:W-:Y:S01]  /*1cc10*/  STL [R1+0x280], R2 ;  /* 0x0002800201007387 */ /* 0x0081e20000100800 */
[----:B------:R-:W-:-:S06]  /*1cc20*/  IMAD.WIDE R6, R0, 0x2, R6 ;  /* 0x0000000200067825 */ /* 0x000fcc00078e0206 */
[----:B------:R-:W3:Y:S04]  /*1cc30*/  LDG.E.U16 R7, desc[UR10][R6.64] ;  /* 0x0000000a06077981 */ /* 0x000ee8000c1e1500 */
[----:B0-----:R-:W4:Y:S04]  /*1cc40*/  LDL.64 R2, [R1+0x1ff0] ;  /* 0x001ff00001027983 */ /* 0x001f280000100a00 */
[----:B------:R0:W-:Y:S04]  /*1cc50*/  STL [R1+0x298], R9 ;  /* 0x0002980901007387 */ /* 0x0001e80000100800 */
[----:B0-----:R-:W2:Y:S04]  /*1cc60*/  LDL.64 R8, [R1+0x2030] ;  /* 0x0020300001087983 */ /* 0x001ea80000100a00 */
[----:B------:R0:W-:Y:S04]  /*1cc70*/  STL [R1+0x294], R5 ;  /* 0x0002940501007387 */ /* 0x0001e80000100800 */
[----:B0-----:R-:W4:Y:S01]  /*1cc80*/  LDL.64 R4, [R1+0x2018] ;  /* 0x0020180001047983 */ /* 0x001f220000100a00 */
[----:B------:R-:W-:-:S04]  /*1cc90*/  IMAD.WIDE R12, R0, 0x2, R12 ;  /* 0x00000002000c7825 */ /* 0x000fc800078e020c */
[----:B------:R-:W-:-:S05]  /*1cca0*/  IMAD.WIDE R10, R0, 0x2, R10 ;  /* 0x00000002000a7825 */ /* 0x000fca00078e020a */
[----:B------:R-:W4:Y:S04]  /*1ccb0*/  LDG.E.U16 R6, desc[UR10][R10.64] ;  /* 0x0000000a0a067981 */ /* 0x000f28000c1e1500 */
[----:B---3--:R0:W-:Y:S04]  /*1ccc0*/  STL [R1+0x290], R7 ;  /* 0x0002900701007387 */ /* 0x0081e80000100800 */
[----:B0-----:R0:W3:Y:S01]  /*1ccd0*/  LDG.E.U16 R7, desc[UR10][R12.64] ;  /* 0x0000000a0c077981 */ /* 0x0010e2000c1e1500 */
[----:B--2---:R-:W-:-:S06]  /*1cce0*/  IMAD.WIDE R8, R0, 0x2, R8 ;  /* 0x0000000200087825 */ /* 0x004fcc00078e0208 */
[----:B------:R-:W2:Y:S01]  /*1ccf0*/  LDG.E.U16 R9, desc[UR10][R8.64] ;  /* 0x0000000a08097981 */ /* 0x000ea2000c1e1500 */
[----:B----4-:R-:W-:-:S06]  /*1cd00*/  IMAD.WIDE R4, R0, 0x2, R4 ;  /* 0x0000000200047825 */ /* 0x010fcc00078e0204 */
[----:B------:R-:W4:Y:S01]  /*1cd10*/  LDG.E.U16 R5, desc[UR10][R4.64] ;  /* 0x0000000a04057981 */ /* 0x000f22000c1e1500 */
[----:B0-----:R-:W-:-:S04]  /*1cd20*/  IMAD.WIDE R12, R0, 0x2, R28 ;  /* 0x00000002000c7825 */ /* 0x001fc800078e021c */
[C---:B------:R-:W-:Y:S01]  /*1cd30*/  IMAD.WIDE R10, R0.reuse, 0x2, R26 ;  /* 0x00000002000a7825 */ /* 0x040fe200078e021a */
[----:B--2---:R0:W-:Y:S04]  /*1cd40*/  STL [R1+0x28c], R9 ;  /* 0x00028c0901007387 */ /* 0x0041e80000100800 */
[----:B---3--:R-:W-:Y:S04]  /*1cd50*/  STL [R1+0x27c], R7 ;  /* 0x00027c0701007387 */ /* 0x008fe80000100800 */
        /* <DEDUP_REMOVED lines=82> */
[----:B0-----:R-:W-:-:S03]  /*1d280*/  IMAD.WIDE R8, R0, 0x2, R26 ;  /* 0x0000000200087825 */ /* 0x001fc600078e021a */
[----:B------:R-:W3:Y:S01]  /*1d290*/  LDG.E.U16 R27, desc[UR10][R10.64] ;  /* 0x0000000a0a1b7981 */ /* 0x000ee2000c1e1500 */
[----:B-1----:R-:W-:-:S03]  /*1d2a0*/  IMAD.WIDE R6, R0, 0x2, R22 ;  /* 0x0000000200067825 */ /* 0x002fc600078e0216 */
        /* <DEDUP_REMOVED lines=14> */
[----:B0-----:R-:W2:Y:S04]  /*1d390*/  LDL.64 R26, [R1+0x1f08] ;  /* 0x001f0800011a7983 */ /* 0x001ea80000100a00 */
[----:B----4-:R-:W-:Y:S04]  /*1d3a0*/  STL [R1+0x208], R21 ;  /* 0x0002081501007387 */ /* 0x010fe80000100800 */
[----:B------:R0:W-:Y:S01]  /*1d3b0*/  STL [R1+0x20c], R20 ;  /* 0x00020c1401007387 */ /* 0x0001e20000100800 */
[----:B------:R-:W-:-:S03]  /*1d3c0*/  IMAD.WIDE R6, R0, 0x2, R6 ;  /* 0x0000000200067825 */ /* 0x000fc600078e0206 */
[----:B0-----:R-:W3:Y:S04]  /*1d3d0*/  LDL.64 R20, [R1+0x1f00] ;  /* 0x001f000001147983 */ /* 0x001ee80000100a00 */
[----:B------:R0:W-:Y:S02]  /*1d3e0*/  STL [R1+0x224], R5 ;  /* 0x0002240501007387 */ /* 0x0001e40000100800 */
[C---:B0-----:R-:W-:Y:S02]  /*1d3f0*/  IMAD.WIDE R4, R0.reuse, 0x2, R2 ;  /* 0x0000000200047825 */ /* 0x041fe400078e0202 */
[----:B------:R-:W4:Y:S02]  /*1d400*/  LDG.E.U16 R2, desc[UR10][R6.64] ;  /* 0x0000000a06027981 */ /* 0x000f24000c1e1500 */
[----:B------:R-:W-:-:S04]  /*1d410*/  IMAD.WIDE R8, R0, 0x2, R8 ;  /* 0x0000000200087825 */ /* 0x000fc800078e0208 */
[C---:B------:R-:W-:Y:S01]  /*1d420*/  IMAD.WIDE R12, R0.reuse, 0x2, R12 ;  /* 0x00000002000c7825 */ /* 0x040fe200078e020c */
[----:B------:R-:W2:Y:S03]  /*1d430*/  LDG.E.U16 R3, desc[UR10][R8.64] ;  /* 0x0000000a08037981 */ /* 0x000ea6000c1e1500 */
[C---:B------:R-:W-:Y:S01]  /*1d440*/  IMAD.WIDE R10, R0.reuse, 0x2, R10 ;  /* 0x00000002000a7825 */ /* 0x040fe200078e020a */
[----:B------:R-:W2:Y:S04]  /*1d450*/  LDL.64 R6, [R1+0x1f18] ;  /* 0x001f180001067983 */ /* 0x000ea80000100a00 */
[----:B------:R0:W3:Y:S04]  /*1d460*/  LDG.E.U16 R9, desc[UR10][R12.64] ;  /* 0x0000000a0c097981 */ /* 0x0000e8000c1e1500 */
[----:B------:R1:W3:Y:S04]  /*1d470*/  LDG.E.U16 R8, desc[UR10][R10.64] ;  /* 0x0000000a0a087981 */ /* 0x0002e8000c1e1500 */
[----:B----4-:R4:W-:Y:S04]  /*1d480*/  STL [R1+0x220], R2 ;  /* 0x0002200201007387 */ /* 0x0109e80000100800 */
[----:B----4-:R3:W4:Y:S01]  /*1d490*/  LDG.E.U16 R2, desc[UR10][R4.64] ;  /* 0x0000000a04027981 */ /* 0x010722000c1e1500 */
[----:B0-----:R-:W-:-:S03]  /*1d4a0*/  IMAD.WIDE R12, R0, 0x2, R22 ;  /* 0x00000002000c7825 */ /* 0x001fc600078e0216 */
[----:B--2---:R0:W-:Y:S01]  /*1d4b0*/  STL [R1+0x21c], R3 ;  /* 0x00021c0301007387 */ /* 0x0041e20000100800 */
[----:B-1----:R-:W-:-:S03]  /*1d4c0*/  IMAD.WIDE R10, R0, 0x2, R6 ;  /* 0x00000002000a7825 */ /* 0x002fc600078e0206 */
[----:B------:R-:W2:Y:S01]  /*1d4d0*/  LDL.64 R22, [R1+0x1ee0] ;  /* 0x001ee00001167983 */ /* 0x000ea20000100a00 */
[----:B---3--:R-:W-:-:S03]  /*1d4e0*/  IMAD.WIDE R4, R0, 0x2, R20 ;  /* 0x0000000200047825 */ /* 0x008fc600078e0214 */
[----:B------:R-:W-:Y:S01]  /*1d4f0*/  STL [R1+0x204], R9 ;  /* 0x0002040901007387 */ /* 0x000fe20000100800 */
[----:B0-----:R-:W0:Y:S03]  /*1d500*/  LDC R3, c[0x0][0x3c4] ;  /* 0x0000f100ff037b82 */ /* 0x001e260000000800 */
[----:B------:R-:W-:Y:S04]  /*1d510*/  STL [R1+0x218], R8 ;  /* 0x0002180801007387 */ /* 0x000fe80000100800 */
[----:B------:R-:W3:Y:S04]  /*1d520*/  LDG.E.U16 R21, desc[UR10][R12.64] ;  /* 0x0000000a0c157981 */ /* 0x000ee8000c1e1500 */
[----:B------:R-:W2:Y:S04]  /*1d530*/  LDL.64 R12, [R1+0x1ef8] ;  /* 0x001ef800010c7983 */ /* 0x000ea80000100a00 */
[----:B----4-:R1:W-:Y:S04]  /*1d540*/  STL [R1+0x200], R2 ;  /* 0x0002000201007387 */ /* 0x0103e80000100800 */
[----:B-1----:R-:W4:Y:S01]  /*1d550*/  LDG.E.U16 R2, desc[UR10][R10.64] ;  /* 0x0000000a0a027981 */ /* 0x002f22000c1e1500 */
[----:B------:R-:W-:-:S03]  /*1d560*/  IMAD.WIDE R8, R0, 0x2, R28 ;  /* 0x0000000200087825 */ /* 0x000fc600078e021c */
[----:B------:R-:W2:Y:S01]  /*1d570*/  LDL.64 R28, [R1+0x1ed0] ;  /* 0x001ed000011c7983 */ /* 0x000ea20000100a00 */
[----:B------:R-:W-:-:S03]  /*1d580*/  IMAD.WIDE R6, R0, 0x2, R26 ;  /* 0x0000000200067825 */ /* 0x000fc600078e021a */
[----:B------:R-:W2:Y:S04]  /*1d590*/  LDL.64 R26, [R1+0x1ec8] ;  /* 0x001ec800011a7983 */ /* 0x000ea80000100a00 */
[----:B------:R-:W2:Y:S04]  /*1d5a0*/  LDL.64 R10, [R1+0x1ef0] ;  /* 0x001ef000010a7983 */ /* 0x000ea80000100a00 */
[----:B---3--:R1:W-:Y:S04]  /*1d5b0*/  STL [R1+0x1f0], R21 ;  /* 0x0001f01501007387 */ /* 0x0083e80000100800 */
[----:B------:R-:W3:Y:S04]  /*1d5c0*/  LDG.E.U16 R7, desc[UR10][R6.64] ;  /* 0x0000000a06077981 */ /* 0x000ee8000c1e1500 */
[----:B-1----:R-:W2:Y:S04]  /*1d5d0*/  LDL.64 R20, [R1+0x1ec0] ;  /* 0x001ec00001147983 */ /* 0x002ea80000100a00 */
[----:B----4-:R1:W-:Y:S04]  /*1d5e0*/  STL [R1+0x1ec], R2 ;  /* 0x0001ec0201007387 */ /* 0x0103e80000100800 */
[----:B-1----:R-:W4:Y:S04]  /*1d5f0*/  LDG.E.U16 R2, desc[UR10][R8.64] ;  /* 0x0000000a08027981 */ /* 0x002f28000c1e1500 */
[----:B------:R-:W2:Y:S04]  /*1d600*/  LDL.64 R8, [R1+0x1ee8] ;  /* 0x001ee80001087983 */ /* 0x000ea80000100a00 */
[----:B----4-:R1:W-:Y:S04]  /*1d610*/  STL [R1+0x1fc], R2 ;  /* 0x0001fc0201007387 */ /* 0x0103e80000100800 */
[----:B-1----:R-:W4:Y:S04]  /*1d620*/  LDG.E.U16 R2, desc[UR10][R4.64] ;  /* 0x0000000a04027981 */ /* 0x002f28000c1e1500 */
[----:B------:R-:W4:Y:S01]  /*1d630*/  LDL.64 R4, [R1+0x1ed8] ;  /* 0x001ed80001047983 */ /* 0x000f220000100a00 */
[----:B--2---:R-:W-:-:S04]  /*1d640*/  IMAD.WIDE R12, R0, 0x2, R12 ;  /* 0x00000002000c7825 */ /* 0x004fc800078e020c */
[C---:B------:R-:W-:Y:S02]  /*1d650*/  IMAD.WIDE R10, R0.reuse, 0x2, R10 ;  /* 0x00000002000a7825 */ /* 0x040fe400078e020a */
[----:B------:R-:W2:Y:S02]  /*1d660*/  LDG.E.U16 R12, desc[UR10][R12.64] ;  /* 0x0000000a0c0c7981 */ /* 0x000ea4000c1e1500 */
[C---:B------:R-:W-:Y:S02]  /*1d670*/  IMAD.WIDE R8, R0.reuse, 0x2, R8 ;  /* 0x0000000200087825 */ /* 0x040fe400078e0208 */
[----:B---3--:R1:W-:Y:S04]  /*1d680*/  STL [R1+0x1f8], R7 ;  /* 0x0001f80701007387 */ /* 0x0083e80000100800 */
[----:B------:R-:W3:Y:S04]  /*1d690*/  LDG.E.U16 R9, desc[UR10][R8.64] ;  /* 0x0000000a08097981 */ /* 0x000ee8000c1e1500 */
[----:B------:R0:W2:Y:S01]  /*1d6a0*/  LDG.E.U16 R13, desc[UR10][R10.64] ;  /* 0x0000000a0a0d7981 */ /* 0x0000a2000c1e1500 */
[----:B-1----:R-:W-:-:S03]  /*1d6b0*/  IMAD.WIDE R6, R0, 0x2, R22 ;  /* 0x0000000200067825 */ /* 0x002fc600078e0216 */
[----:B------:R-:W3:Y:S04]  /*1d6c0*/  LDL.64 R22, [R1+0x1eb8] ;  /* 0x001eb80001167983 */ /* 0x000ee80000100a00 */
[----:B------:R-:W3:Y:S04]  /*1d6d0*/  LDG.E.U16 R7, desc[UR10][R6.64] ;  /* 0x0000000a06077981 */ /* 0x000ee8000c1e1500 */
[----:B----4-:R1:W-:Y:S01]  /*1d6e0*/  STL [R1+0x1f4], R2 ;  /* 0x0001f40201007387 */ /* 0x0103e20000100800 */
[----:B------:R-:W-:-:S05]  /*1d6f0*/  IMAD.WIDE R4, R0, 0x2, R4 ;  /* 0x0000000200047825 */ /* 0x000fca00078e0204 */
[----:B-1----:R1:W4:Y:S01]  /*1d700*/  LDG.E.U16 R2, desc[UR10][R4.64] ;  /* 0x0000000a04027981 */ /* 0x002322000c1e1500 */
[----:B0-----:R-:W-:-:S03]  /*1d710*/  IMAD.WIDE R10, R0, 0x2, R28 ;  /* 0x00000002000a7825 */ /* 0x001fc600078e021c */
[----:B--2---:R-:W-:Y:S04]  /*1d720*/  STL [R1+0x1e8], R13 ;  /* 0x0001e80d01007387 */ /* 0x004fe80000100800 */
[----:B------:R-:W-:Y:S04]  /*1d730*/  STL [R1+0x1d4], R12 ;  /* 0x0001d40c01007387 */ /* 0x000fe80000100800 */
[----:B---3--:R0:W-:Y:S01]  /*1d740*/  STL [R1+0x1e4], R9 ;  /* 0x0001e40901007387 */ /* 0x0081e20000100800 */
[----:B-1----:R-:W-:-:S04]  /*1d750*/  IMAD.WIDE R4, R3, 0x2, R18 ;  /* 0x0000000203047825 */ /* 0x002fc800078e0212 */
[C---:B0-----:R-:W-:Y:S02]  /*1d760*/  IMAD.WIDE R8, R0.reuse, 0x2, R20 ;  /* 0x0000000200087825 */ /* 0x041fe400078e0214 */
[----:B------:R-:W2:Y:S04]  /*1d770*/  LDL.64 R20, [R1+0x1eb0] ;  /* 0x001eb00001147983 */ /* 0x000ea80000100a00 */
[----:B------:R0:W-:Y:S01]  /*1d780*/  STL [R1+0x1e0], R7 ;  /* 0x0001e00701007387 */ /* 0x0001e20000100800 */
[----:B------:R-:W-:-:S03]  /*1d790*/  IMAD.WIDE R12, R0, 0x2, R26 ;  /* 0x00000002000c7825 */ /* 0x000fc600078e021a */
[----:B------:R-:W3:Y:S01]  /*1d7a0*/  LDG.E.U16 R29, desc[UR10][R8.64] ;  /* 0x0000000a081d7981 */ /* 0x000ee2000c1e1500 */
[----:B0-----:R-:W-:-:S03]  /*1d7b0*/  IMAD.WIDE R6, R3, 0x2, R24 ;  /* 0x0000000203067825 */ /* 0x001fc600078e0218 */
[----:B------:R0:W3:Y:S04]  /*1d7c0*/  LDG.E.U16 R24, desc[UR10][R10.64] ;  /* 0x0000000a0a187981 */ /* 0x0000e8000c1e1500 */
[----:B----4-:R1:W-:Y:S04]  /*1d7d0*/  STL [R1+0x1dc], R2 ;  /* 0x0001dc0201007387 */ /* 0x0103e80000100800 */
[----:B------:R-:W4:Y:S04]  /*1d7e0*/  LDL.64 R18, [R1+0x1ea8] ;  /* 0x001ea80001127983 */ /* 0x000f280000100a00 */
[----:B-1----:R1:W3:Y:S01]  /*1d7f0*/  LDG.E.U16 R2, desc[UR10][R12.64] ;  /* 0x0000000a0c027981 */ /* 0x0022e2000c1e1500 */
[----:B0-----:R-:W-:-:S04]  /*1d800*/  IMAD.WIDE R10, R0, 0x2, R6 ;  /* 0x00000002000a7825 */ /* 0x001fc800078e0206 */
[----:B------:R-:W-:Y:S01]  /*1d810*/  IMAD.WIDE R6, R3, 0x2, R16 ;  /* 0x0000000203067825 */ /* 0x000fe200078e0210 */
[----:B------:R2:W3:Y:S04]  /*1d820*/  LDG.E.U16 R27, desc[UR10][R10.64] ;  /* 0x0000000a0a1b7981 */ /* 0x0004e8000c1e1500 */
[----:B------:R-:W3:Y:S01]  /*1d830*/  LDL.64 R16, [R1+0x1ea0] ;  /* 0x001ea00001107983 */ /* 0x000ee20000100a00 */
[----:B------:R-:W-:-:S04]  /*1d840*/  IMAD.WIDE R8, R0, 0x2, R4 ;  /* 0x0000000200087825 */ /* 0x000fc800078e0204 */
[C---:B-1----:R-:W-:Y:S01]  /*1d850*/  IMAD.WIDE R12, R0.reuse, 0x2, R22 ;  /* 0x00000002000c7825 */ /* 0x042fe200078e0216 */
[----:B------:R4:W3:Y:S03]  /*1d860*/  LDG.E.U16 R26, desc[UR10][R8.64] ;  /* 0x0000000a081a7981 */ /* 0x0008e6000c1e1500 */
[----:B------:R-:W-:Y:S01]  /*1d870*/  IMAD.WIDE R4, R3, 0x2, R14 ;  /* 0x0000000203047825 */ /* 0x000fe200078e020e */
[----:B------:R-:W3:Y:S04]  /*1d880*/  LDG.E.U16 R28, desc[UR10][R12.64] ;  /* 0x0000000a0c1c7981 */ /* 0x000ee8000c1e1500 */
[----:B------:R-:W3:Y:S01]  /*1d890*/  LDL.64 R14, [R1+0x1e98] ;  /* 0x001e9800010e7983 */ /* 0x000ee20000100a00 */
[----:B--2---:R-:W-:-:S03]  /*1d8a0*/  IMAD.WIDE R10, R0, 0x2, R20 ;  /* 0x00000002000a7825 */ /* 0x004fc600078e0214 */
[----:B------:R-:W2:Y:S04]  /*1d8b0*/  LDL.64 R20, [R1+0x1e88] ;  /* 0x001e880001147983 */ /* 0x000ea80000100a00 */
[----:B------:R-:W2:Y:S04]  /*1d8c0*/  LDL.64 R12, [R1+0x1e90] ;  /* 0x001e9000010c7983 */ /* 0x000ea80000100a00 */
[----:B------:R-:W2:Y:S01]  /*1d8d0*/  LDG.E.U16 R25, desc[UR10][R10.64] ;  /* 0x0000000a0a197981 */ /* 0x000ea2000c1e1500 */
[----:B----4-:R-:W-:-:S03]  /*1d8e0*/  IMAD.WIDE R8, R0, 0x2, R18 ;  /* 0x0000000200087825 */ /* 0x010fc600078e0212 */
[----:B------:R-:W4:Y:S04]  /*1d8f0*/  LDL.64 R18, [R1+0x1e80] ;  /* 0x001e800001127983 */ /* 0x000f280000100a00 */
[----:B---3--:R0:W-:Y:S04]  /*1d900*/  STL [R1+0x1d8], R24 ;  /* 0x0001d81801007387 */ /* 0x0081e80000100800 */
[----:B------:R1:W-:Y:S04]  /*1d910*/  STL [R1+0x1d0], R2 ;  /* 0x0001d00201007387 */ /* 0x0003e80000100800 */
[----:B0-----:R-:W3:Y:S04]  /*1d920*/  LDG.E.U16 R24, desc[UR10][R8.64] ;  /* 0x0000000a08187981 */ /* 0x001ee8000c1e1500 */
[----:B-1----:R-:W3:Y:S01]  /*1d930*/  LDL.64 R2, [R1+0x1e78] ;  /* 0x001e780001027983 */ /* 0x002ee20000100a00 */
[----:B------:R-:W-:-:S04]  /*1d940*/  IMAD.WIDE R6, R0, 0x2, R6 ;  /* 0x0000000200067825 */ /* 0x000fc800078e0206 */
[C---:B------:R-:W-:Y:S01]  /*1d950*/  IMAD.WIDE R4, R0.reuse, 0x2, R4 ;  /* 0x0000000200047825 */ /* 0x040fe200078e0204 */
[----:B------:R0:W3:Y:S04]  /*1d960*/  LDG.E.U16 R23, desc[UR10][R6.64] ;  /* 0x0000000a06177981 */ /* 0x0000e8000c1e1500 */
[----:B------:R1:W3:Y:S01]  /*1d970*/  LDG.E.U16 R22, desc[UR10][R4.64] ;  /* 0x0000000a04167981 */ /* 0x0002e2000c1e1500 */
[----:B0-----:R-:W-:-:S03]  /*1d980*/  IMAD.WIDE R6, R0, 0x2, R16 ;  /* 0x0000000200067825 */ /* 0x001fc600078e0210 */
[----:B------:R-:W3:Y:S01]  /*1d990*/  LDL.64 R16, [R1+0x1e70] ;  /* 0x001e700001107983 */ /* 0x000ee20000100a00 */
[----:B-1----:R-:W-:-:S03]  /*1d9a0*/  IMAD.WIDE R4, R0, 0x2, R14 ;  /* 0x0000000200047825 */ /* 0x002fc600078e020e */
[----:B------:R0:W-:Y:S04]  /*1d9b0*/  STL [R1+0x1cc], R29 ;  /* 0x0001cc1d01007387 */ /* 0x0001e80000100800 */
[----:B------:R-:W3:Y:S04]  /*1d9c0*/  LDL.64 R14, [R1+0x1e68] ;  /* 0x001e6800010e7983 */ /* 0x000ee80000100a00 */
[----:B------:R1:W-:Y:S04]  /*1d9d0*/  STL [R1+0x1c8], R28 ;  /* 0x0001c81c01007387 */ /* 0x0003e80000100800 */
[----:B0-----:R-:W3:Y:S04]  /*1d9e0*/  LDG.E.U16 R29, desc[UR10][R6.64] ;  /* 0x0000000a061d7981 */ /* 0x001ee8000c1e1500 */
[----:B-1----:R2:W3:Y:S02]  /*1d9f0*/  LDG.E.U16 R28, desc[UR10][R4.64] ;  /* 0x0000000a041c7981 */ /* 0x0024e4000c1e1500 */
[----:B--2---:R-:W-:-:S02]  /*1da00*/  IMAD.WIDE R4, R0, 0x2, R12 ;  /* 0x0000000200047825 */ /* 0x004fc400078e020c */
[----:B------:R-:W2:Y:S04]  /*1da10*/  LDL.64 R12, [R1+0x1e60] ;  /* 0x001e6000010c7983 */ /* 0x000ea80000100a00 */
[----:B------:R0:W-:Y:S04]  /*1da20*/  STL [R1+0x19c], R27 ;  /* 0x00019c1b01007387 */ /* 0x0001e80000100800 */
[----:B------:R-:W2:Y:S04]  /*1da30*/  LDL.64 R10, [R1+0x1e58] ;  /* 0x001e5800010a7983 */ /* 0x000ea80000100a00 */
[----:B0-----:R0:W2:Y:S04]  /*1da40*/  LDG.E.U16 R27, desc[UR10][R4.64] ;  /* 0x0000000a041b7981 */ /* 0x0010a8000c1e1500 */
[----:B------:R1:W-:Y:S04]  /*1da50*/  STL [R1+0x1b4], R26 ;  /* 0x0001b41a01007387 */ /* 0x0003e80000100800 */
[----:B------:R-:W2:Y:S01]  /*1da60*/  LDL.64 R8, [R1+0x1e50] ;  /* 0x001e500001087983 */ /* 0x000ea20000100a00 */
[----:B0-----:R-:W-:-:S05]  /*1da70*/  IMAD.WIDE R4, R0, 0x2, R20 ;  /* 0x0000000200047825 */ /* 0x001fca00078e0214 */
[----:B-1----:R4:W2:Y:S04]  /*1da80*/  LDG.E.U16 R26, desc[UR10][R4.64] ;  /* 0x0000000a041a7981 */ /* 0x0028a8000c1e1500 */
[----:B------:R0:W-:Y:S01]  /*1da90*/  STL [R1+0x1c4], R25 ;  /* 0x0001c41901007387 */ /* 0x0001e20000100800 */
[----:B----4-:R-:W-:-:S05]  /*1daa0*/  IMAD.WIDE R4, R0, 0x2, R18 ;  /* 0x0000000200047825 */ /* 0x010fca00078e0212 */
[----:B0-----:R3:W4:Y:S02]  /*1dab0*/  LDG.E.U16 R25, desc[UR10][R4.64] ;  /* 0x0000000a04197981 */ /* 0x001724000c1e1500 */
[C---:B---3--:R-:W-:Y:S02]  /*1dac0*/  IMAD.WIDE R4, R0.reuse, 0x2, R2 ;  /* 0x0000000200047825 */ /* 0x048fe400078e0202 */
[----:B------:R-:W3:Y:S04]  /*1dad0*/  LDL.64 R2, [R1+0x1e48] ;  /* 0x001e480001027983 */ /* 0x000ee80000100a00 */
[----:B------:R0:W-:Y:S04]  /*1dae0*/  STL [R1+0x1c0], R24 ;  /* 0x0001c01801007387 */ /* 0x0001e80000100800 */
[----:B------:R-:W4:Y:S04]  /*1daf0*/  LDL.64 R6, [R1+0x1e40] ;  /* 0x001e400001067983 */ /* 0x000f280000100a00 */
[----:B0-----:R0:W4:Y:S04]  /*1db00*/  LDG.E.U16 R24, desc[UR10][R4.64] ;  /* 0x0000000a04187981 */ /* 0x001128000c1e1500 */
[----:B------:R1:W-:Y:S01]  /*1db10*/  STL [R1+0x1ac], R23 ;  /* 0x0001ac1701007387 */ /* 0x0003e20000100800 */
[----:B0-----:R-:W-:-:S05]  /*1db20*/  IMAD.WIDE R4, R0, 0x2, R16 ;  /* 0x0000000200047825 */ /* 0x001fca00078e0210 */
[----:B-1----:R0:W4:Y:S02]  /*1db30*/  LDG.E.U16 R23, desc[UR10][R4.64] ;  /* 0x0000000a04177981 */ /* 0x002124000c1e1500 */
[C---:B0-----:R-:W-:Y:S02]  /*1db40*/  IMAD.WIDE R4, R0.reuse, 0x2, R14 ;  /* 0x0000000200047825 */ /* 0x041fe400078e020e */
[----:B------:R-:W4:Y:S04]  /*1db50*/  LDL.64 R14, [R1+0x1e38] ;  /* 0x001e3800010e7983 */ /* 0x000f280000100a00 */
[----:B------:R2:W4:Y:S02]  /*1db60*/  LDG.E.U16 R21, desc[UR10][R4.64] ;  /* 0x0000000a04157981 */ /* 0x000524000c1e1500 */
[----:B--2---:R-:W-:-:S02]  /*1db70*/  IMAD.WIDE R4, R0, 0x2, R12 ;  /* 0x0000000200047825 */ /* 0x004fc400078e020c */
[----:B------:R-:W2:Y:S04]  /*1db80*/  LDL.64 R12, [R1+0x1e30] ;  /* 0x001e3000010c7983 */ /* 0x000ea80000100a00 */
[----:B------:R0:W-:Y:S04]  /*1db90*/  STL [R1+0x1a4], R22 ;  /* 0x0001a41601007387 */ /* 0x0001e80000100800 */
[----:B0-----:R0:W2:Y:S02]  /*1dba0*/  LDG.E.U16 R22, desc[UR10][R4.64] ;  /* 0x0000000a04167981 */ /* 0x0010a4000c1e1500 */
[----:B0-----:R-:W-:-:S02]  /*1dbb0*/  IMAD.WIDE R4, R0, 0x2, R10 ;  /* 0x0000000200047825 */ /* 0x001fc400078e020a */
[----:B------:R-:W2:Y:S04]  /*1dbc0*/  LDL.64 R10, [R1+0x1e28] ;  /* 0x001e2800010a7983 */ /* 0x000ea80000100a00 */
[----:B------:R0:W2:Y:S02]  /*1dbd0*/  LDG.E.U16 R19, desc[UR10][R4.64] ;  /* 0x0000000a04137981 */ /* 0x0000a4000c1e1500 */
[C---:B0-----:R-:W-:Y:S02]  /*1dbe0*/  IMAD.WIDE R4, R0.reuse, 0x2, R8 ;  /* 0x0000000200047825 */ /* 0x041fe400078e0208 */
[----:B------:R-:W2:Y:S04]  /*1dbf0*/  LDL.64 R8, [R1+0x1e20] ;  /* 0x001e200001087983 */ /* 0x000ea80000100a00 */
[----:B------:R3:W2:Y:S04]  /*1dc00*/  LDG.E.U16 R20, desc[UR10][R4.64] ;  /* 0x0000000a04147981 */ /* 0x0006a8000c1e1500 */
[----:B------:R-:W-:Y:S01]  /*1dc10*/  STL [R1+0x1bc], R29 ;  /* 0x0001bc1d01007387 */ /* 0x000fe20000100800 */
[----:B---3--:R-:W-:-:S03]  /*1dc20*/  IMAD.WIDE R4, R0, 0x2, R2 ;  /* 0x0000000200047825 */ /* 0x008fc600078e0202 */
[----:B------:R-:W3:Y:S04]  /*1dc30*/  LDL.64 R2, [R1+0x1e18] ;  /* 0x001e180001027983 */ /* 0x000ee80000100a00 */
[----:B------:R4:W3:Y:S04]  /*1dc40*/  LDG.E.U16 R17, desc[UR10][R4.64] ;  /* 0x0000000a04117981 */ /* 0x0008e8000c1e1500 */
[----:B------:R-:W-:Y:S01]  /*1dc50*/  STL [R1+0x1b8], R28 ;  /* 0x0001b81c01007387 */ /* 0x000fe20000100800 */
[----:B----4-:R-:W-:-:S03]  /*1dc60*/  IMAD.WIDE R4, R0, 0x2, R6 ;  /* 0x0000000200047825 */ /* 0x010fc600078e0206 */
[----:B------:R-:W4:Y:S04]  /*1dc70*/  LDL.64 R6, [R1+0x1e10] ;  /* 0x001e100001067983 */ /* 0x000f280000100a00 */
[----:B------:R0:W4:Y:S04]  /*1dc80*/  LDG.E.U16 R16, desc[UR10][R4.64] ;  /* 0x0000000a04107981 */ /* 0x000128000c1e1500 */
[----:B------:R-:W-:Y:S01]  /*1dc90*/  STL [R1+0xbc], R27 ;  /* 0x0000bc1b01007387 */ /* 0x000fe20000100800 */
[----:B0-----:R-:W-:-:S03]  /*1dca0*/  IMAD.WIDE R4, R0, 0x2, R14 ;  /* 0x0000000200047825 */ /* 0x001fc600078e020e */
[----:B------:R-:W4:Y:S04]  /*1dcb0*/  LDL.64 R14, [R1+0x1e08] ;  /* 0x001e0800010e7983 */ /* 0x000f280000100a00 */
[----:B------:R2:W4:Y:S04]  /*1dcc0*/  LDG.E.U16 R18, desc[UR10][R4.64] ;  /* 0x0000000a04127981 */ /* 0x000528000c1e1500 */
[----:B------:R0:W-:Y:S01]  /*1dcd0*/  STL [R1+0xb8], R26 ;  /* 0x0000b81a01007387 */ /* 0x0001e20000100800 */
[----:B--2---:R-:W-:-:S03]  /*1dce0*/  IMAD.WIDE R4, R0, 0x2, R12 ;  /* 0x0000000200047825 */ /* 0x004fc600078e020c */
[----:B------:R-:W2:Y:S04]  /*1dcf0*/  LDL.64 R12, [R1+0x1e00] ;  /* 0x001e0000010c7983 */ /* 0x000ea80000100a00 */
[----:B0-----:R0:W2:Y:S04]  /*1dd00*/  LDG.E.U16 R26, desc[UR10][R4.64] ;  /* 0x0000000a041a7981 */ /* 0x0010a8000c1e1500 */
[----:B------:R1:W-:Y:S01]  /*1dd10*/  STL [R1+0x68], R25 ;  /* 0x0000681901007387 */ /* 0x0003e20000100800 */
[----:B0-----:R-:W-:-:S03]  /*1dd20*/  IMAD.WIDE R4, R0, 0x2, R10 ;  /* 0x0000000200047825 */ /* 0x001fc600078e020a */
[----:B------:R-:W2:Y:S04]  /*1dd30*/  LDL.64 R10, [R1+0x1df8] ;  /* 0x001df800010a7983 */ /* 0x000ea80000100a00 */
[----:B-1----:R0:W2:Y:S04]  /*1dd40*/  LDG.E.U16 R25, desc[UR10][R4.64] ;  /* 0x0000000a04197981 */ /* 0x0020a8000c1e1500 */
[----:B------:R1:W-:Y:S01]  /*1dd50*/  STL [R1+0x60], R24 ;  /* 0x0000601801007387 */ /* 0x0003e20000100800 */
[----:B0-----:R-:W-:-:S03]  /*1dd60*/  IMAD.WIDE R4, R0, 0x2, R8 ;  /* 0x0000000200047825 */ /* 0x001fc600078e0208 */
[----:B------:R-:W2:Y:S04]  /*1dd70*/  LDL.64 R8, [R1+0x1df0] ;  /* 0x001df00001087983 */ /* 0x000ea80000100a00 */
[----:B-1----:R3:W2:Y:S04]  /*1dd80*/  LDG.E.U16 R24, desc[UR10][R4.64] ;  /* 0x0000000a04187981 */ /* 0x0026a8000c1e1500 */
[----:B------:R0:W-:Y:S01]  /*1dd90*/  STL [R1+0x144], R23 ;  /* 0x0001441701007387 */ /* 0x0001e20000100800 */
[----:B---3--:R-:W-:-:S03]  /*1dda0*/  IMAD.WIDE R4, R0, 0x2, R2 ;  /* 0x0000000200047825 */ /* 0x008fc600078e0202 */
[----:B------:R-:W3:Y:S04]  /*1ddb0*/  LDL.64 R2, [R1+0x1de8] ;  /* 0x001de80001027983 */ /* 0x000ee80000100a00 */
[----:B0-----:R4:W3:Y:S04]  /*1ddc0*/  LDG.E.U16 R23, desc[UR10][R4.64] ;  /* 0x0000000a04177981 */ /* 0x0018e8000c1e1500 */
[----:B------:R0:W-:Y:S01]  /*1ddd0*/  STL [R1+0x140], R21 ;  /* 0x0001401501007387 */ /* 0x0001e20000100800 */
[----:B----4-:R-:W-:-:S03]  /*1dde0*/  IMAD.WIDE R4, R0, 0x2, R6 ;  /* 0x0000000200047825 */ /* 0x010fc600078e0206 */
[----:B------:R-:W4:Y:S04]  /*1ddf0*/  LDL.64 R6, [R1+0x1de0] ;  /* 0x001de00001067983 */ /* 0x000f280000100a00 */
[----:B0-----:R0:W4:Y:S04]  /*1de00*/  LDG.E.U16 R21, desc[UR10][R4.64] ;  /* 0x0000000a04157981 */ /* 0x001128000c1e1500 */
[----:B------:R1:W-:Y:S01]  /*1de10*/  STL [R1+0x13c], R22 ;  /* 0x00013c1601007387 */ /* 0x0003e20000100800 */
[----:B0-----:R-:W-:-:S03]  /*1de20*/  IMAD.WIDE R4, R0, 0x2, R14 ;  /* 0x0000000200047825 */ /* 0x001fc600078e020e */
[----:B------:R-:W4:Y:S04]  /*1de30*/  LDL.64 R14, [R1+0x1dd8] ;  /* 0x001dd800010e7983 */ /* 0x000f280000100a00 */
[----:B-1----:R2:W4:Y:S04]  /*1de40*/  LDG.E.U16 R22, desc[UR10][R4.64] ;  /* 0x0000000a04167981 */ /* 0x002528000c1e1500 */
        /* <DEDUP_REMOVED lines=63> */
[----:B0-----:R4:W2:Y:S04]  /*1e240*/  LDG.E.U16 R18, desc[UR10][R4.64] ;  /* 0x0000000a04127981 */ /* 0x0018a8000c1e1500 */
[----:B------:R0:W-:Y:S01]  /*1e250*/  STL [R1+0x168], R26 ;  /* 0x0001681a01007387 */ /* 0x0001e20000100800 */
[----:B----4-:R-:W-:-:S03]  /*1e260*/  IMAD.WIDE R4, R0, 0x2, R6 ;  /* 0x0000000200047825 */ /* 0x010fc600078e0206 */
[----:B------:R-:W4:Y:S04]  /*1e270*/  LDL.64 R6, [R1+0x1d50] ;  /* 0x001d500001067983 */ /* 0x000f280000100a00 */
[----:B0-----:R0:W2:Y:S04]  /*1e280*/  LDG.E.U16 R26, desc[UR10][R4.64] ;  /* 0x0000000a041a7981 */ /* 0x0010a8000c1e1500 */
[----:B------:R-:W-:Y:S01]  /*1e290*/  STL [R1+0x164], R25 ;  /* 0x0001641901007387 */ /* 0x000fe20000100800 */
[----:B0-----:R-:W-:-:S03]  /*1e2a0*/  IMAD.WIDE R4, R0, 0x2, R14 ;  /* 0x0000000200047825 */ /* 0x001fc600078e020e */
[----:B--2---:R-:W-:Y:S04]  /*1e2b0*/  STL [R1+0x3ebc], R26 ;  /* 0x003ebc1a01007387 */ /* 0x004fe80000100800 */
[----:B------:R-:W2:Y:S04]  /*1e2c0*/  LDL.64 R14, [R1+0x1d48] ;  /* 0x001d4800010e7983 */ /* 0x000ea80000100a00 */
[----:B------:R0:W-:Y:S04]  /*1e2d0*/  STL [R1+0x160], R24 ;  /* 0x0001601801007387 */ /* 0x0001e80000100800 */
[----:B0-----:R0:W2:Y:S02]  /*1e2e0*/  LDG.E.U16 R24, desc[UR10][R4.64] ;  /* 0x0000000a04187981 */ /* 0x0010a4000c1e1500 */
[----:B0-----:R-:W-:-:S02]  /*1e2f0*/  IMAD.WIDE R4, R0, 0x2, R12 ;  /* 0x0000000200047825 */ /* 0x001fc400078e020c */
[----:B--2---:R0:W-:Y:S04]  /*1e300*/  STL [R1+0x3ec0], R24 ;  /* 0x003ec01801007387 */ /* 0x0041e80000100800 */
[----:B------:R-:W-:Y:S04]  /*1e310*/  STL [R1+0x15c], R23 ;  /* 0x00015c1701007387 */ /* 0x000fe80000100800 */
[----:B------:R-:W2:Y:S04]  /*1e320*/  LDL.64 R12, [R1+0x1d40] ;  /* 0x001d4000010c7983 */ /* 0x000ea80000100a00 */
[----:B0-----:R0:W2:Y:S04]  /*1e330*/  LDG.E.U16 R24, desc[UR10][R4.64] ;  /* 0x0000000a04187981 */ /* 0x0010a8000c1e1500 */
[----:B------:R1:W-:Y:S01]  /*1e340*/  STL [R1+0x158], R21 ;  /* 0x0001581501007387 */ /* 0x0003e20000100800 */
[----:B0-----:R-:W-:-:S03]  /*1e350*/  IMAD.WIDE R4, R0, 0x2, R10 ;  /* 0x0000000200047825 */ /* 0x001fc600078e020a */
[----:B------:R-:W2:Y:S04]  /*1e360*/  LDL.64 R10, [R1+0x1d38] ;  /* 0x001d3800010a7983 */ /* 0x000ea80000100a00 */
[----:B-1----:R0:W2:Y:S04]  /*1e370*/  LDG.E.U16 R21, desc[UR10][R4.64] ;  /* 0x0000000a04157981 */ /* 0x0020a8000c1e1500 */
[----:B------:R-:W-:Y:S01]  /*1e380*/  STL [R1+0x154], R22 ;  /* 0x0001541601007387 */ /* 0x000fe20000100800 */
[----:B0-----:R-:W-:-:S03]  /*1e390*/  IMAD.WIDE R4, R0, 0x2, R8 ;  /* 0x0000000200047825 */ /* 0x001fc600078e0208 */
[----:B------:R-:W2:Y:S04]  /*1e3a0*/  LDL.64 R8, [R1+0x1d30] ;  /* 0x001d300001087983 */ /* 0x000ea80000100a00 */
[----:B------:R3:W2:Y:S04]  /*1e3b0*/  LDG.E.U16 R23, desc[UR10][R4.64] ;  /* 0x0000000a04177981 */ /* 0x0006a8000c1e1500 */
[----:B------:R0:W-:Y:S01]  /*1e3c0*/  STL [R1+0x150], R19 ;  /* 0x0001501301007387 */ /* 0x0001e20000100800 */
[----:B---3--:R-:W-:-:S03]  /*1e3d0*/  IMAD.WIDE R4, R0, 0x2, R2 ;  /* 0x0000000200047825 */ /* 0x008fc600078e0202 */
[----:B------:R-:W3:Y:S04]  /*1e3e0*/  LDL.64 R2, [R1+0x1d28] ;  /* 0x001d280001027983 */ /* 0x000ee80000100a00 */
[----:B0-----:R4:W3:Y:S04]  /*1e3f0*/  LDG.E.U16 R19, desc[UR10][R4.64] ;  /* 0x0000000a04137981 */ /* 0x0018e8000c1e1500 */
[----:B------:R-:W-:Y:S01]  /*1e400*/  STL [R1+0x14c], R20 ;  /* 0x00014c1401007387 */ /* 0x000fe20000100800 */
[----:B----4-:R-:W-:-:S03]  /*1e410*/  IMAD.WIDE R4, R0, 0x2, R6 ;  /* 0x0000000200047825 */ /* 0x010fc600078e0206 */
[----:B------:R-:W4:Y:S04]  /*1e420*/  LDL.64 R6, [R1+0x1d20] ;  /* 0x001d200001067983 */ /* 0x000f280000100a00 */
[----:B------:R0:W4:Y:S04]  /*1e430*/  LDG.E.U16 R22, desc[UR10][R4.64] ;  /* 0x0000000a04167981 */ /* 0x000128000c1e1500 */
        /* <DEDUP_REMOVED lines=11> */
[----:B------:R0:W2:Y:S02]  /*1e4f0*/  LDG.E.U16 R27, desc[UR10][R4.64] ;  /* 0x0000000a041b7981 */ /* 0x0000a4000c1e1500 */
[C---:B0-----:R-:W-:Y:S02]  /*1e500*/  IMAD.WIDE R4, R0.reuse, 0x2, R8 ;  /* 0x0000000200047825 */ /* 0x041fe400078e0208 */
[----:B------:R-:W2:Y:S04]  /*1e510*/  LDL.64 R8, [R1+0x1d00] ;  /* 0x001d000001087983 */ /* 0x000ea80000100a00 */
[----:B------:R3:W2:Y:S02]  /*1e520*/  LDG.E.U16 R20, desc[UR10][R4.64] ;  /* 0x0000000a04147981 */ /* 0x0006a4000c1e1500 */
[----:B---3--:R-:W-:-:S02]  /*1e530*/  IMAD.WIDE R4, R0, 0x2, R2 ;  /* 0x0000000200047825 */ /* 0x008fc400078e0202 */
[----:B------:R-:W3:Y:S04]  /*1e540*/  LDL.64 R2, [R1+0x1cf8] ;  /* 0x001cf80001027983 */ /* 0x000ee80000100a00 */
[----:B-1----:R4:W3:Y:S02]  /*1e550*/  LDG.E.U16 R18, desc[UR10][R4.64] ;  /* 0x0000000a04127981 */ /* 0x0028e4000c1e1500 */
[C---:B----4-:R-:W-:Y:S02]  /*1e560*/  IMAD.WIDE R4, R0.reuse, 0x2, R6 ;  /* 0x0000000200047825 */ /* 0x050fe400078e0206 */
        /* <DEDUP_REMOVED lines=10> */
[----:B------:R-:W-:Y:S01]  /*1e610*/  STL [R1+0x124], R23 ;  /* 0x0001241701007387 */ /* 0x000fe20000100800 */
[----:B0-----:R-:W-:-:S03]  /*1e620*/  IMAD.WIDE R4, R0, 0x2, R10 ;  /* 0x0000000200047825 */ /* 0x001fc600078e020a */
[----:B------:R-:W2:Y:S04]  /*1e630*/  LDL.64 R10, [R1+0x1cd8] ;  /* 0x001cd800010a7983 */ /* 0x000ea80000100a00 */
[----:B------:R0:W2:Y:S04]  /*1e640*/  LDG.E.U16 R24, desc[UR10][R4.64] ;  /* 0x0000000a04187981 */ /* 0x0000a8000c1e1500 */
[----:B------:R1:W-:Y:S01]  /*1e650*/  STL [R1+0x11c], R19 ;  /* 0x00011c1301007387 */ /* 0x0003e20000100800 */
[----:B0-----:R-:W-:-:S03]  /*1e660*/  IMAD.WIDE R4, R0, 0x2, R8 ;  /* 0x0000000200047825 */ /* 0x001fc600078e0208 */
[----:B------:R-:W2:Y:S04]  /*1e670*/  LDL.64 R8, [R1+0x1cd0] ;  /* 0x001cd00001087983 */ /* 0x000ea80000100a00 */
[----:B-1----:R3:W2:Y:S04]  /*1e680*/  LDG.E.U16 R19, desc[UR10][R4.64] ;  /* 0x0000000a04137981 */ /* 0x0026a8000c1e1500 */
        /* <DEDUP_REMOVED lines=8> */
[----:B------:R1:W-:Y:S01]  /*1e710*/  STL [R1+0x120], R16 ;  /* 0x0001201001007387 */ /* 0x0003e20000100800 */
[----:B0-----:R-:W-:-:S03]  /*1e720*/  IMAD.WIDE R4, R0, 0x2, R14 ;  /* 0x0000000200047825 */ /* 0x001fc600078e020e */
[----:B-1----:R-:W4:Y:S04]  /*1e730*/  LDL.64 R16, [R1+0x1cb8] ;  /* 0x001cb80001107983 */ /* 0x002f280000100a00 */
[----:B------:R2:W4:Y:S04]  /*1e740*/  LDG.E.U16 R22, desc[UR10][R4.64] ;  /* 0x0000000a04167981 */ /* 0x000528000c1e1500 */
[----:B------:R0:W-:Y:S01]  /*1e750*/  STL [R1+0x118], R27 ;  /* 0x0001181b01007387 */ /* 0x0001e20000100800 */
[----:B--2---:R-:W-:-:S03]  /*1e760*/  IMAD.WIDE R4, R0, 0x2, R12 ;  /* 0x0000000200047825 */ /* 0x004fc600078e020c */
[----:B------:R-:W2:Y:S04]  /*1e770*/  LDL.64 R12, [R1+0x1cb0] ;  /* 0x001cb000010c7983 */ /* 0x000ea80000100a00 */
[----:B------:R1:W-:Y:S04]  /*1e780*/  STL [R1+0x114], R20 ;  /* 0x0001141401007387 */ /* 0x0003e80000100800 */
        /* <DEDUP_REMOVED lines=9> */
[----:B------:R3:W2:Y:S02]  /*1e820*/  LDG.E.U16 R18, desc[UR10][R4.64] ;  /* 0x0000000a04127981 */ /* 0x0006a4000c1e1500 */
[C---:B---3--:R-:W-:Y:S02]  /*1e830*/  IMAD.WIDE R4, R0.reuse, 0x2, R2 ;  /* 0x0000000200047825 */ /* 0x048fe400078e0202 */
[----:B------:R-:W3:Y:S04]  /*1e840*/  LDL.64 R2, [R1+0x1c90] ;  /* 0x001c900001027983 */ /* 0x000ee80000100a00 */
[----:B-1----:R4:W3:Y:S04]  /*1e850*/  LDG.E.U16 R26, desc[UR10][R4.64] ;  /* 0x0000000a041a7981 */ /* 0x0028e8000c1e1500 */
[----:B------:R0:W-:Y:S01]  /*1e860*/  STL [R1+0x108], R25 ;  /* 0x0001081901007387 */ /* 0x0001e20000100800 */
[----:B----4-:R-:W-:-:S05]  /*1e870*/  IMAD.WIDE R4, R0, 0x2, R6 ;  /* 0x0000000200047825 */ /* 0x010fca00078e0206 */
[----:B0-----:R0:W4:Y:S04]  /*1e880*/  LDG.E.U16 R25, desc[UR10][R4.64] ;  /* 0x0000000a04197981 */ /* 0x001128000c1e1500 */
[----:B------:R1:W-:Y:S04]  /*1e890*/  STL [R1+0x104], R21 ;  /* 0x0001041501007387 */ /* 0x0003e80000100800 */
[----:B------:R-:W4:Y:S01]  /*1e8a0*/  LDL.64 R6, [R1+0x1c88] ;  /* 0x001c880001067983 */ /* 0x000f220000100a00 */
[----:B0-----:R-:W-:-:S05]  /*1e8b0*/  IMAD.WIDE R4, R0, 0x2, R16 ;  /* 0x0000000200047825 */ /* 0x001fca00078e0210 */
[----:B-1----:R2:W4:Y:S04]  /*1e8c0*/  LDG.E.U16 R21, desc[UR10][R4.64] ;  /* 0x0000000a04157981 */ /* 0x002528000c1e1500 */
[----:B------:R0:W-:Y:S01]  /*1e8d0*/  STL [R1+0x100], R24 ;  /* 0x0001001801007387 */ /* 0x0001e20000100800 */
[----:B--2---:R-:W-:-:S03]  /*1e8e0*/  IMAD.WIDE R4, R0, 0x2, R12 ;  /* 0x0000000200047825 */ /* 0x004fc600078e020c */
[----:B------:R-:W2:Y:S04]  /*1e8f0*/  LDL.64 R12, [R1+0x1c80] ;  /* 0x001c8000010c7983 */ /* 0x000ea80000100a00 */
[----:B0-----:R0:W2:Y:S04]  /*1e900*/  LDG.E.U16 R24, desc[UR10][R4.64] ;  /* 0x0000000a04187981 */ /* 0x0010a8000c1e1500 */
[----:B------:R1:W-:Y:S01]  /*1e910*/  STL [R1+0xfc], R19 ;  /* 0x0000fc1301007387 */ /* 0x0003e20000100800 */
[----:B0-----:R-:W-:-:S05]  /*1e920*/  IMAD.WIDE R4, R0, 0x2, R14 ;  /* 0x0000000200047825 */ /* 0x001fca00078e020e */
[----:B-1----:R0:W2:Y:S02]  /*1e930*/  LDG.E.U16 R19, desc[UR10][R4.64] ;  /* 0x0000000a04137981 */ /* 0x0020a4000c1e1500 */
[C---:B0-----:R-:W-:Y:S02]  /*1e940*/  IMAD.WIDE R4, R0.reuse, 0x2, R10 ;  /* 0x0000000200047825 */ /* 0x041fe400078e020a */
[----:B------:R-:W-:Y:S04]  /*1e950*/  STL [R1+0xf8], R28 ;  /* 0x0000f81c01007387 */ /* 0x000fe80000100800 */
[----:B------:R0:W2:Y:S04]  /*1e960*/  LDG.E.U16 R17, desc[UR10][R4.64] ;  /* 0x0000000a04117981 */ /* 0x0000a8000c1e1500 */
[----:B------:R-:W2:Y:S01]  /*1e970*/  LDL.64 R10, [R1+0x1c78] ;  /* 0x001c7800010a7983 */ /* 0x000ea20000100a00 */
[----:B0-----:R-:W-:-:S03]  /*1e980*/  IMAD.WIDE R4, R0, 0x2, R8 ;  /* 0x0000000200047825 */ /* 0x001fc600078e0208 */
[----:B------:R0:W-:Y:S04]  /*1e990*/  STL [R1+0xf4], R23 ;  /* 0x0000f41701007387 */ /* 0x0001e80000100800 */
[----:B------:R1:W-:Y:S04]  /*1e9a0*/  STL [R1+0xf0], R22 ;  /* 0x0000f01601007387 */ /* 0x0003e80000100800 */
[----:B------:R-:W2:Y:S04]  /*1e9b0*/  LDL.64 R8, [R1+0x1c68] ;  /* 0x001c680001087983 */ /* 0x000ea80000100a00 */
[----:B0-----:R3:W2:Y:S02]  /*1e9c0*/  LDG.E.U16 R23, desc[UR10][R4.64] ;  /* 0x0000000a04177981 */ /* 0x0016a4000c1e1500 */
[----:B---3--:R-:W-:-:S02]  /*1e9d0*/  IMAD.WIDE R4, R0, 0x2, R2 ;  /* 0x0000000200047825 */ /* 0x008fc400078e0202 */
[----:B------:R-:W3:Y:S04]  /*1e9e0*/  LDL.64 R2, [R1+0x1c70] ;  /* 0x001c700001027983 */ /* 0x000ee80000100a00 */
[----:B-1----:R4:W2:Y:S02]  /*1e9f0*/  LDG.E.U16 R22, desc[UR10][R4.64] ;  /* 0x0000000a04167981 */ /* 0x0028a4000c1e1500 */
[C---:B----4-:R-:W-:Y:S02]  /*1ea00*/  IMAD.WIDE R4, R0.reuse, 0x2, R6 ;  /* 0x0000000200047825 */ /* 0x050fe400078e0206 */
[----:B--2---:R-:W-:Y:S04]  /*1ea10*/  STL [R1+0x3ec4], R22 ;  /* 0x003ec41601007387 */ /* 0x004fe80000100800 */
[----:B------:R-:W-:Y:S04]  /*1ea20*/  STL [R1+0xec], R27 ;  /* 0x0000ec1b01007387 */ /* 0x000fe80000100800 */
[----:B------:R-:W2:Y:S04]  /*1ea30*/  LDL.64 R6, [R1+0x1c60] ;  /* 0x001c600001067983 */ /* 0x000ea80000100a00 */
[----:B------:R-:W4:Y:S04]  /*1ea40*/  LDL.64 R14, [R1+0x1c58] ;  /* 0x001c5800010e7983 */ /* 0x000f280000100a00 */
[----:B------:R0:W-:Y:S04]  /*1ea50*/  STL [R1+0xe8], R20 ;  /* 0x0000e81401007387 */ /* 0x0001e80000100800 */
[----:B0-----:R0:W2:Y:S02]  /*1ea60*/  LDG.E.U16 R20, desc[UR10][R4.64] ;  /* 0x0000000a04147981 */ /* 0x0010a4000c1e1500 */
[----:B0-----:R-:W-:-:S02]  /*1ea70*/  IMAD.WIDE R4, R0, 0x2, R12 ;  /* 0x0000000200047825 */ /* 0x001fc400078e020c */
[----:B--2---:R-:W-:Y:S04]  /*1ea80*/  STL [R1+0x3ec8], R20 ;  /* 0x003ec81401007387 */ /* 0x004fe80000100800 */
[----:B------:R0:W-:Y:S04]  /*1ea90*/  STL [R1+0xe4], R18 ;  /* 0x0000e41201007387 */ /* 0x0001e80000100800 */
[----:B------:R-:W2:Y:S04]  /*1eaa0*/  LDL.64 R12, [R1+0x1c50] ;  /* 0x001c5000010c7983 */ /* 0x000ea80000100a00 */
[----:B0-----:R0:W2:Y:S02]  /*1eab0*/  LDG.E.U16 R18, desc[UR10][R4.64] ;  /* 0x0000000a04127981 */ /* 0x0010a4000c1e1500 */
[----:B0-----:R-:W-:-:S05]  /*1eac0*/  IMAD.WIDE R4, R0, 0x2, R10 ;  /* 0x0000000200047825 */ /* 0x001fca00078e020a */
[----:B------:R3:W4:Y:S02]  /*1ead0*/  LDG.E.U16 R16, desc[UR10][R4.64] ;  /* 0x0000000a04107981 */ /* 0x000724000c1e1500 */
[C---:B---3--:R-:W-:Y:S02]  /*1eae0*/  IMAD.WIDE R4, R0.reuse, 0x2, R2 ;  /* 0x0000000200047825 */ /* 0x048fe400078e0202 */
[----:B--2---:R-:W-:Y:S04]  /*1eaf0*/  STL [R1+0x3ecc], R18 ;  /* 0x003ecc1201007387 */ /* 0x004fe80000100800 */
[----:B------:R-:W-:Y:S04]  /*1eb00*/  STL [R1+0xe0], R26 ;  /* 0x0000e01a01007387 */ /* 0x000fe80000100800 */
[----:B------:R-:W2:Y:S04]  /*1eb10*/  LDL.64 R10, [R1+0x1c48] ;  /* 0x001c4800010a7983 */ /* 0x000ea80000100a00 */
[----:B------:R-:W-:Y:S04]  /*1eb20*/  STL [R1+0xdc], R25 ;  /* 0x0000dc1901007387 */ /* 0x000fe80000100800 */
[----:B----4-:R-:W-:Y:S04]  /*1eb30*/  STL [R1+0x3ed0], R16 ;  /* 0x003ed01001007387 */ /* 0x010fe80000100800 */
[----:B------:R-:W3:Y:S04]  /*1eb40*/  LDL.64 R2, [R1+0x1c40] ;  /* 0x001c400001027983 */ /* 0x000ee80000100a00 */
[----:B------:R0:W-:Y:S04]  /*1eb50*/  STL [R1+0xd8], R21 ;  /* 0x0000d81501007387 */ /* 0x0001e80000100800 */
[----:B0-----:R0:W4:Y:S02]  /*1eb60*/  LDG.E.U16 R21, desc[UR10][R4.64] ;  /* 0x0000000a04157981 */ /* 0x001124000c1e1500 */
[----:B0-----:R-:W-:-:S02]  /*1eb70*/  IMAD.WIDE R4, R0, 0x2, R8 ;  /* 0x0000000200047825 */ /* 0x001fc400078e0208 */
[----:B------:R-:W4:Y:S04]  /*1eb80*/  LDL.64 R8, [R1+0x1c38] ;  /* 0x001c380001087983 */ /* 0x000f280000100a00 */
[----:B------:R-:W-:Y:S04]  /*1eb90*/  STL [R1+0xd4], R24 ;  /* 0x0000d41801007387 */ /* 0x000fe80000100800 */
[----:B------:R0:W4:Y:S04]  /*1eba0*/  LDG.E.U16 R20, desc[UR10][R4.64] ;  /* 0x0000000a04147981 */ /* 0x000128000c1e1500 */
[----:B------:R1:W-:Y:S01]  /*1ebb0*/  STL [R1+0xd0], R19 ;  /* 0x0000d01301007387 */ /* 0x0003e20000100800 */
[----:B0-----:R-:W-:-:S03]  /*1ebc0*/  IMAD.WIDE R4, R0, 0x2, R6 ;  /* 0x0000000200047825 */ /* 0x001fc600078e0206 */
[----:B------:R-:W4:Y:S04]  /*1ebd0*/  LDL.64 R6, [R1+0x1c30] ;  /* 0x001c300001067983 */ /* 0x000f280000100a00 */
[----:B-1----:R0:W4:Y:S04]  /*1ebe0*/  LDG.E.U16 R19, desc[UR10][R4.64] ;  /* 0x0000000a04137981 */ /* 0x002128000c1e1500 */
[----:B------:R1:W-:Y:S01]  /*1ebf0*/  STL [R1+0xcc], R17 ;  /* 0x0000cc1101007387 */ /* 0x0003e20000100800 */
[----:B0-----:R-:W-:-:S03]  /*1ec00*/  IMAD.WIDE R4, R0, 0x2, R14 ;  /* 0x0000000200047825 */ /* 0x001fc600078e020e */
[----:B------:R-:W4:Y:S04]  /*1ec10*/  LDL.64 R14, [R1+0x1c28] ;  /* 0x001c2800010e7983 */ /* 0x000f280000100a00 */
[----:B-1----:R0:W4:Y:S04]  /*1ec20*/  LDG.E.U16 R17, desc[UR10][R4.64] ;  /* 0x0000000a04117981 */ /* 0x002128000c1e1500 */
[----:B------:R1:W-:Y:S01]  /*1ec30*/  STL [R1+0xc8], R23 ;  /* 0x0000c81701007387 */ /* 0x0003e20000100800 */
[----:B0-----:R-:W-:-:S03]  /*1ec40*/  IMAD.WIDE R4, R0, 0x2, R12 ;  /* 0x0000000200047825 */ /* 0x001fc600078e020c */
[----:B------:R-:W4:Y:S04]  /*1ec50*/  LDL.64 R12, [R1+0x1c20] ;  /* 0x001c2000010c7983 */ /* 0x000f280000100a00 */
[----:B------:R2:W4:Y:S02]  /*1ec60*/  LDG.E.U16 R16, desc[UR10][R4.64] ;  /* 0x0000000a04107981 */ /* 0x000524000c1e1500 */
[C---:B--2---:R-:W-:Y:S02]  /*1ec70*/  IMAD.WIDE R4, R0.reuse, 0x2, R10 ;  /* 0x0000000200047825 */ /* 0x044fe400078e020a */
[----:B------:R-:W2:Y:S04]  /*1ec80*/  LDL.64 R10, [R1+0x1c18] ;  /* 0x001c1800010a7983 */ /* 0x000ea80000100a00 */
[----:B------:R3:W2:Y:S02]  /*1ec90*/  LDG.E.U16 R18, desc[UR10][R4.64] ;  /* 0x0000000a04127981 */ /* 0x0006a4000c1e1500 */
[----:B---3--:R-:W-:-:S02]  /*1eca0*/  IMAD.WIDE R4, R0, 0x2, R2 ;  /* 0x0000000200047825 */ /* 0x008fc400078e0202 */
[----:B------:R-:W3:Y:S04]  /*1ecb0*/  LDL.64 R2, [R1+0x1c10] ;  /* 0x001c100001027983 */ /* 0x000ee80000100a00 */
[----:B------:R4:W3:Y:S02]  /*1ecc0*/  LDG.E.U16 R22, desc[UR10][R4.64] ;  /* 0x0000000a04167981 */ /* 0x0008e4000c1e1500 */
[C---:B----4-:R-:W-:Y:S02]  /*1ecd0*/  IMAD.WIDE R4, R0.reuse, 0x2, R8 ;  /* 0x0000000200047825 */ /* 0x050fe400078e0208 */
[----:B------:R-:W4:Y:S04]  /*1ece0*/  LDL.64 R8, [R1+0x1c08] ;  /* 0x001c080001087983 */ /* 0x000f280000100a00 */
[----:B------:R0:W4:Y:S02]  /*1ecf0*/  LDG.E.U16 R29, desc[UR10][R4.64] ;  /* 0x0000000a041d7981 */ /* 0x000124000c1e1500 */
[----:B0-----:R-:W-:-:S02]  /*1ed00*/  IMAD.WIDE R4, R0, 0x2, R6 ;  /* 0x0000000200047825 */ /* 0x001fc400078e0206 */
[----:B------:R-:W4:Y:S04]  /*1ed10*/  LDL.64 R6, [R1+0x1c00] ;  /* 0x001c000001067983 */ /* 0x000f280000100a00 */
[----:B------:R0:W4:Y:S02]  /*1ed20*/  LDG.E.U16 R28, desc[UR10][R4.64] ;  /* 0x0000000a041c7981 */ /* 0x000124000c1e1500 */
[C---:B0-----:R-:W-:Y:S02]  /*1ed30*/  IMAD.WIDE R4, R0.reuse, 0x2, R14 ;  /* 0x0000000200047825 */ /* 0x041fe400078e020e */
[----:B------:R-:W4:Y:S04]  /*1ed40*/  LDL.64 R14, [R1+0x1bf8] ;  /* 0x001bf800010e7983 */ /* 0x000f280000100a00 */
[----:B------:R0:W4:Y:S02]  /*1ed50*/  LDG.E.U16 R27, desc[UR10][R4.64] ;  /* 0x0000000a041b7981 */ /* 0x000124000c1e1500 */
[----:B0-----:R-:W-:-:S02]  /*1ed60*/  IMAD.WIDE R4, R0, 0x2, R12 ;  /* 0x0000000200047825 */ /* 0x001fc400078e020c */
[----:B------:R-:W4:Y:S04]  /*1ed70*/  LDL.64 R12, [R1+0x1bf0] ;  /* 0x001bf000010c7983 */ /* 0x000f280000100a00 */
[----:B------:R2:W4:Y:S04]  /*1ed80*/  LDG.E.U16 R26, desc[UR10][R4.64] ;  /* 0x0000000a041a7981 */ /* 0x000528000c1e1500 */
[----:B------:R0:W-:Y:S01]  /*1ed90*/  STL [R1+0xb4], R21 ;  /* 0x0000b41501007387 */ /* 0x0001e20000100800 */
[----:B--2---:R-:W-:-:S03]  /*1eda0*/  IMAD.WIDE R4, R0, 0x2, R10 ;  /* 0x0000000200047825 */ /* 0x004fc600078e020a */
        /* <DEDUP_REMOVED lines=9> */
[----:B-1----:R1:W4:Y:S04]  /*1ee40*/  LDG.E.U16 R23, desc[UR10][R4.64] ;  /* 0x0000000a04177981 */ /* 0x002328000c1e1500 */
[----:B------:R-:W-:Y:S01]  /*1ee50*/  STL [R1+0x9c], R17 ;  /* 0x00009c1101007387 */ /* 0x000fe20000100800 */
[----:B-1----:R-:W-:-:S03]  /*1ee60*/  IMAD.WIDE R4, R0, 0x2, R6 ;  /* 0x0000000200047825 */ /* 0x002fc600078e0206 */
[----:B------:R-:W4:Y:S04]  /*1ee70*/  LDL.64 R6, [R1+0x1b78] ;  /* 0x001b780001067983 */ /* 0x000f280000100a00 */
[----:B0-----:R0:W4:Y:S04]  /*1ee80*/  LDG.E.U16 R21, desc[UR10][R4.64] ;  /* 0x0000000a04157981 */ /* 0x001128000c1e1500 */
[----:B------:R1:W-:Y:S01]  /*1ee90*/  STL [R1+0xb0], R16 ;  /* 0x0000b01001007387 */ /* 0x0003e20000100800 */
[----:B0-----:R-:W-:-:S03]  /*1eea0*/  IMAD.WIDE R4, R0, 0x2, R14 ;  /* 0x0000000200047825 */ /* 0x001fc600078e020e */
[----:B-1----:R-:W4:Y:S04]  /*1eeb0*/  LDL.64 R16, [R1+0x1be8] ;  /* 0x001be80001107983 */ /* 0x002f280000100a00 */
[----:B------:R0:W4:Y:S04]  /*1eec0*/  LDG.E.U16 R20, desc[UR10][R4.64] ;  /* 0x0000000a04147981 */ /* 0x000128000c1e1500 */
[----:B------:R1:W-:Y:S01]  /*1eed0*/  STL [R1+0xa8], R18 ;  /* 0x0000a81201007387 */ /* 0x0003e20000100800 */
[----:B0-----:R-:W-:-:S03]  /*1eee0*/  IMAD.WIDE R4, R0, 0x2, R12 ;  /* 0x0000000200047825 */ /* 0x001fc600078e020c */
[----:B-1----:R-:W4:Y:S04]  /*1eef0*/  LDL.64 R18, [R1+0x1be0] ;  /* 0x001be00001127983 */ /* 0x002f280000100a00 */
[----:B------:R0:W-:Y:S04]  /*1ef00*/  STL [R1+0xa0], R22 ;  /* 0x0000a01601007387 */ /* 0x0001e80000100800 */
[----:B------:R-:W4:Y:S04]  /*1ef10*/  LDL.64 R14, [R1+0x1bd8] ;  /* 0x001bd800010e7983 */ /* 0x000f280000100a00 */
[----:B0-----:R2:W4:Y:S02]  /*1ef20*/  LDG.E.U16 R22, desc[UR10][R4.64] ;  /* 0x0000000a04167981 */ /* 0x001524000c1e1500 */
[----:B--2---:R-:W-:-:S05]  /*1ef30*/  IMAD.WIDE R4, R0, 0x2, R10 ;  /* 0x0000000200047825 */ /* 0x004fca00078e020a */
[----:B------:R3:W2:Y:S02]  /*1ef40*/  LDG.E.U16 R12, desc[UR10][R4.64] ;  /* 0x0000000a040c7981 */ /* 0x0006a4000c1e1500 */
[----:B---3--:R-:W-:-:S05]  /*1ef50*/  IMAD.WIDE R4, R0, 0x2, R2 ;  /* 0x0000000200047825 */ /* 0x008fca00078e0202 */
[----:B------:R4:W3:Y:S02]  /*1ef60*/  LDG.E.U16 R11, desc[UR10][R4.64] ;  /* 0x0000000a040b7981 */ /* 0x0008e4000c1e1500 */
[----:B----4-:R-:W-:-:S05]  /*1ef70*/  IMAD.WIDE R4, R0, 0x2, R8 ;  /* 0x0000000200047825 */ /* 0x010fca00078e0208 */
[----:B------:R0:W4:Y:S02]  /*1ef80*/  LDG.E.U16 R10, desc[UR10][R4.64] ;  /* 0x0000000a040a7981 */ /* 0x000124000c1e1500 */
[----:B0-----:R-:W-:-:S05]  /*1ef90*/  IMAD.WIDE R4, R0, 0x2, R6 ;  /* 0x0000000200047825 */ /* 0x001fca00078e0206 */
[----:B------:R0:W4:Y:S04]  /*1efa0*/  LDG.E.U16 R9, desc[UR10][R4.64] ;  /* 0x0000000a04097981 */ /* 0x000128000c1e1500 */
[----:B------:R-:W-:Y:S01]  /*1efb0*/  STL [R1+0x98], R29 ;  /* 0x0000981d01007387 */ /* 0x000fe20000100800 */
[----:B0-----:R-:W-:-:S03]  /*1efc0*/  IMAD.WIDE R4, R0, 0x2, R16 ;  /* 0x0000000200047825 */ /* 0x001fc600078e0210 */
[----:B--2---:R0:W-:Y:S04]  /*1efd0*/  STL [R1+0x3ed4], R12 ;  /* 0x003ed40c01007387 */ /* 0x0041e80000100800 */
[----:B0-----:R-:W2:Y:S04]  /*1efe0*/  LDL.64 R12, [R1+0x1bd0] ;  /* 0x001bd000010c7983 */ /* 0x001ea80000100a00 */
[----:B------:R-:W-:Y:S04]  /*1eff0*/  STL [R1+0x94], R28 ;  /* 0x0000941c01007387 */ /* 0x000fe80000100800 */
[----:B------:R-:W2:Y:S04]  /*1f000*/  LDL.64 R2, [R1+0x1bc8] ;  /* 0x001bc80001027983 */ /* 0x000ea80000100a00 */
[----:B---3--:R-:W-:Y:S04]  /*1f010*/  STL [R1+0x3ed8], R11 ;  /* 0x003ed80b01007387 */ /* 0x008fe80000100800 */
[----:B------:R-:W-:Y:S04]  /*1f020*/  STL [R1+0x90], R27 ;  /* 0x0000901b01007387 */ /* 0x000fe80000100800 */
[----:B----4-:R-:W-:Y:S04]  /*1f030*/  STL [R1+0x3edc], R10 ;  /* 0x003edc0a01007387 */ /* 0x010fe80000100800 */
[----:B------:R0:W-:Y:S04]  /*1f040*/  STL [R1+0x8c], R26 ;  /* 0x00008c1a01007387 */ /* 0x0001e80000100800 */
[----:B------:R-:W3:Y:S04]  /*1f050*/  LDL.64 R6, [R1+0x1bc0] ;  /* 0x001bc00001067983 */ /* 0x000ee80000100a00 */
[----:B------:R-:W-:Y:S04]  /*1f060*/  STL [R1+0x88], R25 ;  /* 0x0000881901007387 */ /* 0x000fe80000100800 */
[----:B0-----:R0:W4:Y:S04]  /*1f070*/  LDG.E.U16 R26, desc[UR10][R4.64] ;  /* 0x0000000a041a7981 */ /* 0x001128000c1e1500 */
[----:B------:R1:W-:Y:S04]  /*1f080*/  STL [R1+0x3ee0], R9 ;  /* 0x003ee00901007387 */ /* 0x0003e80000100800 */
[----:B------:R-:W3:Y:S01]  /*1f090*/  LDL.64 R16, [R1+0x1bb8] ;  /* 0x001bb80001107983 */ /* 0x000ee20000100a00 */
[----:B0-----:R-:W-:-:S03]  /*1f0a0*/  IMAD.WIDE R4, R0, 0x2, R18 ;  /* 0x0000000200047825 */ /* 0x001fc600078e0212 */
[----:B------:R-:W-:Y:S04]  /*1f0b0*/  STL [R1+0x84], R24 ;  /* 0x0000841801007387 */ /* 0x000fe80000100800 */
[----:B------:R-:W-:Y:S04]  /*1f0c0*/  STL [R1+0x80], R23 ;  /* 0x0000801701007387 */ /* 0x000fe80000100800 */
[----:B-1----:R-:W4:Y:S04]  /*1f0d0*/  LDL.64 R8, [R1+0x1bb0] ;  /* 0x001bb00001087983 */ /* 0x002f280000100a00 */
[----:B------:R0:W4:Y:S02]  /*1f0e0*/  LDG.E.U16 R25, desc[UR10][R4.64] ;  /* 0x0000000a04197981 */ /* 0x000124000c1e1500 */
[----:B0-----:R-:W-:-:S02]  /*1f0f0*/  IMAD.WIDE R4, R0, 0x2, R14 ;  /* 0x0000000200047825 */ /* 0x001fc400078e020e */
[----:B------:R-:W4:Y:S04]  /*1f100*/  LDL.64 R14, [R1+0x1b70] ;  /* 0x001b7000010e7983 */ /* 0x000f280000100a00 */
[----:B------:R0:W-:Y:S04]  /*1f110*/  STL [R1+0x7c], R21 ;  /* 0x00007c1501007387 */ /* 0x0001e80000100800 */
[----:B------:R-:W4:Y:S04]  /*1f120*/  LDL.64 R10, [R1+0x1b68] ;  /* 0x001b6800010a7983 */ /* 0x000f280000100a00 */
[----:B0-----:R2:W4:Y:S04]  /*1f130*/  LDG.E.U16 R21, desc[UR10][R4.64] ;  /* 0x0000000a04157981 */ /* 0x001528000c1e1500 */
[----:B------:R0:W-:Y:S01]  /*1f140*/  STL [R1+0x78], R20 ;  /* 0x0000781401007387 */ /* 0x0001e20000100800 */
[----:B--2---:R-:W-:-:S05]  /*1f150*/  IMAD.WIDE R4, R0, 0x2, R12 ;  /* 0x0000000200047825 */ /* 0x004fca00078e020c */
[----:B0-----:R0:W2:Y:S02]  /*1f160*/  LDG.E.U16 R20, desc[UR10][R4.64] ;  /* 0x0000000a04147981 */ /* 0x0010a4000c1e1500 */
[C---:B0-----:R-:W-:Y:S02]  /*1f170*/  IMAD.WIDE R4, R0.reuse, 0x2, R2 ;  /* 0x0000000200047825 */ /* 0x041fe400078e0202 */
[----:B------:R-:W2:Y:S04]  /*1f180*/  LDL.64 R2, [R1+0x1b60] ;  /* 0x001b600001027983 */ /* 0x000ea80000100a00 */
[----:B------:R0:W-:Y:S04]  /*1f190*/  STL [R1+0x74], R22 ;  /* 0x0000741601007387 */ /* 0x0001e80000100800 */
[----:B------:R-:W2:Y:S04]  /*1f1a0*/  LDL.64 R12, [R1+0x1b58] ;  /* 0x001b5800010c7983 */ /* 0x000ea80000100a00 */
[----:B0-----:R3:W2:Y:S02]  /*1f1b0*/  LDG.E.U16 R22, desc[UR10][R4.64] ;  /* 0x0000000a04167981 */ /* 0x0016a4000c1e1500 */
[----:B---3--:R-:W-:-:S02]  /*1f1c0*/  IMAD.WIDE R4, R0, 0x2, R16 ;  /* 0x0000000200047825 */ /* 0x008fc400078e0210 */
[----:B------:R-:W3:Y:S04]  /*1f1d0*/  LDL.64 R16, [R1+0x1ba8] ;  /* 0x001ba80001107983 */ /* 0x000ee80000100a00 */
[----:B------:R4:W3:Y:S02]  /*1f1e0*/  LDG.E.U16 R19, desc[UR10][R4.64] ;  /* 0x0000000a04137981 */ /* 0x0008e4000c1e1500 */
[C---:B----4-:R-:W-:Y:S02]  /*1f1f0*/  IMAD.WIDE R4, R0.reuse, 0x2, R8 ;  /* 0x0000000200047825 */ /* 0x050fe400078e0208 */
[----:B------:R-:W4:Y:S04]  /*1f200*/  LDL.64 R8, [R1+0x1ba0] ;  /* 0x001ba00001087983 */ /* 0x000f280000100a00 */
[----:B------:R0:W3:Y:S02]  /*1f210*/  LDG.E.U16 R18, desc[UR10][R4.64] ;  /* 0x0000000a04127981 */ /* 0x0000e4000c1e1500 */
[----:B0-----:R-:W-:-:S05]  /*1f220*/  IMAD.WIDE R4, R0, 0x2, R14 ;  /* 0x0000000200047825 */ /* 0x001fca00078e020e */
[----:B------:R0:W3:Y:S02]  /*1f230*/  LDG.E.U16 R29, desc[UR10][R4.64] ;  /* 0x0000000a041d7981 */ /* 0x0000e4000c1e1500 */
[----:B0-----:R-:W-:-:S05]  /*1f240*/  IMAD.WIDE R4, R0, 0x2, R10 ;  /* 0x0000000200047825 */ /* 0x001fca00078e020a */
[----:B------:R2:W4:Y:S01]  /*1f250*/  LDG.E.U16 R23, desc[UR10][R4.64] ;  /* 0x0000000a04177981 */ /* 0x000522000c1e1500 */
[----:B------:R-:W-:-:S05]  /*1f260*/  IMAD.WIDE R6, R0, 0x2, R6 ;  /* 0x0000000200067825 */ /* 0x000fca00078e0206 */
[----:B------:R-:W4:Y:S04]  /*1f270*/  LDG.E.U16 R24, desc[UR10][R6.64] ;  /* 0x0000000a06187981 */ /* 0x000f28000c1e1500 */
[----:B------:R-:W4:Y:S01]  /*1f280*/  LDL.64 R6, [R1+0x1b98] ;  /* 0x001b980001067983 */ /* 0x000f220000100a00 */
[----:B--2---:R-:W-:-:S05]  /*1f290*/  IMAD.WIDE R4, R0, 0x2, R2 ;  /* 0x0000000200047825 */ /* 0x004fca00078e0202 */
[----:B------:R0:W2:Y:S02]  /*1f2a0*/  LDG.E.U16 R2, desc[UR10][R4.64] ;  /* 0x0000000a04027981 */ /* 0x0000a4000c1e1500 */
[----:B0-----:R-:W-:-:S05]  /*1f2b0*/  IMAD.WIDE R4, R0, 0x2, R12 ;  /* 0x0000000200047825 */ /* 0x001fca00078e020c */
[----:B------:R0:W4:Y:S04]  /*1f2c0*/  LDG.E.U16 R28, desc[UR10][R4.64] ;  /* 0x0000000a041c7981 */ /* 0x000128000c1e1500 */
[----:B---3--:R-:W-:Y:S04]  /*1f2d0*/  STL [R1+0x3eb8], R29 ;  /* 0x003eb81d01007387 */ /* 0x008fe80000100800 */
[----:B------:R-:W3:Y:S04]  /*1f2e0*/  LDL.64 R14, [R1+0x1b50] ;  /* 0x001b5000010e7983 */ /* 0x000ee80000100a00 */
[----:B------:R-:W3:Y:S04]  /*1f2f0*/  LDL.64 R10, [R1+0x1b48] ;  /* 0x001b4800010a7983 */ /* 0x000ee80000100a00 */
[----:B------:R-:W-:Y:S01]  /*1f300*/  STL [R1+0x70], R26 ;  /* 0x0000701a01007387 */ /* 0x000fe20000100800 */
[----:B0-----:R-:W-:-:S03]  /*1f310*/  IMAD.WIDE R4, R0, 0x2, R16 ;  /* 0x0000000200047825 */ /* 0x001fc600078e0210 */
[----:B--2---:R-:W-:Y:S04]  /*1f320*/  STL [R1+0x3ee4], R2 ;  /* 0x003ee40201007387 */ /* 0x004fe80000100800 */
[----:B------:R-:W-:Y:S04]  /*1f330*/  STL [R1+0x6c], R25 ;  /* 0x00006c1901007387 */ /* 0x000fe80000100800 */
[----:B------:R-:W2:Y:S04]  /*1f340*/  LDL.64 R12, [R1+0x1b40] ;  /* 0x001b4000010c7983 */ /* 0x000ea80000100a00 */
[----:B----4-:R-:W-:Y:S04]  /*1f350*/  STL [R1+0x3ee8], R28 ;  /* 0x003ee81c01007387 */ /* 0x010fe80000100800 */
[----:B------:R0:W-:Y:S04]  /*1f360*/  STL [R1+0x64], R21 ;  /* 0x0000641501007387 */ /* 0x0001e80000100800 */
[----:B------:R-:W4:Y:S04]  /*1f370*/  LDL.64 R16, [R1+0x1b38] ;  /* 0x001b380001107983 */ /* 0x000f280000100a00 */
[----:B------:R1:W-:Y:S04]  /*1f380*/  STL [R1+0x5c], R20 ;  /* 0x00005c1401007387 */ /* 0x0003e80000100800 */
[----:B0-----:R0:W4:Y:S02]  /*1f390*/  LDG.E.U16 R21, desc[UR10][R4.64] ;  /* 0x0000000a04157981 */ /* 0x001124000c1e1500 */
[----:B0-----:R-:W-:-:S02]  /*1f3a0*/  IMAD.WIDE R4, R0, 0x2, R8 ;  /* 0x0000000200047825 */ /* 0x001fc400078e0208 */
[----:B------:R-:W4:Y:S04]  /*1f3b0*/  LDL.64 R8, [R1+0x1b30] ;  /* 0x001b300001087983 */ /* 0x000f280000100a00 */
[----:B-1----:R0:W4:Y:S04]  /*1f3c0*/  LDG.E.U16 R20, desc[UR10][R4.64] ;  /* 0x0000000a04147981 */ /* 0x002128000c1e1500 */
[----:B------:R1:W-:Y:S01]  /*1f3d0*/  STL [R1+0x54], R22 ;  /* 0x0000541601007387 */ /* 0x0003e20000100800 */
[----:B0-----:R-:W-:-:S03]  /*1f3e0*/  IMAD.WIDE R4, R0, 0x2, R6 ;  /* 0x0000000200047825 */ /* 0x001fc600078e0206 */
[----:B------:R-:W4:Y:S04]  /*1f3f0*/  LDL.64 R6, [R1+0x1b28] ;  /* 0x001b280001067983 */ /* 0x000f280000100a00 */
[----:B------:R-:W-:Y:S04]  /*1f400*/  STL [R1+0x4c], R24 ;  /* 0x00004c1801007387 */ /* 0x000fe80000100800 */
[----:B------:R-:W4:Y:S04]  /*1f410*/  LDL.64 R2, [R1+0x1b20] ;  /* 0x001b200001027983 */ /* 0x000f280000100a00 */
[----:B-1----:R3:W4:Y:S04]  /*1f420*/  LDG.E.U16 R22, desc[UR10][R4.64] ;  /* 0x0000000a04167981 */ /* 0x002728000c1e1500 */
[----:B------:R0:W-:Y:S01]  /*1f430*/  STL [R1+0x48], R19 ;  /* 0x0000481301007387 */ /* 0x0001e20000100800 */
[----:B---3--:R-:W-:-:S03]  /*1f440*/  IMAD.WIDE R4, R0, 0x2, R14 ;  /* 0x0000000200047825 */ /* 0x008fc600078e020e */
[----:B------:R-:W3:Y:S04]  /*1f450*/  LDL.64 R14, [R1+0x1b18] ;  /* 0x001b1800010e7983 */ /* 0x000ee80000100a00 */
[----:B------:R1:W3:Y:S04]  /*1f460*/  LDG.E.U16 R29, desc[UR10][R4.64] ;  /* 0x0000000a041d7981 */ /* 0x0002e8000c1e1500 */
[----:B------:R0:W-:Y:S01]  /*1f470*/  STL [R1+0x44], R18 ;  /* 0x0000441201007387 */ /* 0x0001e20000100800 */
[----:B-1----:R-:W-:-:S03]  /*1f480*/  IMAD.WIDE R4, R0, 0x2, R10 ;  /* 0x0000000200047825 */ /* 0x002fc600078e020a */
[----:B------:R-:W3:Y:S04]  /*1f490*/  LDL.64 R10, [R1+0x1b10] ;  /* 0x001b1000010a7983 */ /* 0x000ee80000100a00 */
[----:B0-----:R2:W3:Y:S02]  /*1f4a0*/  LDG.E.U16 R19, desc[UR10][R4.64] ;  /* 0x0000000a04137981 */ /* 0x0014e4000c1e1500 */
[C---:B--2---:R-:W-:Y:S02]  /*1f4b0*/  IMAD.WIDE R4, R0.reuse, 0x2, R12 ;  /* 0x0000000200047825 */ /* 0x044fe400078e020c */
[----:B------:R-:W2:Y:S04]  /*1f4c0*/  LDL.64 R12, [R1+0x1b08] ;  /* 0x001b0800010c7983 */ /* 0x000ea80000100a00 */
[----:B------:R4:W2:Y:S02]  /*1f4d0*/  LDG.E.U16 R18, desc[UR10][R4.64] ;  /* 0x0000000a04127981 */ /* 0x0008a4000c1e1500 */
[----:B----4-:R-:W-:-:S05]  /*1f4e0*/  IMAD.WIDE R4, R0, 0x2, R16 ;  /* 0x0000000200047825 */ /* 0x010fca00078e0210 */
[----:B------:R0:W4:Y:S04]  /*1f4f0*/  LDG.E.U16 R28, desc[UR10][R4.64] ;  /* 0x0000000a041c7981 */ /* 0x000128000c1e1500 */
[----:B------:R1:W-:Y:S01]  /*1f500*/  STL [R1+0x34], R23 ;  /* 0x0000341701007387 */ /* 0x0003e20000100800 */
[----:B0-----:R-:W-:-:S03]  /*1f510*/  IMAD.WIDE R4, R0, 0x2, R8 ;  /* 0x0000000200047825 */ /* 0x001fc600078e0208 */
        /* <DEDUP_REMOVED lines=8> */
[----:B------:R-:W-:Y:S01]  /*1f5a0*/  STL [R1+0x40], R21 ;  /* 0x0000401501007387 */ /* 0x000fe20000100800 */
[----:B---3--:R-:W-:-:S05]  /*1f5b0*/  IMAD.WIDE R4, R0, 0x2, R14 ;  /* 0x0000000200047825 */ /* 0x008fca00078e020e */
[----:B------:R0:W3:Y:S02]  /*1f5c0*/  LDG.E.U16 R24, desc[UR10][R4.64] ;  /* 0x0000000a04187981 */ /* 0x0000e4000c1e1500 */
[C---:B0-----:R-:W-:Y:S02]  /*1f5d0*/  IMAD.WIDE R4, R0.reuse, 0x2, R10 ;  /* 0x0000000200047825 */ /* 0x041fe400078e020a */
[----:B------:R-:W3:Y:S04]  /*1f5e0*/  LDL.64 R10, [R1+0x1ae8] ;  /* 0x001ae800010a7983 */ /* 0x000ee80000100a00 */
[----:B------:R0:W-:Y:S04]  /*1f5f0*/  STL [R1+0x38], R20 ;  /* 0x0000381401007387 */ /* 0x0001e80000100800 */
[----:B-1----:R2:W3:Y:S04]  /*1f600*/  LDG.E.U16 R23, desc[UR10][R4.64] ;  /* 0x0000000a04177981 */ /* 0x0024e8000c1e1500 */
[----:B------:R-:W3:Y:S04]  /*1f610*/  LDL.64 R14, [R1+0x1ad8] ;  /* 0x001ad800010e7983 */ /* 0x000ee80000100a00 */
[----:B0-----:R-:W3:Y:S04]  /*1f620*/  LDL.64 R20, [R1+0x1ae0] ;  /* 0x001ae00001147983 */ /* 0x001ee80000100a00 */
[----:B------:R0:W-:Y:S01]  /*1f630*/  STL [R1+0x30], R22 ;  /* 0x0000301601007387 */ /* 0x0001e20000100800 */
[----:B--2---:R-:W-:-:S03]  /*1f640*/  IMAD.WIDE R4, R0, 0x2, R12 ;  /* 0x0000000200047825 */ /* 0x004fc600078e020c */
[----:B------:R-:W2:Y:S04]  /*1f650*/  LDL.64 R12, [R1+0x1ad0] ;  /* 0x001ad000010c7983 */ /* 0x000ea80000100a00 */
[----:B0-----:R4:W2:Y:S02]  /*1f660*/  LDG.E.U16 R22, desc[UR10][R4.64] ;  /* 0x0000000a04167981 */ /* 0x0018a4000c1e1500 */
[----:B----4-:R-:W-:-:S05]  /*1f670*/  IMAD.WIDE R4, R0, 0x2, R8 ;  /* 0x0000000200047825 */ /* 0x010fca00078e0208 */
[----:B------:R0:W4:Y:S02]  /*1f680*/  LDG.E.U16 R8, desc[UR10][R4.64] ;  /* 0x0000000a04087981 */ /* 0x000124000c1e1500 */
[----:B0-----:R-:W-:-:S05]  /*1f690*/  IMAD.WIDE R4, R0, 0x2, R6 ;  /* 0x0000000200047825 */ /* 0x001fca00078e0206 */
[----:B------:R0:W2:Y:S02]  /*1f6a0*/  LDG.E.U16 R7, desc[UR10][R4.64] ;  /* 0x0000000a04077981 */ /* 0x0000a4000c1e1500 */
[----:B0-----:R-:W-:-:S05]  /*1f6b0*/  IMAD.WIDE R4, R0, 0x2, R2 ;  /* 0x0000000200047825 */ /* 0x001fca00078e0202 */
[----:B------:R3:W2:Y:S02]  /*1f6c0*/  LDG.E.U16 R3, desc[UR10][R4.64] ;  /* 0x0000000a04037981 */ /* 0x0006a4000c1e1500 */
[----:B---3--:R-:W-:-:S05]  /*1f6d0*/  IMAD.WIDE R4, R0, 0x2, R10 ;  /* 0x0000000200047825 */ /* 0x008fca00078e020a */
[----:B------:R0:W3:Y:S02]  /*1f6e0*/  LDG.E.U16 R6, desc[UR10][R4.64] ;  /* 0x0000000a04067981 */ /* 0x0000e4000c1e1500 */
[----:B0-----:R-:W-:-:S06]  /*1f6f0*/  IMAD.WIDE R4, R0, 0x2, R20 ;  /* 0x0000000200047825 */ /* 0x001fcc00078e0214 */
[----:B------:R-:W3:Y:S04]  /*1f700*/  LDG.E.U16 R5, desc[UR10][R4.64] ;  /* 0x0000000a04057981 */ /* 0x000ee8000c1e1500 */
[----:B------:R-:W-:Y:S01]  /*1f710*/  STL [R1+0x24], R29 ;  /* 0x0000241d01007387 */ /* 0x000fe20000100800 */
[----:B------:R-:W-:-:S05]  /*1f720*/  IMAD.WIDE R14, R0, 0x2, R14 ;  /* 0x00000002000e7825 */ /* 0x000fca00078e020e */
[----:B------:R0:W3:Y:S04]  /*1f730*/  LDG.E.U16 R4, desc[UR10][R14.64] ;  /* 0x0000000a0e047981 */ /* 0x0000e8000c1e1500 */
[----:B----4-:R-:W-:Y:S04]  /*1f740*/  STL [R1+0x3e88], R8 ;  /* 0x003e880801007387 */ /* 0x010fe80000100800 */
[----:B------:R-:W4:Y:S04]  /*1f750*/  LDL.64 R16, [R1+0x1ac8] ;  /* 0x001ac80001107983 */ /* 0x000f280000100a00 */
[----:B------:R-:W-:Y:S04]  /*1f760*/  STL [R1+0x20], R19 ;  /* 0x0000201301007387 */ /* 0x000fe80000100800 */
[----:B--2---:R-:W-:Y:S04]  /*1f770*/  STL [R1+0x3e8c], R7 ;  /* 0x003e8c0701007387 */ /* 0x004fe80000100800 */
[----:B------:R1:W-:Y:S04]  /*1f780*/  STL [R1+0x1c], R18 ;  /* 0x00001c1201007387 */ /* 0x0003e80000100800 */
[----:B-1----:R-:W2:Y:S04]  /*1f790*/  LDL.64 R18, [R1+0x1ac0] ;  /* 0x001ac00001127983 */ /* 0x002ea80000100a00 */
[----:B------:R-:W-:Y:S04]  /*1f7a0*/  STL [R1+0x3e68], R3 ;  /* 0x003e680301007387 */ /* 0x000fe80000100800 */
[----:B------:R-:W-:Y:S04]  /*1f7b0*/  STL [R1+0x18], R28 ;  /* 0x0000181c01007387 */ /* 0x000fe80000100800 */
[----:B------:R-:W2:Y:S04]  /*1f7c0*/  LDL.64 R10, [R1+0x1ab8] ;  /* 0x001ab800010a7983 */ /* 0x000ea80000100a00 */
[----:B------:R-:W-:Y:S04]  /*1f7d0*/  STL [R1+0x14], R27 ;  /* 0x0000141b01007387 */ /* 0x000fe80000100800 */
[----:B---3--:R1:W-:Y:S04]  /*1f7e0*/  STL [R1+0x3e6c], R6 ;  /* 0x003e6c0601007387 */ /* 0x0083e80000100800 */
[----:B------:R-:W3:Y:S04]  /*1f7f0*/  LDL.64 R8, [R1+0x1ab0] ;  /* 0x001ab00001087983 */ /* 0x000ee80000100a00 */
[----:B------:R-:W-:Y:S04]  /*1f800*/  STL [R1+0x10], R26 ;  /* 0x0000101a01007387 */ /* 0x000fe80000100800 */
[----:B------:R-:W-:Y:S04]  /*1f810*/  STL [R1+0x3e70], R5 ;  /* 0x003e700501007387 */ /* 0x000fe80000100800 */
[----:B------:R-:W-:Y:S04]  /*1f820*/  STL [R1+0xc], R25 ;  /* 0x00000c1901007387 */ /* 0x000fe80000100800 */
[----:B-1----:R-:W3:Y:S01]  /*1f830*/  LDL.64 R6, [R1+0x1aa8] ;  /* 0x001aa80001067983 */ /* 0x002ee20000100a00 */
[----:B0-----:R-:W-:-:S03]  /*1f840*/  IMAD.WIDE R14, R0, 0x2, R12 ;  /* 0x00000002000e7825 */ /* 0x001fc600078e020c */
[----:B------:R-:W3:Y:S04]  /*1f850*/  LDL.64 R2, [R1+0x1aa0] ;  /* 0x001aa00001027983 */ /* 0x000ee80000100a00 */
[----:B------:R4:W3:Y:S04]  /*1f860*/  LDG.E.U16 R13, desc[UR10][R14.64] ;  /* 0x0000000a0e0d7981 */ /* 0x0008e8000c1e1500 */
[----:B------:R-:W-:Y:S04]  /*1f870*/  STL [R1+0x8], R24 ;  /* 0x0000081801007387 */ /* 0x000fe80000100800 */
[----:B------:R-:W-:Y:S04]  /*1f880*/  STL [R1+0x3e74], R4 ;  /* 0x003e740401007387 */ /* 0x000fe80000100800 */
[----:B------:R0:W-:Y:S01]  /*1f890*/  STL [R1+0x4], R23 ;  /* 0x0000041701007387 */ /* 0x0001e20000100800 */
[----:B----4-:R-:W-:-:S05]  /*1f8a0*/  IMAD.WIDE R14, R0, 0x2, R16 ;  /* 0x00000002000e7825 */ /* 0x010fca00078e0210 */
[----:B------:R2:W4:Y:S02]  /*1f8b0*/  LDG.E.U16 R17, desc[UR10][R14.64] ;  /* 0x0000000a0e117981 */ /* 0x000524000c1e1500 */
[----:B--2---:R-:W-:-:S05]  /*1f8c0*/  IMAD.WIDE R14, R0, 0x2, R18 ;  /* 0x00000002000e7825 */ /* 0x004fca00078e0212 */
[----:B------:R1:W2:Y:S02]  /*1f8d0*/  LDG.E.U16 R19, desc[UR10][R14.64] ;  /* 0x0000000a0e137981 */ /* 0x0002a4000c1e1500 */
[----:B-1----:R-:W-:-:S05]  /*1f8e0*/  IMAD.WIDE R14, R0, 0x2, R10 ;  /* 0x00000002000e7825 */ /* 0x002fca00078e020a */
[----:B------:R3:W2:Y:S02]  /*1f8f0*/  LDG.E.U16 R21, desc[UR10][R14.64] ;  /* 0x0000000a0e157981 */ /* 0x0006a4000c1e1500 */
[----:B---3--:R-:W-:-:S05]  /*1f900*/  IMAD.WIDE R14, R0, 0x2, R8 ;  /* 0x00000002000e7825 */ /* 0x008fca00078e0208 */
[----:B0-----:R0:W3:Y:S02]  /*1f910*/  LDG.E.U16 R23, desc[UR10][R14.64] ;  /* 0x0000000a0e177981 */ /* 0x0010e4000c1e1500 */
[----:B0-----:R-:W-:-:S05]  /*1f920*/  IMAD.WIDE R14, R0, 0x2, R6 ;  /* 0x00000002000e7825 */ /* 0x001fca00078e0206 */
[----:B------:R0:W3:Y:S04]  /*1f930*/  LDG.E.U16 R25, desc[UR10][R14.64] ;  /* 0x0000000a0e197981 */ /* 0x0000e8000c1e1500 */
[----:B------:R-:W-:Y:S04]  /*1f940*/  STL [R1+0x3e48], R13 ;  /* 0x003e480d01007387 */ /* 0x000fe80000100800 */
[----:B------:R-:W-:Y:S01]  /*1f950*/  STL [R1], R22 ;  /* 0x0000001601007387 */ /* 0x000fe20000100800 */
[----:B0-----:R-:W-:-:S05]  /*1f960*/  IMAD.WIDE R14, R0, 0x2, R2 ;  /* 0x00000002000e7825 */ /* 0x001fca00078e0202 */
[----:B------:R0:W3:Y:S04]  /*1f970*/  LDG.E.U16 R27, desc[UR10][R14.64] ;  /* 0x0000000a0e1b7981 */ /* 0x0000e8000c1e1500 */
[----:B----4-:R-:W-:Y:S04]  /*1f980*/  STL [R1+0x3e4c], R17 ;  /* 0x003e4c1101007387 */ /* 0x010fe80000100800 */
[----:B--2---:R-:W-:Y:S04]  /*1f990*/  STL [R1+0x3e50], R19 ;  /* 0x003e501301007387 */ /* 0x004fe80000100800 */
[----:B------:R-:W-:Y:S04]  /*1f9a0*/  STL [R1+0x3e54], R21 ;  /* 0x003e541501007387 */ /* 0x000fe80000100800 */
[----:B---3--:R1:W-:Y:S04]  /*1f9b0*/  STL [R1+0x3e20], R23 ;  /* 0x003e201701007387 */ /* 0x0083e80000100800 */
[----:B------:R-:W-:Y:S04]  /*1f9c0*/  STL [R1+0x3e24], R25 ;  /* 0x003e241901007387 */ /* 0x000fe80000100800 */
[----:B-1----:R-:W2:Y:S04]  /*1f9d0*/  LDL.LU R23, [R1+0x9cc] ;  /* 0x0009cc0001177983 */ /* 0x002ea80000300800 */
        /* <DEDUP_REMOVED lines=22> */
[----:B------:R-:W0:Y:S01]  /*1fb40*/  LDL.64 R14, [R1+0x1a98] ;  /* 0x001a9800010e7983 */ /* 0x000e220000100a00 */
[----:B------:R-:W1:Y:S01]  /*1fb50*/  S2R R21, SR_TID.X ;  /* 0x0000000000157919 */ /* 0x000e620000002100 */
[----:B0-----:R-:W-:-:S06]  /*1fb60*/  IMAD.WIDE R14, R0, 0x2, R14 ;  /* 0x00000002000e7825 */ /* 0x001fcc00078e020e */
[----:B------:R0:W3:Y:S01]  /*1fb70*/  LDG.E.U16 R14, desc[UR10][R14.64] ;  /* 0x0000000a0e0e7981 */ /* 0x0000e2000c1e1500 */
[----:B-1----:R-:W-:-:S03]  /*1fb80*/  LOP3.LUT R21, R21, 0x7f, RZ, 0xc0, !PT ;  /* 0x0000007f15157812 */ /* 0x002fc600078ec0ff */
[----:B------:R-:W-:Y:S01]  /*1fb90*/  STL [R1+0x3e28], R27 ;  /* 0x003e281b01007387 */ /* 0x000fe20000100800 */
[----:B0-----:R-:W-:Y:S01]  /*1fba0*/  SHF.L.U32 R15, R21, 0x1, RZ ;  /* 0x00000001150f7819 */ /* 0x001fe200000006ff */
[----:B------:R-:W-:Y:S06]  /*1fbb0*/  BAR.SYNC.DEFER_BLOCKING 0x0 ;  /* 0x0000000000007b1d */ /* 0x000fec0000010000 */
[----:B------:R-:W-:Y:S04]  /*1fbc0*/  STL [R1+0x2a64], R0 ;  /* 0x002a640001007387 */ /* 0x000fe80000100800 */
[----:B--2---:R0:W-:Y:S04]  /*1fbd0*/  STS.U16 [R15+UR6+0x6000], R29 ;  /* 0x0060001d0f007988 */ /* 0x0041e80008000406 */
[----:B------:R1:W-:Y:S04]  /*1fbe0*/  STS.U16 [R15+UR6+0x4200], R28 ;  /* 0x0042001c0f007988 */ /* 0x0003e80008000406 */
[----:B---3--:R-:W-:Y:S04]  /*1fbf0*/  STL [R1+0x3e2c], R14 ;  /* 0x003e2c0e01007387 */ /* 0x008fe80000100800 */
[----:B------:R-:W-:Y:S04]  /*1fc00*/  STL [R1+0x3e78], R21 ;  /* 0x003e781501007387 */ /* 0x000fe80000100800 */
[----:B0-----:R-:W2:Y:S04]  /*1fc10*/  LDL.LU R29, [R1+0x534] ;  /* 0x00053400011d7983 */ /* 0x001ea80000300800 */
[----:B-1----:R-:W3:Y:S04]  /*1fc20*/  LDL.LU R28, [R1+0x434] ;  /* 0x00043400011c7983 */ /* 0x002ee80000300800 */
[----:B---3--:R0:W-:Y:S04]  /*1fc30*/  STL [R1+0x3eec], R28 ;  /* 0x003eec1c01007387 */ /* 0x0081e80000100800 */
[----:B0-----:R-:W3:Y:S04]  /*1fc40*/  LDL.LU R28, [R1+0x4c8] ;  /* 0x0004c800011c7983 */ /* 0x001ee80000300800 */
[----:B------:R-:W-:Y:S04]  /*1fc50*/  STS.U16 [R15+UR6+0x4300], R2 ;  /* 0x004300020f007988 */ /* 0x000fe80008000406 */
[----:B------:R-:W-:Y:S04]  /*1fc60*/  STS.U16 [R15+UR6+0x6100], R9 ;  /* 0x006100090f007988 */ /* 0x000fe80008000406 */
[----:B------:R-:W-:Y:S04]  /*1fc70*/  STS.U16 [R15+UR6+0x6200], R10 ;  /* 0x0062000a0f007988 */ /* 0x000fe80008000406 */
[----:B------:R-:W-:Y:S04]  /*1fc80*/  STS.U16 [R15+UR6+0x6300], R11 ;  /* 0x0063000b0f007988 */ /* 0x000fe80008000406 */
[----:B------:R-:W-:Y:S04]  /*1fc90*/  STS.U16 [R15+UR6+0x8000], R12 ;  /* 0x0080000c0f007988 */ /* 0x000fe80008000406 */
[----:B---3--:R0:W-:Y:S04]  /*1fca0*/  STL [R1+0x3ef0], R28 ;  /* 0x003ef01c01007387 */ /* 0x0081e80000100800 */
[----:B0-----:R-:W3:Y:S04]  /*1fcb0*/  LDL.LU R28, [R1+0x4cc] ;  /* 0x0004cc00011c7983 */ /* 0x001ee80000300800 */
        /* <DEDUP_REMOVED lines=14> */
[----:B------:R1:W-:Y:S04]  /*1fda0*/  STS.U16 [R15+UR6+0xa200], R26 ;  /* 0x00a2001a0f007988 */ /* 0x0003e80008000406 */
[----:B0-----:R-:W3:Y:S04]  /*1fdb0*/  LDL.LU R24, [R1+0x32c] ;  /* 0x00032c0001187983 */ /* 0x001ee80000300800 */
[----:B-1----:R-:W3:Y:S04]  /*1fdc0*/  LDL.LU R26, [R1+0x30c] ;  /* 0x00030c00011a7983 */ /* 0x002ee80000300800 */
[----:B------:R-:W3:Y:S04]  /*1fdd0*/  LDL.LU R21, [R1+0x2b4] ;  /* 0x0002b40001157983 */ /* 0x000ee80000300800 */
[----:B------:R-:W3:Y:S04]  /*1fde0*/  LDL.LU R14, [R1+0x2a4] ;  /* 0x0002a400010e7983 */ /* 0x000ee80000300800 */
[----:B------:R-:W3:Y:S04]  /*1fdf0*/  LDL.LU R0, [R1+0x2a0] ;  /* 0x0002a00001007983 */ /* 0x000ee80000300800 */
[----:B------:R-:W3:Y:S04]  /*1fe00*/  LDL.LU R27, [R1+0x29c] ;  /* 0x00029c00011b7983 */ /* 0x000ee80000300800 */
[----:B------:R0:W-:Y:S04]  /*1fe10*/  STS.U16 [R15+UR6], R23 ;  /* 0x000000170f007988 */ /* 0x0001e80008000406 */
[----:B------:R-:W3:Y:S04]  /*1fe20*/  LDL.LU R25, [R1+0x234] ;  /* 0x0002340001197983 */ /* 0x000ee80000300800 */
[----:B------:R1:W-:Y:S04]  /*1fe30*/  STS.U16 [R15+UR6+0x100], R19 ;  /* 0x000100130f007988 */ /* 0x0003e80008000406 */
[----:B0-----:R-:W3:Y:S04]  /*1fe40*/  LDL.LU R23, [R1+0x230] ;  /* 0x0002300001177983 */ /* 0x001ee80000300800 */
[----:B----4-:R0:W-:Y:S04]  /*1fe50*/  STS.U16 [R15+UR6+0x200], R17 ;  /* 0x000200110f007988 */ /* 0x0101e80008000406 */
        /* <DEDUP_REMOVED lines=15> */
[----:B--2---:R0:W-:Y:S04]  /*1ff50*/  STS.U16 [R15+UR6+0xa300], R29 ;  /* 0x00a3001d0f007988 */ /* 0x0041e80008000406 */
[----:B-1----:R-:W2:Y:S04]  /*1ff60*/  LDL.LU R8, [R1+0x58] ;  /* 0x0000580001087983 */ /* 0x002ea80000300800 */
[----:B0-----:R-:W2:Y:S04]  /*1ff70*/  LDL.LU R29, [R1+0x50] ;  /* 0x00005000011d7983 */ /* 0x001ea80000300800 */
[----:B---3--:R0:W-:Y:S04]  /*1ff80*/  STS.U16 [R15+UR6+0xc000], R28 ;  /* 0x00c0001c0f007988 */ /* 0x0081e80008000406 */
[----:B0-----:R-:W3:Y:S04]  /*1ff90*/  LDL.LU R28, [R1+0x3ef0] ;  /* 0x003ef000011c7983 */ /* 0x001ee80000300800 */
[----:B---3--:R0:W-:Y:S04]  /*1ffa0*/  STS.U16 [R15+UR6+0xc100], R28 ;  /* 0x00c1001c0f007988 */ /* 0x0081e80008000406 */
[----:B0-----:R-:W3:Y:S04]  /*1ffb0*/  LDL.LU R28, [R1+0x3eec] ;  /* 0x003eec00011c7983 */ /* 0x001ee80000300800 */
        /* <DEDUP_REMOVED lines=14> */
[----:B--2---:R-:W-:Y:S04]  /*200a0*/  STS.U16 [R15+UR6+0x1a100], R29 ;  /* 0x01a1001d0f007988 */ /* 0x004fe80008000406 */
[----:B------:R-:W-:Y:S04]  /*200b0*/  STS.U16 [R15+UR6+0x1a000], R8 ;  /* 0x01a000080f007988 */ /* 0x000fe80008000406 */
[----:B------:R-:W-:Y:S04]  /*200c0*/  STS.U16 [R15+UR6+0x12200], R21 ;  /* 0x012200150f007988 */ /* 0x000fe80008000406 */
[----:B------:R-:W-:Y:S04]  /*200d0*/  STS.U16 [R15+UR6+0x12300], R14 ;  /* 0x0123000e0f007988 */ /* 0x000fe80008000406 */
[----:B------:R-:W-:Y:S04]  /*200e0*/  STS.U16 [R15+UR6+0x14000], R0 ;  /* 0x014000000f007988 */ /* 0x000fe80008000406 */
[----:B------:R-:W-:Y:S04]  /*200f0*/  STS.U16 [R15+UR6+0x18100], R6 ;  /* 0x018100060f007988 */ /* 0x000fe80008000406 */
[----:B------:R-:W-:Y:S04]  /*20100*/  STS.U16 [R15+UR6+0x18200], R3 ;  /* 0x018200030f007988 */ /* 0x000fe80008000406 */
[----:B---3--:R0:W-:Y:S04]  /*20110*/  STS.U16 [R15+UR6+0xc200], R28 ;  /* 0x00c2001c0f007988 */ /* 0x0081e80008000406 */
[----:B0-----:R-:W2:Y:S04]  /*20120*/  LDL.LU R28, [R1+0x3ee8] ;  /* 0x003ee800011c7983 */ /* 0x001ea80000300800 */
[----:B------:R-:W3:Y:S04]  /*20130*/  LDL.LU R2, [R1+0x3ee4] ;  /* 0x003ee40001027983 */ /* 0x000ee80000300800 */
[----:B------:R-:W4:Y:S04]  /*20140*/  LDL.LU R9, [R1+0x3ee0] ;  /* 0x003ee00001097983 */ /* 0x000f280000300800 */
[----:B------:R-:W2:Y:S04]  /*20150*/  LDL.LU R10, [R1+0x3edc] ;  /* 0x003edc00010a7983 */ /* 0x000ea80000300800 */
        /* <DEDUP_REMOVED lines=18> */
[----:B------:R-:W-:Y:S04]  /*20280*/  STS.U16 [R15+UR6+0x14100], R27 ;  /* 0x0141001b0f007988 */ /* 0x000fe80008000406 */
[----:B------:R-:W-:Y:S04]  /*20290*/  STS.U16 [R15+UR6+0x16000], R19 ;  /* 0x016000130f007988 */ /* 0x000fe80008000406 */
[----:B------:R-:W-:Y:S04]  /*202a0*/  STS.U16 [R15+UR6+0x16100], R17 ;  /* 0x016100110f007988 */ /* 0x000fe80008000406 */
[----:B------:R-:W-:Y:S04]  /*202b0*/  STS.U16 [R15+UR6+0x16200], R13 ;  /* 0x0162000d0f007988 */ /* 0x000fe80008000406 */
[----:B------:R-:W-:Y:S04]  /*202c0*/  STS.U16 [R15+UR6+0x14200], R25 ;  /* 0x014200190f007988 */ /* 0x000fe80008000406 */
[----:B------:R-:W-:Y:S04]  /*202d0*/  STS.U16 [R15+UR6+0x14300], R23 ;  /* 0x014300170f007988 */ /* 0x000fe80008000406 */
[----:B----4-:R0:W-:Y:S04]  /*202e0*/  STS.U16 [R15+UR6+0x1e300], R9 ;  /* 0x01e300090f007988 */ /* 0x0101e80008000406 */
[----:B--2---:R-:W-:Y:S04]  /*202f0*/  STS.U16 [R15+UR6+0x1e200], R10 ;  /* 0x01e2000a0f007988 */ /* 0x004fe80008000406 */
[----:B---3--:R-:W-:Y:S04]  /*20300*/  STS.U16 [R15+UR6+0x1e100], R11 ;  /* 0x01e1000b0f007988 */ /* 0x008fe80008000406 */
[----:B------:R-:W-:Y:S04]  /*20310*/  STS.U16 [R15+UR6+0x1e000], R12 ;  /* 0x01e0000c0f007988 */ /* 0x000fe80008000406 */
[----:B------:R-:W-:Y:S04]  /*20320*/  STS.U16 [R15+UR6+0x1c300], R16 ;  /* 0x01c300100f007988 */ /* 0x000fe80008000406 */
[----:B------:R-:W-:Y:S04]  /*20330*/  STS.U16 [R15+UR6+0x1c200], R18 ;  /* 0x01c200120f007988 */ /* 0x000fe80008000406 */
[----:B------:R-:W-:Y:S04]  /*20340*/  STS.U16 [R15+UR6+0x1c100], R20 ;  /* 0x01c100140f007988 */ /* 0x000fe80008000406 */
[----:B------:R-:W-:Y:S04]  /*20350*/  STS.U16 [R15+UR6+0x1c000], R22 ;  /* 0x01c000160f007988 */ /* 0x000fe80008000406 */
[----:B------:R-:W-:Y:S04]  /*20360*/  STS.U16 [R15+UR6+0x1a300], R24 ;  /* 0x01a300180f007988 */ /* 0x000fe80008000406 */
[----:B------:R1:W-:Y:S01]  /*20370*/  STS.U16 [R15+UR6+0x1a200], R26 ;  /* 0x01a2001a0f007988 */ /* 0x0003e20008000406 */
[----:B0-----:R-:W-:-:S03]  /*20380*/  LOP3.LUT R9, R15, 0x10, RZ, 0x3c, !PT ;  /* 0x000000100f097812 */ /* 0x001fc600078e3cff */
        /* <DEDUP_REMOVED lines=11> */
[----:B------:R-:W3:Y:S04]  /*20440*/  LDL.LU R17, [R1+0x540] ;  /* 0x0005400001117983 */ /* 0x000ee80000300800 */
[----:B------:R-:W4:Y:S04]  /*20450*/  LDL.LU R13, [R1+0x51c] ;  /* 0x00051c00010d7983 */ /* 0x000f280000300800 */
[----:B------:R-:W4:Y:S04]  /*20460*/  LDL.LU R25, [R1+0x518] ;  /* 0x0005180001197983 */ /* 0x000f280000300800 */
[----:B------:R0:W-:Y:S04]  /*20470*/  STS.U16 [R9+UR6+0x400], R4 ;  /* 0x0004000409007988 */ /* 0x0001e80008000406 */
[----:B------:R-:W4:Y:S04]  /*20480*/  LDL.LU R23, [R1+0x4b4] ;  /* 0x0004b40001177983 */ /* 0x000f280000300800 */
[----:B------:R1:W-:Y:S04]  /*20490*/  STS.U16 [R9+UR6+0x500], R5 ;  /* 0x0005000509007988 */ /* 0x0003e80008000406 */
[----:B0-----:R-:W4:Y:S04]  /*204a0*/  LDL.LU R4, [R1+0x4b0] ;  /* 0x0004b00001047983 */ /* 0x001f280000300800 */
[----:B------:R0:W-:Y:S04]  /*204b0*/  STS.U16 [R9+UR6+0x600], R7 ;  /* 0x0006000709007988 */ /* 0x0001e80008000406 */
[----:B-1----:R-:W4:Y:S04]  /*204c0*/  LDL.LU R5, [R1+0x4ac] ;  /* 0x0004ac0001057983 */ /* 0x002f280000300800 */
[----:B------:R1:W-:Y:S04]  /*204d0*/  STS.U16 [R9+UR6+0x700], R29 ;  /* 0x0007001d09007988 */ /* 0x0003e80008000406 */
[----:B0-----:R-:W4:Y:S04]  /*204e0*/  LDL.LU R7, [R1+0x4a8] ;  /* 0x0004a80001077983 */ /* 0x001f280000300800 */
[----:B-1----:R-:W4:Y:S04]  /*204f0*/  LDL.LU R29, [R1+0x424] ;  /* 0x00042400011d7983 */ /* 0x002f280000300800 */
[----:B------:R0:W-:Y:S04]  /*20500*/  STS.U16 [R9+UR6+0x2500], R8 ;  /* 0x0025000809007988 */ /* 0x0001e80008000406 */
[----:B0-----:R-:W4:Y:S04]  /*20510*/  LDL.LU R8, [R1+0x420] ;  /* 0x0004200001087983 */ /* 0x001f280000300800 */
[----:B------:R0:W-:Y:S04]  /*20520*/  STS.U16 [R9+UR6+0x8500], R6 ;  /* 0x0085000609007988 */ /* 0x0001e80008000406 */
[----:B------:R1:W-:Y:S04]  /*20530*/  STS.U16 [R9+UR6+0x8600], R3 ;  /* 0x0086000309007988 */ /* 0x0003e80008000406 */
[----:B0-----:R-:W4:Y:S04]  /*20540*/  LDL.LU R6, [R1+0x41c] ;  /* 0x00041c0001067983 */ /* 0x001f280000300800 */
[----:B-1----:R-:W4:Y:S04]  /*20550*/  LDL.LU R3, [R1+0x3fc] ;  /* 0x0003fc0001037983 */ /* 0x002f280000300800 */
[----:B------:R-:W-:Y:S04]  /*20560*/  STS.U16 [R9+UR6+0x6600], R21 ;  /* 0x0066001509007988 */ /* 0x000fe80008000406 */
[----:B------:R-:W-:Y:S04]  /*20570*/  STS.U16 [R9+UR6+0x6700], R14 ;  /* 0x0067000e09007988 */ /* 0x000fe80008000406 */
[----:B------:R-:W-:Y:S04]  /*20580*/  STS.U16 [R9+UR6+0x8400], R0 ;  /* 0x0084000009007988 */ /* 0x000fe80008000406 */
[----:B--2---:R0:W-:Y:S04]  /*20590*/  STS.U16 [R9+UR6+0xa400], R19 ;  /* 0x00a4001309007988 */ /* 0x0041e80008000406 */
[----:B---3--:R1:W-:Y:S04]  /*205a0*/  STS.U16 [R9+UR6+0xa500], R17 ;  /* 0x00a5001109007988 */ /* 0x0083e80008000406 */
[----:B----4-:R2:W-:Y:S04]  /*205b0*/  STS.U16 [R9+UR6+0xa600], R13 ;  /* 0x00a6000d09007988 */ /* 0x0105e80008000406 */
[----:B0-----:R-:W3:Y:S04]  /*205c0*/  LDL.LU R19, [R1+0x3b4] ;  /* 0x0003b40001137983 */ /* 0x001ee80000300800 */
[----:B-1----:R-:W4:Y:S04]  /*205d0*/  LDL.LU R17, [R1+0x38c] ;  /* 0x00038c0001117983 */ /* 0x002f280000300800 */
[----:B--2---:R-:W2:Y:S04]  /*205e0*/  LDL.LU R13, [R1+0x388] ;  /* 0x00038800010d7983 */ /* 0x004ea80000300800 */
[----:B------:R0:W-:Y:S04]  /*205f0*/  STS.U16 [R9+UR6+0xe400], R29 ;  /* 0x00e4001d09007988 */ /* 0x0001e80008000406 */
[----:B0-----:R-:W2:Y:S04]  /*20600*/  LDL.LU R29, [R1+0x384] ;  /* 0x00038400011d7983 */ /* 0x001ea80000300800 */
[----:B------:R0:W-:Y:S04]  /*20610*/  STS.U16 [R9+UR6+0xc500], R4 ;  /* 0x00c5000409007988 */ /* 0x0001e80008000406 */
        /* <DEDUP_REMOVED lines=20> */
[----:B------:R-:W2:Y:S04]  /*20760*/  LDL.LU R21, [R1+0x20c] ;  /* 0x00020c0001157983 */ /* 0x000ea80000300800 */
[----:B------:R-:W2:Y:S04]  /*20770*/  LDL.LU R14, [R1+0x208] ;  /* 0x00020800010e7983 */ /* 0x000ea80000300800 */
[----:B------:R1:W-:Y:S04]  /*20780*/  STS.U16 [R9+UR6+0xe500], R8 ;  /* 0x00e5000809007988 */ /* 0x0003e80008000406 */
[----:B0-----:R-:W2:Y:S04]  /*20790*/  LDL.LU R7, [R1+0x144] ;  /* 0x0001440001077983 */ /* 0x001ea80000300800 */
[----:B-1----:R-:W2:Y:S04]  /*207a0*/  LDL.LU R8, [R1+0x140] ;  /* 0x0001400001087983 */ /* 0x002ea80000300800 */
[----:B------:R0:W-:Y:S04]  /*207b0*/  STS.U16 [R9+UR6+0xc600], R5 ;  /* 0x00c6000509007988 */ /* 0x0001e80008000406 */
[----:B------:R-:W2:Y:S04]  /*207c0*/  LDL.LU R0, [R1+0x13c] ;  /* 0x00013c0001007983 */ /* 0x000ea80000300800 */
[----:B0-----:R-:W2:Y:S04]  /*207d0*/  LDL.LU R5, [R1+0x134] ;  /* 0x0001340001057983 */ /* 0x001ea80000300800 */
[----:B------:R0:W-:Y:S04]  /*207e0*/  STS.U16 [R9+UR6+0xe600], R6 ;  /* 0x00e6000609007988 */ /* 0x0001e80008000406 */
[----:B------:R1:W-:Y:S04]  /*207f0*/  STS.U16 [R9+UR6+0xe700], R3 ;  /* 0x00e7000309007988 */ /* 0x0003e80008000406 */
[----:B0-----:R-:W2:Y:S04]  /*20800*/  LDL.LU R6, [R1+0x130] ;  /* 0x0001300001067983 */ /* 0x001ea80000300800 */
[----:B-1----:R-:W2:Y:S04]  /*20810*/  LDL.LU R3, [R1+0x12c] ;  /* 0x00012c0001037983 */ /* 0x002ea80000300800 */
[----:B------:R0:W-:Y:S04]  /*20820*/  STS.U16 [R9+UR6+0x8700], R27 ;  /* 0x0087001b09007988 */ /* 0x0001e80008000406 */
[----:B------:R1:W-:Y:S04]  /*20830*/  STS.U16 [R9+UR6+0xa700], R25 ;  /* 0x00a7001909007988 */ /* 0x0003e80008000406 */
[----:B------:R1:W-:Y:S04]  /*20840*/  STS.U16 [R9+UR6+0xc400], R23 ;  /* 0x00c4001709007988 */ /* 0x0003e80008000406 */
[----:B0-----:R-:W2:Y:S04]  /*20850*/  LDL.LU R27, [R1+0x124] ;  /* 0x00012400011b7983 */ /* 0x001ea80000300800 */
[----:B-1----:R-:W2:Y:S04]  /*20860*/  LDL.LU R25, [R1+0x11c] ;  /* 0x00011c0001197983 */ /* 0x002ea80000300800 */
[----:B------:R-:W2:Y:S04]  /*20870*/  LDL.LU R23, [R1+0xb4] ;  /* 0x0000b40001177983 */ /* 0x000ea80000300800 */
[----:B---3--:R0:W-:Y:S04]  /*20880*/  STS.U16 [R9+UR6+0x10400], R19 ;  /* 0x0104001309007988 */ /* 0x0081e80008000406 */
[----:B----4-:R1:W-:Y:S04]  /*20890*/  STS.U16 [R9+UR6+0x10500], R17 ;  /* 0x0105001109007988 */ /* 0x0103e80008000406 */
[----:B--2---:R2:W-:Y:S04]  /*208a0*/  STS.U16 [R9+UR6+0x10600], R13 ;  /* 0x0106000d09007988 */ /* 0x0045e80008000406 */
[----:B0-----:R-:W3:Y:S04]  /*208b0*/  LDL.LU R19, [R1+0xac] ;  /* 0x0000ac0001137983 */ /* 0x001ee80000300800 */
[----:B-1----:R-:W4:Y:S04]  /*208c0*/  LDL.LU R17, [R1+0xa4] ;  /* 0x0000a40001117983 */ /* 0x002f280000300800 */
[----:B--2---:R-:W2:Y:S04]  /*208d0*/  LDL.LU R13, [R1+0x9c] ;  /* 0x00009c00010d7983 */ /* 0x004ea80000300800 */
[----:B------:R0:W-:Y:S04]  /*208e0*/  STS.U16 [R9+UR6+0x10700], R29 ;  /* 0x0107001d09007988 */ /* 0x0001e80008000406 */
[----:B0-----:R-:W2:Y:S04]  /*208f0*/  LDL.LU R29, [R1+0x3eb8] ;  /* 0x003eb800011d7983 */ /* 0x001ea80000300800 */
[----:B------:R0:W-:Y:S04]  /*20900*/  STS.U16 [R9+UR6+0x12400], R4 ;  /* 0x0124000409007988 */ /* 0x0001e80008000406 */
[----:B0-----:R-:W2:Y:S04]  /*20910*/  LDL.LU R4, [R1+0x34] ;  /* 0x0000340001047983 */ /* 0x001ea80000300800 */
[----:B------:R0:W-:Y:S04]  /*20920*/  STS.U16 [R9+UR6+0x18400], R7 ;  /* 0x0184000709007988 */ /* 0x0001e80008000406 */
[----:B------:R1:W-:Y:S04]  /*20930*/  STS.U16 [R9+UR6+0x18500], R8 ;  /* 0x0185000809007988 */ /* 0x0003e80008000406 */
[----:B0-----:R-:W2:Y:S04]  /*20940*/  LDL.LU R7, [R1+0x9c4] ;  /* 0x0009c40001077983 */ /* 0x001ea80000300800 */
[----:B-1----:R-:W2:Y:S04]  /*20950*/  LDL.LU R8, [R1+0x9bc] ;  /* 0x0009bc0001087983 */ /* 0x002ea80000300800 */
[----:B------:R0:W-:Y:S04]  /*20960*/  STS.U16 [R9+UR6+0x18700], R5 ;  /* 0x0187000509007988 */ /* 0x0001e80008000406 */
[----:B0-----:R-:W2:Y:S04]  /*20970*/  LDL.LU R5, [R1+0x9b4] ;  /* 0x0009b40001057983 */ /* 0x001ea80000300800 */
[----:B------:R0:W-:Y:S04]  /*20980*/  STS.U16 [R9+UR6+0x1a400], R6 ;  /* 0x01a4000609007988 */ /* 0x0001e80008000406 */
[----:B------:R1:W-:Y:S04]  /*20990*/  STS.U16 [R9+UR6+0x1a500], R3 ;  /* 0x01a5000309007988 */ /* 0x0003e80008000406 */
[----:B0-----:R-:W2:Y:S04]  /*209a0*/  LDL.LU R6, [R1+0x9ac] ;  /* 0x0009ac0001067983 */ /* 0x001ea80000300800 */
[----:B-1----:R-:W2:Y:S04]  /*209b0*/  LDL.LU R3, [R1+0x934] ;  /* 0x0009340001037983 */ /* 0x002ea80000300800 */
        /* <DEDUP_REMOVED lines=15> */
[----:B------:R0:W-:Y:S04]  /*20ab0*/  STS.U16 [R9+UR6+0x1e600], R2 ;  /* 0x01e6000209007988 */ /* 0x0001e80008000406 */
[----:B------:R-:W-:Y:S04]  /*20ac0*/  STS.U16 [R9+UR6+0x1e700], R28 ;  /* 0x01e7001c09007988 */ /* 0x000fe80008000406 */
[----:B0-----:R-:W2:Y:S04]  /*20ad0*/  LDL.LU R2, [R1+0x3eb4] ;  /* 0x003eb40001027983 */ /* 0x001ea80000300800 */
[----:B---3--:R-:W-:Y:S04]  /*20ae0*/  STS.U16 [R9+UR6+0x1c500], R19 ;  /* 0x01c5001309007988 */ /* 0x008fe80008000406 */
[----:B----4-:R-:W-:Y:S04]  /*20af0*/  STS.U16 [R9+UR6+0x1c600], R17 ;  /* 0x01c6001109007988 */ /* 0x010fe80008000406 */
[----:B--2---:R-:W-:Y:S04]  /*20b00*/  STS.U16 [R9+UR6+0x1c700], R13 ;  /* 0x01c7000d09007988 */ /* 0x004fe80008000406 */
[----:B------:R0:W-:Y:S02]  /*20b10*/  STS.U16 [R9+UR6+0x1e400], R29 ;  /* 0x01e4001d09007988 */ /* 0x0001e40008000406 */
[----:B0-----:R-:W0:Y:S02]  /*20b20*/  S2R R29, SR_TID.X ;  /* 0x00000000001d7919 */ /* 0x001e240000002100 */
[----:B------:R1:W-:Y:S01]  /*20b30*/  STS.U16 [R9+UR6+0x1e500], R4 ;  /* 0x01e5000409007988 */ /* 0x0003e20008000406 */
[----:B0-----:R-:W-:-:S02]  /*20b40*/  LOP3.LUT R10, R29, 0x7, RZ, 0xc0, !PT ;  /* 0x000000071d0a7812 */ /* 0x001fc400078ec0ff */
[C---:B------:R-:W-:Y:S02]  /*20b50*/  SHF.L.U32 R0, R29.reuse, 0x1, RZ ;  /* 0x000000011d007819 */ /* 0x040fe400000006ff */
[C---:B-1----:R-:W-:Y:S02]  /*20b60*/  SHF.L.U32 R9, R10.reuse, 0x4, RZ ;  /* 0x000000040a097819 */ /* 0x042fe400000006ff */
[----:B------:R-:W-:Y:S02]  /*20b70*/  LOP3.LUT R4, R29, 0x60, RZ, 0xc0, !PT ;  /* 0x000000601d047812 */ /* 0x000fe400078ec0ff */
[----:B------:R-:W-:Y:S02]  /*20b80*/  LOP3.LUT R9, R9, 0x30, R0, 0x78, !PT ;  /* 0x0000003009097812 */ /* 0x000fe400078e7800 */
[----:B------:R-:W-:-:S04]  /*20b90*/  LEA R11, R10, R4, 0x2 ;  /* 0x000000040a0b7211 */ /* 0x000fc800078e10ff */
[----:B------:R-:W-:Y:S02]  /*20ba0*/  LEA R28, R11, R9, 0x8 ;  /* 0x000000090b1c7211 */ /* 0x000fe400078e40ff */
[----:B------:R-:W-:Y:S01]  /*20bb0*/  LOP3.LUT R9, R15, 0x20, RZ, 0x3c, !PT ;  /* 0x000000200f097812 */ /* 0x000fe200078e3cff */
[----:B------:R-:W-:-:S05]  /*20bc0*/  IMAD.SHL.U32 R12, R29, 0x8, RZ ;  /* 0x000000081d0c7824 */ /* 0x000fca00078e00ff */
[----:B------:R-:W-:-:S05]  /*20bd0*/  LOP3.LUT R12, R12, 0x30, RZ, 0xc0, !PT ;  /* 0x000000300c0c7812 */ /* 0x000fca00078ec0ff */
[----:B------:R-:W-:-:S05]  /*20be0*/  IMAD R10, R10, 0x40, R12 ;  /* 0x000000400a0a7824 */ /* 0x000fca00078e020c */
[----:B------:R-:W-:Y:S01]  /*20bf0*/  LOP3.LUT R10, R10, 0x10, R0, 0x78, !PT ;  /* 0x000000100a0a7812 */ /* 0x000fe200078e7800 */
[----:B------:R0:W-:Y:S04]  /*20c00*/  STS.U16 [R9+UR6+0x800], R7 ;  /* 0x0008000709007988 */ /* 0x0001e80008000406 */
[----:B------:R1:W-:Y:S04]  /*20c10*/  STS.U16 [R9+UR6+0x900], R8 ;  /* 0x0009000809007988 */ /* 0x0003e80008000406 */
[----:B0-----:R-:W2:Y:S04]  /*20c20*/  LDL.LU R7, [R1+0x928] ;  /* 0x0009280001077983 */ /* 0x001ea80000300800 */
[----:B-1----:R-:W3:Y:S04]  /*20c30*/  LDL.LU R8, [R1+0x920] ;  /* 0x0009200001087983 */ /* 0x002ee80000300800 */
[----:B------:R-:W-:Y:S04]  /*20c40*/  STL [R1+0x130], R28 ;  /* 0x0001301c01007387 */ /* 0x000fe80000100800 */
[----:B------:R-:W-:Y:S04]  /*20c50*/  STL [R1+0x3e30], R28 ;  /* 0x003e301c01007387 */ /* 0x000fe80000100800 */
[----:B------:R0:W-:Y:S04]  /*20c60*/  STS.U16 [R9+UR6+0xa00], R5 ;  /* 0x000a000509007988 */ /* 0x0001e80008000406 */
[----:B0-----:R-:W4:Y:S04]  /*20c70*/  LDL.LU R5, [R1+0x8b8] ;  /* 0x0008b80001057983 */ /* 0x001f280000300800 */
[----:B------:R-:W4:Y:S04]  /*20c80*/  LDL.LU R28, [R1+0x838] ;  /* 0x00083800011c7983 */ /* 0x000f280000300800 */
        /* <DEDUP_REMOVED lines=13> */
[----:B------:R0:W-:Y:S04]  /*20d60*/  STS.U16 [R9+UR6+0xb00], R6 ;  /* 0x000b000609007988 */ /* 0x0001e80008000406 */
[----:B------:R-:W4:Y:S04]  /*20d70*/  LDL.LU R19, [R1+0x4bc] ;  /* 0x0004bc0001137983 */ /* 0x000f280000300800 */
[----:B------:R1:W-:Y:S04]  /*20d80*/  STS.U16 [R9+UR6+0x2800], R3 ;  /* 0x0028000309007988 */ /* 0x0003e80008000406 */
[----:B0-----:R-:W4:Y:S04]  /*20d90*/  LDL.LU R6, [R1+0x4b8] ;  /* 0x0004b80001067983 */ /* 0x001f280000300800 */
[----:B-1----:R-:W4:Y:S01]  /*20da0*/  LDL.LU R3, [R1+0x42c] ;  /* 0x00042c0001037983 */ /* 0x002f220000300800 */
[----:B------:R-:W-:-:S03]  /*20db0*/  LOP3.LUT R11, R29, 0x10, RZ, 0xc0, !PT ;  /* 0x000000101d0b7812 */ /* 0x000fc600078ec0ff */
[----:B------:R0:W-:Y:S04]  /*20dc0*/  STS.U16 [R9+UR6+0x2900], R2 ;  /* 0x0029000209007988 */ /* 0x0001e80008000406 */
[----:B------:R1:W-:Y:S01]  /*20dd0*/  STL [R1+0x3a90], R29 ;  /* 0x003a901d01007387 */ /* 0x0003e20000100800 */
[----:B0-----:R-:W-:-:S03]  /*20de0*/  LEA R2, R11, R10, 0x5 ;  /* 0x0000000a0b027211 */ /* 0x001fc600078e28ff */
[----:B-1----:R-:W4:Y:S04]  /*20df0*/  LDL.LU R29, [R1+0x8a0] ;  /* 0x0008a000011d7983 */ /* 0x002f280000300800 */
[----:B------:R-:W4:Y:S04]  /*20e00*/  LDL.LU R11, [R1+0x8b0] ;  /* 0x0008b000010b7983 */ /* 0x000f280000300800 */
[----:B------:R-:W4:Y:S04]  /*20e10*/  LDL.LU R10, [R1+0x8a8] ;  /* 0x0008a800010a7983 */ /* 0x000f280000300800 */
[----:B------:R-:W4:Y:S04]  /*20e20*/  LDL.LU R17, [R1+0x428] ;  /* 0x0004280001117983 */ /* 0x000f280000300800 */
[----:B------:R-:W4:Y:S04]  /*20e30*/  LDL.LU R13, [R1+0x410] ;  /* 0x00041000010d7983 */ /* 0x000f280000300800 */
[----:B--2---:R0:W-:Y:S04]  /*20e40*/  STS.U16 [R9+UR6+0x2a00], R7 ;  /* 0x002a000709007988 */ /* 0x0041e80008000406 */
[----:B---3--:R1:W-:Y:S04]  /*20e50*/  STS.U16 [R9+UR6+0x2b00], R8 ;  /* 0x002b000809007988 */ /* 0x0083e80008000406 */
[----:B0-----:R-:W2:Y:S04]  /*20e60*/  LDL.LU R7, [R1+0x40c] ;  /* 0x00040c0001077983 */ /* 0x001ea80000300800 */
[----:B-1----:R-:W3:Y:S04]  /*20e70*/  LDL.LU R8, [R1+0x3a0] ;  /* 0x0003a00001087983 */ /* 0x002ee80000300800 */
[----:B------:R-:W3:Y:S04]  /*20e80*/  LDL.LU R4, [R1+0x39c] ;  /* 0x00039c0001047983 */ /* 0x000ee80000300800 */
[----:B----4-:R0:W-:Y:S04]  /*20e90*/  STS.U16 [R9+UR6+0x4800], R5 ;  /* 0x0048000509007988 */ /* 0x0101e80008000406 */
[----:B0-----:R-:W4:Y:S04]  /*20ea0*/  LDL.LU R5, [R1+0x398] ;  /* 0x0003980001057983 */ /* 0x001f280000300800 */
[----:B------:R-:W-:Y:S04]  /*20eb0*/  STL [R1+0x134], R2 ;  /* 0x0001340201007387 */ /* 0x000fe80000100800 */
[----:B------:R-:W-:Y:S04]  /*20ec0*/  STL [R1+0x3e34], R2 ;  /* 0x003e340201007387 */ /* 0x000fe80000100800 */
[----:B------:R0:W-:Y:S04]  /*20ed0*/  STS.U16 [R9+UR6+0xcb00], R6 ;  /* 0x00cb000609007988 */ /* 0x0001e80008000406 */
[----:B------:R1:W-:Y:S04]  /*20ee0*/  STS.U16 [R9+UR6+0xe800], R3 ;  /* 0x00e8000309007988 */ /* 0x0003e80008000406 */
[----:B0-----:R-:W4:Y:S04]  /*20ef0*/  LDL.LU R6, [R1+0x394] ;  /* 0x0003940001067983 */ /* 0x001f280000300800 */
[----:B-1----:R-:W4:Y:S04]  /*20f00*/  LDL.LU R3, [R1+0x328] ;  /* 0x0003280001037983 */ /* 0x002f280000300800 */
        /* <DEDUP_REMOVED lines=20> */
[----:B--2---:R0:W-:Y:S04]  /*21050*/  STS.U16 [R9+UR6+0xeb00], R7 ;  /* 0x00eb000709007988 */ /* 0x0041e80008000406 */
[----:B---3--:R1:W-:Y:S04]  /*21060*/  STS.U16 [R9+UR6+0x10800], R8 ;  /* 0x0108000809007988 */ /* 0x0083e80008000406 */
[----:B0-----:R-:W2:Y:S04]  /*21070*/  LDL.LU R7, [R1+0x324] ;  /* 0x0003240001077983 */ /* 0x001ea80000300800 */
[----:B-1----:R-:W3:Y:S04]  /*21080*/  LDL.LU R8, [R1+0x320] ;  /* 0x0003200001087983 */ /* 0x002ee80000300800 */
        /* <DEDUP_REMOVED lines=20> */
[----:B------:R0:W-:Y:S04]  /*211d0*/  STS.U16 [R9+UR6+0x10900], R4 ;  /* 0x0109000409007988 */ /* 0x0001e80008000406 */
[----:B------:R-:W3:Y:S04]  /*211e0*/  LDL.LU R13, [R1+0x98] ;  /* 0x00009800010d7983 */ /* 0x000ee80000300800 */
[----:B----4-:R1:W-:Y:S04]  /*211f0*/  STS.U16 [R9+UR6+0x10a00], R5 ;  /* 0x010a000509007988 */ /* 0x0103e80008000406 */
[----:B0-----:R-:W4:Y:S04]  /*21200*/  LDL.LU R4, [R1+0x24] ;  /* 0x0000240001047983 */ /* 0x001f280000300800 */
[----:B------:R0:W-:Y:S04]  /*21210*/  STS.U16 [R9+UR6+0x10b00], R6 ;  /* 0x010b000609007988 */ /* 0x0001e80008000406 */
[----:B-1----:R-:W4:Y:S04]  /*21220*/  LDL.LU R5, [R1+0x20] ;  /* 0x0000200001057983 */ /* 0x002f280000300800 */
[----:B------:R1:W-:Y:S04]  /*21230*/  STS.U16 [R9+UR6+0x12800], R3 ;  /* 0x0128000309007988 */ /* 0x0003e80008000406 */
[----:B0-----:R-:W4:Y:S04]  /*21240*/  LDL.LU R6, [R1+0x1c] ;  /* 0x00001c0001067983 */ /* 0x001f280000300800 */
[----:B-1----:R-:W4:Y:S04]  /*21250*/  LDL.LU R3, [R1+0x18] ;  /* 0x0000180001037983 */ /* 0x002f280000300800 */
[----:B--2---:R0:W-:Y:S04]  /*21260*/  STS.U16 [R9+UR6+0x12900], R7 ;  /* 0x0129000709007988 */ /* 0x0041e80008000406 */
[----:B---3--:R1:W-:Y:S04]  /*21270*/  STS.U16 [R9+UR6+0x12a00], R8 ;  /* 0x012a000809007988 */ /* 0x0083e80008000406 */
[----:B0-----:R-:W2:Y:S04]  /*21280*/  LDL.LU R7, [R1+0x9b0] ;  /* 0x0009b00001077983 */ /* 0x001ea80000300800 */
[----:B-1----:R-:W3:Y:S04]  /*21290*/  LDL.LU R8, [R1+0x998] ;  /* 0x0009980001087983 */ /* 0x002ee80000300800 */
[----:B------:R-:W-:Y:S04]  /*212a0*/  STL [R1+0x3ea8], R15 ;  /* 0x003ea80f01007387 */ /* 0x000fe80000100800 */
        /* <DEDUP_REMOVED lines=23> */
[----:B------:R0:W-:Y:S04]  /*21420*/  STS.U16 [R9+UR6+0x1ea00], R6 ;  /* 0x01ea000609007988 */ /* 0x0001e80008000406 */
[----:B------:R1:W-:Y:S04]  /*21430*/  STS.U16 [R9+UR6+0x1eb00], R3 ;  /* 0x01eb000309007988 */ /* 0x0003e80008000406 */
[----:B0-----:R-:W4:Y:S04]  /*21440*/  LDL.LU R6, [R1+0x994] ;  /* 0x0009940001067983 */ /* 0x001f280000300800 */
[----:B-1----:R-:W2:Y:S04]  /*21450*/  LDL.LU R3, [R1+0x990] ;  /* 0x0009900001037983 */ /* 0x002ea80000300800 */
[----:B------:R-:W2:Y:S01]  /*21460*/  LDL.LU R9, [R1+0x918] ;  /* 0x0009180001097983 */ /* 0x000ea20000300800 */
[----:B------:R-:W-:-:S03]  /*21470*/  LOP3.LUT R10, R15, 0x30, RZ, 0x3c, !PT ;  /* 0x000000300f0a7812 */ /* 0x000fc600078e3cff */
        /* <DEDUP_REMOVED lines=25> */
[----:B---3--:R1:W-:Y:S04]  /*21610*/  STS.U16 [R10+UR6+0xd00], R8 ;  /* 0x000d00080a007988 */ /* 0x0083e80008000406 */
[----:B0-----:R-:W3:Y:S04]  /*21620*/  LDL.LU R7, [R1+0x408] ;  /* 0x0004080001077983 */ /* 0x001ee80000300800 */
[----:B----4-:R0:W-:Y:S04]  /*21630*/  STS.U16 [R10+UR6+0xe00], R6 ;  /* 0x000e00060a007988 */ /* 0x0101e80008000406 */
[----:B-1----:R-:W4:Y:S04]  /*21640*/  LDL.LU R8, [R1+0x404] ;  /* 0x0004040001087983 */ /* 0x002f280000300800 */
[----:B------:R-:W3:Y:S04]  /*21650*/  LDL.LU R5, [R1+0x400] ;  /* 0x0004000001057983 */ /* 0x000ee80000300800 */
[----:B------:R1:W-:Y:S04]  /*21660*/  STS.U16 [R10+UR6+0xf00], R3 ;  /* 0x000f00030a007988 */ /* 0x0003e80008000406 */
[----:B0-----:R-:W3:Y:S04]  /*21670*/  LDL.LU R6, [R1+0x3f4] ;  /* 0x0003f40001067983 */ /* 0x001ee80000300800 */
[----:B-1----:R-:W3:Y:S04]  /*21680*/  LDL.LU R3, [R1+0x390] ;  /* 0x0003900001037983 */ /* 0x002ee80000300800 */
[----:B--2---:R0:W-:Y:S04]  /*21690*/  STS.U16 [R10+UR6+0x2c00], R9 ;  /* 0x002c00090a007988 */ /* 0x0041e80008000406 */
[----:B0-----:R-:W2:Y:S04]  /*216a0*/  LDL.LU R9, [R1+0x3eb0] ;  /* 0x003eb00001097983 */ /* 0x001ea80000300800 */
[----:B------:R-:W-:Y:S04]  /*216b0*/  STS.U16 [R10+UR6+0x2e00], R15 ;  /* 0x002e000f0a007988 */ /* 0x000fe80008000406 */
[----:B--2---:R-:W-:Y:S04]  /*216c0*/  STS.U16 [R10+UR6+0x2d00], R9 ;  /* 0x002d00090a007988 */ /* 0x004fe80008000406 */
[----:B------:R-:W-:Y:S04]  /*216d0*/  STS.U16 [R10+UR6+0x2f00], R2 ;  /* 0x002f00020a007988 */ /* 0x000fe80008000406 */
[----:B---3--:R0:W-:Y:S04]  /*216e0*/  STS.U16 [R10+UR6+0xec00], R7 ;  /* 0x00ec00070a007988 */ /* 0x0081e80008000406 */
[----:B----4-:R1:W-:Y:S04]  /*216f0*/  STS.U16 [R10+UR6+0xed00], R8 ;  /* 0x00ed00080a007988 */ /* 0x0103e80008000406 */
[----:B0-----:R-:W2:Y:S04]  /*21700*/  LDL.LU R7, [R1+0x380] ;  /* 0x0003800001077983 */ /* 0x001ea80000300800 */
[----:B-1----:R-:W3:Y:S04]  /*21710*/  LDL.LU R8, [R1+0x37c] ;  /* 0x00037c0001087983 */ /* 0x002ee80000300800 */
[----:B------:R-:W4:Y:S04]  /*21720*/  LDL.LU R15, [R1+0x308] ;  /* 0x00030800010f7983 */ /* 0x000f280000300800 */
[----:B------:R-:W-:Y:S04]  /*21730*/  STS.U16 [R10+UR6+0x4c00], R11 ;  /* 0x004c000b0a007988 */ /* 0x000fe80008000406 */
[----:B------:R-:W-:Y:S04]  /*21740*/  STS.U16 [R10+UR6+0x4d00], R29 ;  /* 0x004d001d0a007988 */ /* 0x000fe80008000406 */
[----:B------:R-:W-:Y:S04]  /*21750*/  STS.U16 [R10+UR6+0x4e00], R28 ;  /* 0x004e001c0a007988 */ /* 0x000fe80008000406 */
[----:B------:R-:W-:Y:S04]  /*21760*/  STS.U16 [R10+UR6+0x4f00], R12 ;  /* 0x004f000c0a007988 */ /* 0x000fe80008000406 */
[----:B------:R-:W-:Y:S04]  /*21770*/  STS.U16 [R10+UR6+0x6c00], R16 ;  /* 0x006c00100a007988 */ /* 0x000fe80008000406 */
[----:B----4-:R0:W-:Y:S04]  /*21780*/  STL [R1+0x3eac], R15 ;  /* 0x003eac0f01007387 */ /* 0x0101e80000100800 */
[----:B0-----:R-:W4:Y:S04]  /*21790*/  LDL.LU R15, [R1+0x368] ;  /* 0x00036800010f7983 */ /* 0x001f280000300800 */
        /* <DEDUP_REMOVED lines=44> */
[----:B---3--:R1:W-:Y:S04]  /*21a60*/  STS.U16 [R10+UR6+0x10e00], R8 ;  /* 0x010e00080a007988 */ /* 0x0083e80008000406 */
[----:B0-----:R-:W3:Y:S04]  /*21a70*/  LDL.LU R7, [R1+0xc] ;  /* 0x00000c0001077983 */ /* 0x001ee80000300800 */
[----:B-1----:R-:W2:Y:S04]  /*21a80*/  LDL.LU R8, [R1+0x8] ;  /* 0x0000080001087983 */ /* 0x002ea80000300800 */
[----:B----4-:R0:W-:Y:S04]  /*21a90*/  STS.U16 [R10+UR6+0x10f00], R15 ;  /* 0x010f000f0a007988 */ /* 0x0101e80008000406 */
[----:B0-----:R-:W4:Y:S04]  /*21aa0*/  LDL.LU R15, [R1+0x3eac] ;  /* 0x003eac00010f7983 */ /* 0x001f280000300800 */
[----:B----4-:R0:W-:Y:S04]  /*21ab0*/  STS.U16 [R10+UR6+0x12c00], R15 ;  /* 0x012c000f0a007988 */ /* 0x0101e80008000406 */
[----:B0-----:R-:W4:Y:S04]  /*21ac0*/  LDL.LU R15, [R1+0x3ea8] ;  /* 0x003ea800010f7983 */ /* 0x001f280000300800 */
        /* <DEDUP_REMOVED lines=24> */
[----:B--2---:R-:W-:Y:S04]  /*21c50*/  STS.U16 [R10+UR6+0x1ed00], R3 ;  /* 0x01ed00030a007988 */ /* 0x004fe80008000406 */
[----:B---3--:R-:W-:Y:S04]  /*21c60*/  STS.U16 [R10+UR6+0x1ee00], R7 ;  /* 0x01ee00070a007988 */ /* 0x008fe80008000406 */
[----:B------:R0:W-:Y:S04]  /*21c70*/  STS.U16 [R10+UR6+0x1ef00], R8 ;  /* 0x01ef00080a007988 */ /* 0x0001e80008000406 */
[----:B----4-:R-:W-:Y:S04]  /*21c80*/  STL [R1+0x3e90], R15 ;  /* 0x003e900f01007387 */ /* 0x010fe80000100800 */
[----:B0-----:R-:W2:Y:S04]  /*21c90*/  LDL.LU R10, [R1+0x980] ;  /* 0x00098000010a7983 */ /* 0x001ea80000300800 */
[----:B--2---:R0:W-:Y:S04]  /*21ca0*/  STL [R1+0x3e9c], R10 ;  /* 0x003e9c0a01007387 */ /* 0x0041e80000100800 */
[----:B0-----:R-:W2:Y:S04]  /*21cb0*/  LDL.LU R10, [R1+0x984] ;  /* 0x00098400010a7983 */ /* 0x001ea80000300800 */
[----:B--2---:R0:W-:Y:S04]  /*21cc0*/  STL [R1+0x3ea0], R10 ;  /* 0x003ea00a01007387 */ /* 0x0041e80000100800 */
[----:B0-----:R-:W2:Y:S01]  /*21cd0*/  LDL.LU R10, [R1+0x988] ;  /* 0x00098800010a7983 */ /* 0x001ea20000300800 */
[----:B------:R-:W-:-:S03]  /*21ce0*/  LOP3.LUT R9, R15, 0x40, RZ, 0x3c, !PT ;  /* 0x000000400f097812 */ /* 0x000fc600078e3cff */
[----:B--2---:R0:W-:Y:S04]  /*21cf0*/  STL [R1+0x3ea4], R10 ;  /* 0x003ea40a01007387 */ /* 0x0041e80000100800 */
[----:B0-----:R-:W2:Y:S04]  /*21d00*/  LDL.LU R10, [R1+0x98c] ;  /* 0x00098c00010a7983 */ /* 0x001ea80000300800 */
[----:B------:R-:W3:Y:S04]  /*21d10*/  LDL.LU R15, [R1+0x90c] ;  /* 0x00090c00010f7983 */ /* 0x000ee80000300800 */
[----:B------:R-:W4:Y:S04]  /*21d20*/  LDL.LU R2, [R1+0x908] ;  /* 0x0009080001027983 */ /* 0x000f280000300800 */
        /* <DEDUP_REMOVED lines=25> */
[----:B--2---:R0:W-:Y:S04]  /*21ec0*/  STS.U16 [R9+UR6+0x1000], R10 ;  /* 0x0010000a09007988 */ /* 0x0041e80008000406 */
[----:B0-----:R-:W2:Y:S04]  /*21ed0*/  LDL.LU R10, [R1+0x3ea4] ;  /* 0x003ea400010a7983 */ /* 0x001ea80000300800 */
[----:B--2---:R0:W-:Y:S04]  /*21ee0*/  STS.U16 [R9+UR6+0x1100], R10 ;  /* 0x0011000a09007988 */ /* 0x0041e80008000406 */
[----:B0-----:R-:W2:Y:S04]  /*21ef0*/  LDL.LU R10, [R1+0x3ea0] ;  /* 0x003ea000010a7983 */ /* 0x001ea80000300800 */
[----:B---3--:R-:W-:Y:S04]  /*21f00*/  STS.U16 [R9+UR6+0xf000], R3 ;  /* 0x00f0000309007988 */ /* 0x008fe80008000406 */
[----:B------:R-:W-:Y:S04]  /*21f10*/  STS.U16 [R9+UR6+0x3000], R15 ;  /* 0x0030000f09007988 */ /* 0x000fe80008000406 */
[----:B--2---:R0:W-:Y:S04]  /*21f20*/  STS.U16 [R9+UR6+0x1200], R10 ;  /* 0x0012000a09007988 */ /* 0x0041e80008000406 */
[----:B0-----:R-:W2:Y:S04]  /*21f30*/  LDL.LU R10, [R1+0x3e9c] ;  /* 0x003e9c00010a7983 */ /* 0x001ea80000300800 */
[----:B------:R-:W3:Y:S04]  /*21f40*/  LDL.LU R3, [R1+0x3e0] ;  /* 0x0003e00001037983 */ /* 0x000ee80000300800 */
[----:B------:R-:W2:Y:S04]  /*21f50*/  LDL.LU R15, [R1+0x370] ;  /* 0x00037000010f7983 */ /* 0x000ea80000300800 */
[----:B--2---:R0:W-:Y:S04]  /*21f60*/  STL [R1+0x3e94], R15 ;  /* 0x003e940f01007387 */ /* 0x0041e80000100800 */
[----:B0-----:R-:W2:Y:S04]  /*21f70*/  LDL.LU R15, [R1+0x374] ;  /* 0x00037400010f7983 */ /* 0x001ea80000300800 */
[----:B------:R-:W-:Y:S04]  /*21f80*/  STS.U16 [R9+UR6+0xf100], R7 ;  /* 0x00f1000709007988 */ /* 0x000fe80008000406 */
[----:B------:R-:W-:Y:S04]  /*21f90*/  STS.U16 [R9+UR6+0xf200], R8 ;  /* 0x00f2000809007988 */ /* 0x000fe80008000406 */
[----:B------:R-:W-:Y:S04]  /*21fa0*/  STS.U16 [R9+UR6+0x1300], R10 ;  /* 0x0013000a09007988 */ /* 0x000fe80008000406 */
[----:B----4-:R-:W-:Y:S04]  /*21fb0*/  STS.U16 [R9+UR6+0x3100], R2 ;  /* 0x0031000209007988 */ /* 0x010fe80008000406 */
[----:B------:R-:W-:Y:S04]  /*21fc0*/  STS.U16 [R9+UR6+0x3200], R11 ;  /* 0x0032000b09007988 */ /* 0x000fe80008000406 */
[----:B--2---:R0:W-:Y:S04]  /*21fd0*/  STL [R1+0x3e98], R15 ;  /* 0x003e980f01007387 */ /* 0x0041e80000100800 */
[----:B0-----:R-:W2:Y:S04]  /*21fe0*/  LDL.LU R15, [R1+0x378] ;  /* 0x00037800010f7983 */ /* 0x001ea80000300800 */
        /* <DEDUP_REMOVED lines=46> */
[----:B---3--:R1:W-:Y:S04]  /*222d0*/  STS.U16 [R9+UR6+0xf300], R3 ;  /* 0x00f3000309007988 */ /* 0x0083e80008000406 */
[----:B0-----:R-:W3:Y:S04]  /*222e0*/  LDL.LU R6, [R1+0x4] ;  /* 0x0000040001067983 */ /* 0x001ee80000300800 */
[----:B-1----:R-:W3:Y:S04]  /*222f0*/  LDL.LU R3, [R1] ;  /* 0x0000000001037983 */ /* 0x002ee80000300800 */
[----:B--2---:R0:W-:Y:S04]  /*22300*/  STS.U16 [R9+UR6+0x11000], R15 ;  /* 0x0110000f09007988 */ /* 0x0041e80008000406 */
[----:B0-----:R-:W2:Y:S04]  /*22310*/  LDL.LU R15, [R1+0x3e98] ;  /* 0x003e9800010f7983 */ /* 0x001ea80000300800 */
[----:B--2---:R0:W-:Y:S04]  /*22320*/  STS.U16 [R9+UR6+0x11100], R15 ;  /* 0x0111000f09007988 */ /* 0x0041e80008000406 */
[----:B0-----:R-:W2:Y:S04]  /*22330*/  LDL.LU R15, [R1+0x3e94] ;  /* 0x003e9400010f7983 */ /* 0x001ea80000300800 */
[----:B--2---:R0:W-:Y:S04]  /*22340*/  STS.U16 [R9+UR6+0x11200], R15 ;  /* 0x0112000f09007988 */ /* 0x0041e80008000406 */
[----:B0-----:R-:W2:Y:S04]  /*22350*/  LDL.LU R15, [R1+0x3e90] ;  /* 0x003e9000010f7983 */ /* 0x001ea80000300800 */
[----:B----4-:R0:W-:Y:S04]  /*22360*/  STS.U16 [R9+UR6+0x11300], R7 ;  /* 0x0113000709007988 */ /* 0x0101e80008000406 */
[----:B------:R1:W-:Y:S04]  /*22370*/  STS.U16 [R9+UR6+0x13000], R8 ;  /* 0x0130000809007988 */ /* 0x0003e80008000406 */
[----:B------:R2:W-:Y:S04]  /*22380*/  STS.U16 [R9+UR6+0x13100], R10 ;  /* 0x0131000a09007988 */ /* 0x0005e80008000406 */
[----:B0-----:R-:W4:Y:S04]  /*22390*/  LDL.LU R7, [R1+0x3e8c] ;  /* 0x003e8c0001077983 */ /* 0x001f280000300800 */
[----:B-1----:R-:W3:Y:S01]  /*223a0*/  LDL.LU R8, [R1+0x3e88] ;  /* 0x003e880001087983 */ /* 0x002ee20000300800 */
[----:B--2---:R-:W-:-:S03]  /*223b0*/  LOP3.LUT R10, R15, 0x50, RZ, 0x3c, !PT ;  /* 0x000000500f0a7812 */ /* 0x004fc600078e3cff */
[----:B------:R-:W2:Y:S04]  /*223c0*/  LDL.LU R15, [R1+0x8fc] ;  /* 0x0008fc00010f7983 */ /* 0x000ea80000300800 */
        /* <DEDUP_REMOVED lines=43> */
[----:B------:R1:W-:Y:S04]  /*22680*/  STS.U16 [R9+UR6+0x1d300], R5 ;  /* 0x01d3000509007988 */ /* 0x0003e80008000406 */
[----:B---3--:R3:W-:Y:S04]  /*22690*/  STS.U16 [R9+UR6+0x1f000], R6 ;  /* 0x01f0000609007988 */ /* 0x0087e80008000406 */
[----:B0-----:R-:W2:Y:S04]  /*226a0*/  LDL.LU R4, [R1+0x484] ;  /* 0x0004840001047983 */ /* 0x001ea80000300800 */
[----:B-1----:R-:W2:Y:S04]  /*226b0*/  LDL.LU R5, [R1+0x480] ;  /* 0x0004800001057983 */ /* 0x002ea80000300800 */
[----:B------:R0:W-:Y:S04]  /*226c0*/  STS.U16 [R9+UR6+0x1f100], R3 ;  /* 0x01f1000309007988 */ /* 0x0001e80008000406 */
[----:B---3--:R-:W3:Y:S04]  /*226d0*/  LDL.LU R6, [R1+0x47c] ;  /* 0x00047c0001067983 */ /* 0x008ee80000300800 */
[----:B------:R1:W-:Y:S04]  /*226e0*/  STS.U16 [R9+UR6+0x1f200], R8 ;  /* 0x01f2000809007988 */ /* 0x0003e80008000406 */
[----:B0-----:R-:W3:Y:S04]  /*226f0*/  LDL.LU R3, [R1+0x3f0] ;  /* 0x0003f00001037983 */ /* 0x001ee80000300800 */
[----:B----4-:R0:W-:Y:S04]  /*22700*/  STS.U16 [R9+UR6+0x1f300], R7 ;  /* 0x01f3000709007988 */ /* 0x0101e80008000406 */
[----:B-1----:R-:W4:Y:S04]  /*22710*/  LDL.LU R8, [R1+0x970] ;  /* 0x0009700001087983 */ /* 0x002f280000300800 */
[----:B0-----:R-:W3:Y:S04]  /*22720*/  LDL.LU R7, [R1+0x978] ;  /* 0x0009780001077983 */ /* 0x001ee80000300800 */
[----:B------:R-:W3:Y:S04]  /*22730*/  LDL.LU R9, [R1+0x974] ;  /* 0x0009740001097983 */ /* 0x000ee80000300800 */
[----:B--2---:R0:W-:Y:S04]  /*22740*/  STS.U16 [R10+UR6+0x1400], R15 ;  /* 0x0014000f0a007988 */ /* 0x0041e80008000406 */
[----:B0-----:R-:W2:Y:S04]  /*22750*/  LDL.LU R15, [R1+0x3e84] ;  /* 0x003e8400010f7983 */ /* 0x001ea80000300800 */
[----:B------:R-:W-:Y:S04]  /*22760*/  STS.U16 [R10+UR6+0x9400], R21 ;  /* 0x009400150a007988 */ /* 0x000fe80008000406 */
[----:B------:R0:W-:Y:S04]  /*22770*/  STS.U16 [R10+UR6+0xd400], R13 ;  /* 0x00d4000d0a007988 */ /* 0x0001e80008000406 */
[----:B0-----:R-:W2:Y:S04]  /*22780*/  LDL.LU R13, [R1+0x3ec] ;  /* 0x0003ec00010d7983 */ /* 0x001ea80000300800 */
[----:B------:R-:W2:Y:S04]  /*22790*/  LDL.LU R21, [R1+0x360] ;  /* 0x0003600001157983 */ /* 0x000ea80000300800 */
[----:B--2---:R0:W-:Y:S04]  /*227a0*/  STL [R1+0x3e7c], R21 ;  /* 0x003e7c1501007387 */ /* 0x0041e80000100800 */
[----:B0-----:R-:W2:Y:S04]  /*227b0*/  LDL.LU R21, [R1+0x3cc] ;  /* 0x0003cc0001157983 */ /* 0x001ea80000300800 */
[----:B------:R-:W-:Y:S04]  /*227c0*/  STS.U16 [R10+UR6+0xd500], R4 ;  /* 0x00d500040a007988 */ /* 0x000fe80008000406 */
[----:B------:R-:W-:Y:S04]  /*227d0*/  STS.U16 [R10+UR6+0xd600], R5 ;  /* 0x00d600050a007988 */ /* 0x000fe80008000406 */
[----:B---3--:R-:W-:Y:S04]  /*227e0*/  STS.U16 [R10+UR6+0xd700], R6 ;  /* 0x00d700060a007988 */ /* 0x008fe80008000406 */
[----:B------:R-:W-:Y:S04]  /*227f0*/  STS.U16 [R10+UR6+0xf400], R3 ;  /* 0x00f400030a007988 */ /* 0x000fe80008000406 */
[----:B------:R-:W-:Y:S04]  /*22800*/  STS.U16 [R10+UR6+0x1500], R7 ;  /* 0x001500070a007988 */ /* 0x000fe80008000406 */
[----:B--2---:R0:W-:Y:S04]  /*22810*/  STL [R1+0x3e80], R21 ;  /* 0x003e801501007387 */ /* 0x0041e80000100800 */
[----:B0-----:R-:W2:Y:S04]  /*22820*/  LDL.LU R21, [R1+0x3d0] ;  /* 0x0003d00001157983 */ /* 0x001ea80000300800 */
        /* <DEDUP_REMOVED lines=49> */
[----:B--2---:R0:W-:Y:S04]  /*22b40*/  STS.U16 [R10+UR6+0xf600], R21 ;  /* 0x00f600150a007988 */ /* 0x0041e80008000406 */
[----:B0-----:R-:W2:Y:S04]  /*22b50*/  LDL.LU R21, [R1+0x3e80] ;  /* 0x003e800001157983 */ /* 0x001ea80000300800 */
[----:B--2---:R0:W-:Y:S04]  /*22b60*/  STS.U16 [R10+UR6+0xf700], R21 ;  /* 0x00f700150a007988 */ /* 0x0041e80008000406 */
[----:B0-----:R-:W2:Y:S04]  /*22b70*/  LDL.LU R21, [R1+0x3e7c] ;  /* 0x003e7c0001157983 */ /* 0x001ea80000300800 */
[----:B---3--:R-:W-:Y:S04]  /*22b80*/  STS.U16 [R10+UR6+0x11500], R4 ;  /* 0x011500040a007988 */ /* 0x008fe80008000406 */
[----:B------:R-:W-:Y:S04]  /*22b90*/  STS.U16 [R10+UR6+0x11600], R5 ;  /* 0x011600050a007988 */ /* 0x000fe80008000406 */
[----:B------:R-:W-:Y:S04]  /*22ba0*/  STS.U16 [R10+UR6+0x11700], R6 ;  /* 0x011700060a007988 */ /* 0x000fe80008000406 */
[----:B------:R-:W-:Y:S04]  /*22bb0*/  STS.U16 [R10+UR6+0x13400], R3 ;  /* 0x013400030a007988 */ /* 0x000fe80008000406 */
[----:B----4-:R-:W-:Y:S04]  /*22bc0*/  STS.U16 [R10+UR6+0x13600], R9 ;  /* 0x013600090a007988 */ /* 0x010fe80008000406 */
[----:B--2---:R0:W-:Y:S04]  /*22bd0*/  STS.U16 [R10+UR6+0x11400], R21 ;  /* 0x011400150a007988 */ /* 0x0041e80008000406 */
[----:B0-----:R-:W2:Y:S04]  /*22be0*/  LDL.LU R21, [R1+0x3e78] ;  /* 0x003e780001157983 */ /* 0x001ea80000300800 */
[----:B------:R-:W3:Y:S04]  /*22bf0*/  LDL.LU R4, [R1+0x3e74] ;  /* 0x003e740001047983 */ /* 0x000ee80000300800 */
[----:B------:R-:W4:Y:S04]  /*22c00*/  LDL.LU R5, [R1+0x3e70] ;  /* 0x003e700001057983 */ /* 0x000f280000300800 */
[----:B------:R-:W2:Y:S04]  /*22c10*/  LDL.LU R6, [R1+0x3e6c] ;  /* 0x003e6c0001067983 */ /* 0x000ea80000300800 */
[----:B------:R-:W2:Y:S04]  /*22c20*/  LDL.LU R3, [R1+0x3e68] ;  /* 0x003e680001037983 */ /* 0x000ea80000300800 */
[----:B------:R-:W2:Y:S04]  /*22c30*/  LDL.LU R9, [R1+0x8e0] ;  /* 0x0008e00001097983 */ /* 0x000ea80000300800 */
        /* <DEDUP_REMOVED lines=32> */
[----:B------:R3:W-:Y:S04]  /*22e40*/  STS.U16 [R10+UR6+0x1b700], R25 ;  /* 0x01b700190a007988 */ /* 0x0007e80008000406 */
[----:B-1----:R-:W2:Y:S01]  /*22e50*/  LDL.LU R27, [R1+0x4e0] ;  /* 0x0004e000011b7983 */ /* 0x002ea20000300800 */
[----:B0-----:R-:W-:-:S03]  /*22e60*/  SHF.L.U32 R7, R21, 0x1, RZ ;  /* 0x0000000115077819 */ /* 0x001fc600000006ff */
[----:B------:R0:W-:Y:S04]  /*22e70*/  STS.U16 [R10+UR6+0x1d400], R23 ;  /* 0x01d400170a007988 */ /* 0x0001e80008000406 */
[----:B---3--:R-:W3:Y:S04]  /*22e80*/  LDL.LU R25, [R1+0x4dc] ;  /* 0x0004dc0001197983 */ /* 0x008ee80000300800 */
[----:B------:R1:W-:Y:S04]  /*22e90*/  STS.U16 [R10+UR6+0x1d500], R19 ;  /* 0x01d500130a007988 */ /* 0x0003e80008000406 */
[----:B0-----:R-:W3:Y:S04]  /*22ea0*/  LDL.LU R23, [R1+0x478] ;  /* 0x0004780001177983 */ /* 0x001ee80000300800 */
[----:B------:R-:W3:Y:S04]  /*22eb0*/  LDL.LU R21, [R1+0x46c] ;  /* 0x00046c0001157983 */ /* 0x000ee80000300800 */
[----:B------:R0:W-:Y:S04]  /*22ec0*/  STS.U16 [R10+UR6+0x1d600], R17 ;  /* 0x01d600110a007988 */ /* 0x0001e80008000406 */
[----:B-1----:R-:W3:Y:S04]  /*22ed0*/  LDL.LU R19, [R1+0x468] ;  /* 0x0004680001137983 */ /* 0x002ee80000300800 */
[----:B------:R1:W-:Y:S04]  /*22ee0*/  STS.U16 [R10+UR6+0x13700], R8 ;  /* 0x013700080a007988 */ /* 0x0003e80008000406 */
[----:B------:R4:W-:Y:S04]  /*22ef0*/  STS.U16 [R10+UR6+0x1d700], R13 ;  /* 0x01d7000d0a007988 */ /* 0x0009e80008000406 */
[----:B0-----:R-:W3:Y:S01]  /*22f00*/  LDL.LU R17, [R1+0x464] ;  /* 0x0004640001117983 */ /* 0x001ee20000300800 */
[----:B-1----:R-:W-:-:S03]  /*22f10*/  LOP3.LUT R8, R7, 0x60, RZ, 0x3c, !PT ;  /* 0x0000006007087812 */ /* 0x002fc600078e3cff */
[----:B------:R0:W-:Y:S04]  /*22f20*/  STS.U16 [R10+UR6+0x1f400], R3 ;  /* 0x01f400030a007988 */ /* 0x0001e80008000406 */
[----:B----4-:R-:W4:Y:S04]  /*22f30*/  LDL.LU R13, [R1+0x3dc] ;  /* 0x0003dc00010d7983 */ /* 0x010f280000300800 */
[----:B------:R-:W3:Y:S04]  /*22f40*/  LDL.LU R7, [R1+0x8e4] ;  /* 0x0008e40001077983 */ /* 0x000ee80000300800 */
[----:B0-----:R-:W4:Y:S04]  /*22f50*/  LDL.LU R3, [R1+0x8e8] ;  /* 0x0008e80001037983 */ /* 0x001f280000300800 */
[----:B------:R0:W-:Y:S04]  /*22f60*/  STS.U16 [R10+UR6+0x1f500], R6 ;  /* 0x01f500060a007988 */ /* 0x0001e80008000406 */
[----:B------:R1:W-:Y:S04]  /*22f70*/  STS.U16 [R10+UR6+0x1f600], R5 ;  /* 0x01f600050a007988 */ /* 0x0003e80008000406 */
[----:B------:R1:W-:Y:S04]  /*22f80*/  STS.U16 [R10+UR6+0x1f700], R4 ;  /* 0x01f700040a007988 */ /* 0x0003e80008000406 */
[----:B0-----:R-:W4:Y:S04]  /*22f90*/  LDL.LU R6, [R1+0x8ec] ;  /* 0x0008ec0001067983 */ /* 0x001f280000300800 */
[----:B-1----:R-:W4:Y:S04]  /*22fa0*/  LDL.LU R5, [R1+0x960] ;  /* 0x0009600001057983 */ /* 0x002f280000300800 */
[----:B------:R-:W4:Y:S04]  /*22fb0*/  LDL.LU R4, [R1+0x968] ;  /* 0x0009680001047983 */ /* 0x000f280000300800 */
[----:B------:R-:W4:Y:S04]  /*22fc0*/  LDL.LU R10, [R1+0x964] ;  /* 0x00096400010a7983 */ /* 0x000f280000300800 */
        /* <DEDUP_REMOVED lines=11> */
[----:B----4-:R-:W-:Y:S04]  /*23080*/  STS.U16 [R8+UR6+0x3900], R3 ;  /* 0x0039000308007988 */ /* 0x010fe80008000406 */
[----:B------:R-:W-:Y:S04]  /*23090*/  STS.U16 [R8+UR6+0x3800], R6 ;  /* 0x0038000608007988 */ /* 0x000fe80008000406 */
[----:B------:R-:W-:Y:S04]  /*230a0*/  STS.U16 [R8+UR6+0x1b00], R5 ;  /* 0x001b000508007988 */ /* 0x000fe80008000406 */
[----:B------:R-:W-:Y:S04]  /*230b0*/  STS.U16 [R8+UR6+0x1900], R4 ;  /* 0x0019000408007988 */ /* 0x000fe80008000406 */
[----:B------:R-:W-:Y:S04]  /*230c0*/  STS.U16 [R8+UR6+0x1a00], R10 ;  /* 0x001a000a08007988 */ /* 0x000fe80008000406 */
[----:B--2---:R-:W-:Y:S04]  /*230d0*/  STS.U16 [R8+UR6+0x3b00], R9 ;  /* 0x003b000908007988 */ /* 0x004fe80008000406 */
[----:B------:R-:W-:Y:S04]  /*230e0*/  STS.U16 [R8+UR6+0x9800], R20 ;  /* 0x0098001408007988 */ /* 0x000fe80008000406 */
[----:B------:R0:W-:Y:S04]  /*230f0*/  STS.U16 [R8+UR6+0xd900], R21 ;  /* 0x00d9001508007988 */ /* 0x0001e80008000406 */
[----:B0-----:R-:W2:Y:S04]  /*23100*/  LDL.LU R21, [R1+0x364] ;  /* 0x0003640001157983 */ /* 0x001ea80000300800 */
[----:B--2---:R0:W-:Y:S04]  /*23110*/  STL [R1+0x3e58], R21 ;  /* 0x003e581501007387 */ /* 0x0041e80000100800 */
[----:B0-----:R-:W2:Y:S04]  /*23120*/  LDL.LU R21, [R1+0x3b8] ;  /* 0x0003b80001157983 */ /* 0x001ea80000300800 */
[----:B--2---:R0:W-:Y:S04]  /*23130*/  STL [R1+0x3e5c], R21 ;  /* 0x003e5c1501007387 */ /* 0x0041e80000100800 */
[----:B0-----:R-:W2:Y:S04]  /*23140*/  LDL.LU R21, [R1+0x3d4] ;  /* 0x0003d40001157983 */ /* 0x001ea80000300800 */
[----:B------:R-:W-:Y:S04]  /*23150*/  STS.U16 [R8+UR6+0xda00], R19 ;  /* 0x00da001308007988 */ /* 0x000fe80008000406 */
[----:B------:R-:W-:Y:S04]  /*23160*/  STS.U16 [R8+UR6+0xdb00], R17 ;  /* 0x00db001108007988 */ /* 0x000fe80008000406 */
[----:B------:R-:W-:Y:S04]  /*23170*/  STS.U16 [R8+UR6+0xf800], R13 ;  /* 0x00f8000d08007988 */ /* 0x000fe80008000406 */
        /* <DEDUP_REMOVED lines=41> */
[----:B--2---:R0:W-:Y:S04]  /*23410*/  STS.U16 [R8+UR6+0xfb00], R21 ;  /* 0x00fb001508007988 */ /* 0x0041e80008000406 */
[----:B0-----:R-:W2:Y:S04]  /*23420*/  LDL.LU R21, [R1+0x3e58] ;  /* 0x003e580001157983 */ /* 0x001ea80000300800 */
[----:B---3--:R-:W-:Y:S04]  /*23430*/  STS.U16 [R8+UR6+0x11900], R19 ;  /* 0x0119001308007988 */ /* 0x008fe80008000406 */
[----:B----4-:R-:W-:Y:S04]  /*23440*/  STS.U16 [R8+UR6+0x11a00], R17 ;  /* 0x011a001108007988 */ /* 0x010fe80008000406 */
[----:B------:R-:W-:Y:S04]  /*23450*/  STS.U16 [R8+UR6+0x11b00], R13 ;  /* 0x011b000d08007988 */ /* 0x000fe80008000406 */
[----:B------:R-:W-:Y:S04]  /*23460*/  STS.U16 [R8+UR6+0x13a00], R10 ;  /* 0x013a000a08007988 */ /* 0x000fe80008000406 */
[----:B--2---:R0:W-:Y:S04]  /*23470*/  STS.U16 [R8+UR6+0x11800], R21 ;  /* 0x0118001508007988 */ /* 0x0041e80008000406 */
[----:B0-----:R-:W2:Y:S04]  /*23480*/  LDL.LU R21, [R1+0x3e54] ;  /* 0x003e540001157983 */ /* 0x001ea80000300800 */
[----:B------:R-:W3:Y:S04]  /*23490*/  LDL.LU R19, [R1+0x3e50] ;  /* 0x003e500001137983 */ /* 0x000ee80000300800 */
[----:B------:R-:W4:Y:S04]  /*234a0*/  LDL.LU R17, [R1+0x3e4c] ;  /* 0x003e4c0001117983 */ /* 0x000f280000300800 */
[----:B------:R-:W2:Y:S04]  /*234b0*/  LDL.LU R13, [R1+0x3e48] ;  /* 0x003e4800010d7983 */ /* 0x000ea80000300800 */
[----:B------:R-:W2:Y:S04]  /*234c0*/  LDL.LU R10, [R1+0x8d0] ;  /* 0x0008d000010a7983 */ /* 0x000ea80000300800 */
[----:B------:R-:W-:Y:S04]  /*234d0*/  STS.U16 [R8+UR6+0x13b00], R5 ;  /* 0x013b000508007988 */ /* 0x000fe80008000406 */
[----:B------:R-:W-:Y:S04]  /*234e0*/  STS.U16 [R8+UR6+0x15800], R6 ;  /* 0x0158000608007988 */ /* 0x000fe80008000406 */
[----:B------:R-:W-:Y:S04]  /*234f0*/  STS.U16 [R8+UR6+0x15900], R3 ;  /* 0x0159000308007988 */ /* 0x000fe80008000406 */
[----:B------:R-:W-:Y:S04]  /*23500*/  STS.U16 [R8+UR6+0x15a00], R9 ;  /* 0x015a000908007988 */ /* 0x000fe80008000406 */
[----:B------:R-:W-:Y:S04]  /*23510*/  STS.U16 [R8+UR6+0x15b00], R15 ;  /* 0x015b000f08007988 */ /* 0x000fe80008000406 */
[----:B------:R-:W-:Y:S04]  /*23520*/  STS.U16 [R8+UR6+0x17800], R2 ;  /* 0x0178000208007988 */ /* 0x000fe80008000406 */
[----:B------:R0:W-:Y:S02]  /*23530*/  STS.U16 [R8+UR6+0x13800], R7 ;  /* 0x0138000708007988 */ /* 0x0001e40008000406 */
[----:B0-----:R-:W0:Y:S02]  /*23540*/  S2R R7, SR_TID.X ;  /* 0x0000000000077919 */ /* 0x001e240000002100 */
[----:B--2---:R1:W-:Y:S04]  /*23550*/  STL [R1+0x3e44], R10 ;  /* 0x003e440a01007387 */ /* 0x0043e80000100800 */
[----:B-1----:R-:W2:Y:S04]  /*23560*/  LDL.LU R10, [R1+0x95c] ;  /* 0x00095c00010a7983 */ /* 0x002ea80000300800 */
[----:B------:R-:W2:Y:S04]  /*23570*/  LDL.LU R5, [R1+0x85c] ;  /* 0x00085c0001057983 */ /* 0x000ea80000300800 */
[----:B------:R-:W2:Y:S04]  /*23580*/  LDL.LU R6, [R1+0x858] ;  /* 0x0008580001067983 */ /* 0x000ea80000300800 */
[----:B------:R-:W2:Y:S04]  /*23590*/  LDL.LU R3, [R1+0x854] ;  /* 0x0008540001037983 */ /* 0x000ea80000300800 */
[----:B------:R-:W2:Y:S04]  /*235a0*/  LDL.LU R9, [R1+0x850] ;  /* 0x0008500001097983 */ /* 0x000ea80000300800 */
[----:B------:R-:W2:Y:S04]  /*235b0*/  LDL.LU R15, [R1+0x7dc] ;  /* 0x0007dc00010f7983 */ /* 0x000ea80000300800 */
[----:B------:R-:W2:Y:S04]  /*235c0*/  LDL.LU R2, [R1+0x7d8] ;  /* 0x0007d80001027983 */ /* 0x000ea80000300800 */
[----:B------:R1:W-:Y:S04]  /*235d0*/  STS.U16 [R8+UR6+0x17900], R11 ;  /* 0x0179000b08007988 */ /* 0x0003e80008000406 */
[----:B------:R3:W-:Y:S01]  /*235e0*/  STS.U16 [R8+UR6+0x17a00], R29 ;  /* 0x017a001d08007988 */ /* 0x0007e20008000406 */
[----:B0-----:R-:W-:-:S03]  /*235f0*/  LOP3.LUT R7, R7, 0x7f, RZ, 0xc0, !PT ;  /* 0x0000007f07077812 */ /* 0x001fc600078ec0ff */
[----:B------:R0:W-:Y:S04]  /*23600*/  STS.U16 [R8+UR6+0x17b00], R28 ;  /* 0x017b001c08007988 */ /* 0x0001e80008000406 */
[----:B-1----:R-:W2:Y:S04]  /*23610*/  LDL.LU R11, [R1+0x7d4] ;  /* 0x0007d400010b7983 */ /* 0x002ea80000300800 */
[----:B---3--:R-:W3:Y:S04]  /*23620*/  LDL.LU R29, [R1+0x7d0] ;  /* 0x0007d000011d7983 */ /* 0x008ee80000300800 */
[----:B------:R1:W-:Y:S04]  /*23630*/  STS.U16 [R8+UR6+0x19800], R12 ;  /* 0x0198000c08007988 */ /* 0x0003e80008000406 */
[----:B0-----:R-:W3:Y:S04]  /*23640*/  LDL.LU R28, [R1+0x55c] ;  /* 0x00055c00011c7983 */ /* 0x001ee80000300800 */
[----:B------:R0:W-:Y:S04]  /*23650*/  STS.U16 [R8+UR6+0x19900], R16 ;  /* 0x0199001008007988 */ /* 0x0001e80008000406 */
[----:B-1----:R-:W3:Y:S04]  /*23660*/  LDL.LU R12, [R1+0x558] ;  /* 0x00055800010c7983 */ /* 0x002ee80000300800 */
[----:B------:R1:W-:Y:S04]  /*23670*/  STS.U16 [R8+UR6+0x19a00], R18 ;  /* 0x019a001208007988 */ /* 0x0003e80008000406 */
[----:B0-----:R-:W3:Y:S04]  /*23680*/  LDL.LU R16, [R1+0x554] ;  /* 0x0005540001107983 */ /* 0x001ee80000300800 */
[----:B------:R0:W-:Y:S04]  /*23690*/  STS.U16 [R8+UR6+0x19b00], R20 ;  /* 0x019b001408007988 */ /* 0x0001e80008000406 */
[----:B-1----:R-:W3:Y:S01]  /*236a0*/  LDL.LU R18, [R1+0x550] ;  /* 0x0005500001127983 */ /* 0x002ee20000300800 */
[----:B------:R-:W-:-:S03]  /*236b0*/  IMAD.SHL.U32 R7, R7, 0x2, RZ ;  /* 0x0000000207077824 */ /* 0x000fc600078e00ff */
        /* <DEDUP_REMOVED lines=15> */
[----:B------:R4:W-:Y:S04]  /*237b0*/  STS.U16 [R8+UR6+0x1db00], R23 ;  /* 0x01db001708007988 */ /* 0x0009e80008000406 */
[----:B-1----:R-:W3:Y:S01]  /*237c0*/  LDL.LU R25, [R1+0x458] ;  /* 0x0004580001197983 */ /* 0x002ee20000300800 */
[----:B0-----:R-:W-:-:S03]  /*237d0*/  LOP3.LUT R4, R7, 0x70, RZ, 0x3c, !PT ;  /* 0x0000007007047812 */ /* 0x001fc600078e3cff */
[----:B------:R0:W-:Y:S04]  /*237e0*/  STS.U16 [R8+UR6+0x1f800], R13 ;  /* 0x01f8000d08007988 */ /* 0x0001e80008000406 */
[----:B----4-:R-:W4:Y:S04]  /*237f0*/  LDL.LU R23, [R1+0x3c8] ;  /* 0x0003c80001177983 */ /* 0x010f280000300800 */
[----:B------:R-:W3:Y:S04]  /*23800*/  LDL.LU R7, [R1+0x8d4] ;  /* 0x0008d40001077983 */ /* 0x000ee80000300800 */
[----:B0-----:R-:W3:Y:S04]  /*23810*/  LDL.LU R13, [R1+0x8d8] ;  /* 0x0008d800010d7983 */ /* 0x001ee80000300800 */
[----:B------:R0:W-:Y:S04]  /*23820*/  STS.U16 [R8+UR6+0x1f900], R17 ;  /* 0x01f9001108007988 */ /* 0x0001e80008000406 */
[----:B------:R1:W-:Y:S04]  /*23830*/  STS.U16 [R8+UR6+0x1fa00], R19 ;  /* 0x01fa001308007988 */ /* 0x0003e80008000406 */
[----:B------:R1:W-:Y:S04]  /*23840*/  STS.U16 [R8+UR6+0x1fb00], R21 ;  /* 0x01fb001508007988 */ /* 0x0003e80008000406 */
[----:B0-----:R-:W3:Y:S04]  /*23850*/  LDL.LU R17, [R1+0x8dc] ;  /* 0x0008dc0001117983 */ /* 0x001ee80000300800 */
[----:B-1----:R-:W3:Y:S04]  /*23860*/  LDL.LU R19, [R1+0x950] ;  /* 0x0009500001137983 */ /* 0x002ee80000300800 */
[----:B------:R-:W3:Y:S04]  /*23870*/  LDL.LU R21, [R1+0x958] ;  /* 0x0009580001157983 */ /* 0x000ee80000300800 */
[----:B------:R-:W3:Y:S04]  /*23880*/  LDL.LU R8, [R1+0x954] ;  /* 0x0009540001087983 */ /* 0x000ee80000300800 */
[----:B--2---:R0:W-:Y:S04]  /*23890*/  STS.U16 [R4+UR6+0x1c00], R10 ;  /* 0x001c000a04007988 */ /* 0x0041e80008000406 */
[----:B0-----:R-:W2:Y:S04]  /*238a0*/  LDL.LU R10, [R1+0x3e44] ;  /* 0x003e4400010a7983 */ /* 0x001ea80000300800 */
[----:B------:R0:W-:Y:S04]  /*238b0*/  STS.U16 [R4+UR6+0x7d00], R2 ;  /* 0x007d000204007988 */ /* 0x0001e80008000406 */
[----:B0-----:R-:W2:Y:S04]  /*238c0*/  LDL.LU R2, [R1+0x350] ;  /* 0x0003500001027983 */ /* 0x001ea80000300800 */
[----:B--2---:R0:W-:Y:S04]  /*238d0*/  STL [R1+0x3e38], R2 ;  /* 0x003e380201007387 */ /* 0x0041e80000100800 */
[----:B0-----:R-:W2:Y:S04]  /*238e0*/  LDL.LU R2, [R1+0x3bc] ;  /* 0x0003bc0001027983 */ /* 0x001ea80000300800 */
[----:B--2---:R0:W-:Y:S04]  /*238f0*/  STL [R1+0x3e3c], R2 ;  /* 0x003e3c0201007387 */ /* 0x0041e80000100800 */
[----:B0-----:R-:W2:Y:S04]  /*23900*/  LDL.LU R2, [R1+0x3c0] ;  /* 0x0003c00001027983 */ /* 0x001ea80000300800 */
[----:B---3--:R-:W-:Y:S04]  /*23910*/  STS.U16 [R4+UR6+0x9c00], R28 ;  /* 0x009c001c04007988 */ /* 0x008fe80008000406 */
[----:B------:R-:W-:Y:S04]  /*23920*/  STS.U16 [R4+UR6+0xdc00], R14 ;  /* 0x00dc000e04007988 */ /* 0x000fe80008000406 */
[----:B------:R-:W-:Y:S04]  /*23930*/  STS.U16 [R4+UR6+0xde00], R27 ;  /* 0x00de001b04007988 */ /* 0x000fe80008000406 */
[----:B------:R-:W-:Y:S04]  /*23940*/  STS.U16 [R4+UR6+0xdf00], R25 ;  /* 0x00df001904007988 */ /* 0x000fe80008000406 */
[----:B----4-:R-:W-:Y:S04]  /*23950*/  STS.U16 [R4+UR6+0xfc00], R23 ;  /* 0x00fc001704007988 */ /* 0x010fe80008000406 */
[----:B--2---:R0:W-:Y:S04]  /*23960*/  STL [R1+0x3e40], R2 ;  /* 0x003e400201007387 */ /* 0x0041e80000100800 */
[----:B0-----:R-:W2:Y:S04]  /*23970*/  LDL.LU R2, [R1+0x3c4] ;  /* 0x0003c40001027983 */ /* 0x001ea80000300800 */
[----:B------:R-:W3:Y:S04]  /*23980*/  LDL.LU R28, [R1+0x34c] ;  /* 0x00034c00011c7983 */ /* 0x000ee80000300800 */
[----:B------:R-:W4:Y:S04]  /*23990*/  LDL.LU R14, [R1+0x33c] ;  /* 0x00033c00010e7983 */ /* 0x000f280000300800 */
        /* <DEDUP_REMOVED lines=57> */
[----:B------:R-:W-:Y:S04]  /*23d30*/  STS.U16 [R4+UR6+0x13d00], R23 ;  /* 0x013d001704007988 */ /* 0x000fe80008000406 */
[----:B--2---:R0:W-:Y:S04]  /*23d40*/  STS.U16 [R4+UR6+0x11c00], R2 ;  /* 0x011c000204007988 */ /* 0x0041e80008000406 */
[----:B0-----:R-:W2:Y:S04]  /*23d50*/  LDL.LU R2, [R1+0x3e34] ;  /* 0x003e340001027983 */ /* 0x001ea80000300800 */
[----:B------:R-:W3:Y:S04]  /*23d60*/  LDL.LU R28, [R1+0x3e30] ;  /* 0x003e3000011c7983 */ /* 0x000ee80000300800 */
[----:B------:R-:W4:Y:S04]  /*23d70*/  LDL.LU R14, [R1+0x3e2c] ;  /* 0x003e2c00010e7983 */ /* 0x000f280000300800 */
[----:B------:R-:W2:Y:S04]  /*23d80*/  LDL.LU R27, [R1+0x3e28] ;  /* 0x003e2800011b7983 */ /* 0x000ea80000300800 */
        /* <DEDUP_REMOVED lines=24> */
[----:B----4-:R-:W-:Y:S04]  /*23f10*/  STS.U16 [R4+UR6+0x1ff00], R14 ;  /* 0x01ff000e04007988 */ /* 0x010fe80008000406 */
[----:B--2---:R-:W-:Y:S04]  /*23f20*/  STS.U16 [R4+UR6+0x1fe00], R27 ;  /* 0x01fe001b04007988 */ /* 0x004fe80008000406 */
[----:B---3--:R-:W-:Y:S04]  /*23f30*/  STS.U16 [R4+UR6+0x1fd00], R25 ;  /* 0x01fd001904007988 */ /* 0x008fe80008000406 */
[----:B------:R-:W-:Y:S01]  /*23f40*/  STS.U16 [R4+UR6+0x1fc00], R23 ;  /* 0x01fc001704007988 */ /* 0x000fe20008000406 */
[----:B------:R-:W-:Y:S06]  /*23f50*/  BAR.SYNC.DEFER_BLOCKING 0x0 ;  /* 0x0000000000007b1d */ /* 0x000fec0000010000 */
[----:B------:R-:W1:Y:S04]  /*23f60*/  LDSM.16.M88.4 R16, [R28+UR6+0x8000] ;  /* 0x008000061c10783b */ /* 0x000e680008000200 */
[----:B------:R-:W2:Y:S04]  /*23f70*/  LDSM.16.M88.4 R24, [R28+UR6] ;  /* 0x000000061c18783b */ /* 0x000ea80008000200 */
[----:B------:R-:W3:Y:S01]  /*23f80*/  LDSM.16.M88.4 R4, [R28+UR6+0x10000] ;  /* 0x010000061c04783b */ /* 0x000ee20008000200 */
[----:B0-----:R-:W-:-:S03]  /*23f90*/  LOP3.LUT R0, R2, 0x20, RZ, 0x3c, !PT ;  /* 0x0000002002007812 */ /* 0x001fc600078e3cff */
[----:B------:R-:W-:Y:S04]  /*23fa0*/  LDSM.16.MT88.4 R8, [R2+UR6+0x20000] ;  /* 0x020000060208783b */ /* 0x000fe80008004200 */
[----:B------:R-:W-:Y:S01]  /*23fb0*/  LDSM.16.MT88.4 R12, [R0+UR6+0x20000] ;  /* 0x02000006000c783b */ /* 0x000fe20008004200 */
[----:B-1----:R-:W-:Y:S02]  /*23fc0*/  MOV R22, R18 ;  /* 0x0000001200167202 */ /* 0x002fe40000000f00 */
[----:B------:R-:W-:Y:S01]  /*23fd0*/  MOV R21, R19 ;  /* 0x0000001300157202 */ /* 0x000fe20000000f00 */
[----:B--2---:R-:W-:Y:S04]  /*23fe0*/  STL [R1+0x3dc4], R26 ;  /* 0x003dc41a01007387 */ /* 0x004fe80000100800 */
[----:B------:R-:W-:Y:S04]  /*23ff0*/  STL [R1+0x3dc0], R27 ;  /* 0x003dc01b01007387 */ /* 0x000fe80000100800 */
[----:B------:R-:W-:Y:S04]  /*24000*/  STL.64 [R1], R16 ;  /* 0x0000001001007387 */ /* 0x000fe80000100a00 */
[----:B------:R-:W-:Y:S01]  /*24010*/  STL.64 [R1+0x8], R18 ;  /* 0x0000081201007387 */ /* 0x000fe20000100a00 */
[----:B---3--:R-:W-:-:S03]  /*24020*/  MOV R20, R7 ;  /* 0x0000000700147202 */ /* 0x008fc60000000f00 */
[----:B------:R-:W-:Y:S04]  /*24030*/  STL [R1+0x3df0], R22 ;  /* 0x003df01601007387 */ /* 0x000fe80000100800 */
[----:B------:R-:W-:Y:S04]  /*24040*/  STL [R1+0x3dec], R21 ;  /* 0x003dec1501007387 */ /* 0x000fe80000100800 */
[----:B------:R-:W-:Y:S04]  /*24050*/  STL.64 [R1+0x20], R4 ;  /* 0x0000200401007387 */ /* 0x000fe80000100a00 */
[----:B------:R-:W-:Y:S04]  /*24060*/  STL [R1+0x28], R6 ;  /* 0x0000280601007387 */ /* 0x000fe80000100800 */
[----:B------:R-:W0:Y:S04]  /*24070*/  LDSM.16.M88.4 R4, [R28+UR6+0x18000] ;  /* 0x018000061c04783b */ /* 0x000e280008000200 */
[----:B------:R-:W1:Y:S04]  /*24080*/  LDSM.16.MT88.4 R16, [R2+UR6+0x20400] ;  /* 0x020400060210783b */ /* 0x000e680008004200 */
[----:B------:R-:W-:Y:S01]  /*24090*/  STL [R1+0x3de0], R20 ;  /* 0x003de01401007387 */ /* 0x000fe20000100800 */
[----:B0-----:R-:W-:-:S03]  /*240a0*/  IMAD.MOV.U32 R22, RZ, RZ, R7 ;  /* 0x000000ffff167224 */ /* 0x001fc600078e0007 */
[----:B------:R-:W-:Y:S04]  /*240b0*/  STL.64 [R1+0x10], R4 ;  /* 0x0000100401007387 */ /* 0x000fe80000100a00 */
[----:B------:R-:W-:Y:S04]  /*240c0*/  STL [R1+0x18], R6 ;  /* 0x0000180601007387 */ /* 0x000fe80000100800 */
[----:B------:R-:W-:Y:S04]  /*240d0*/  STL [R1+0x3df4], R22 ;  /* 0x003df41601007387 */ /* 0x000fe80000100800 */
[----:B------:R-:W-:Y:S04]  /*240e0*/  STL [R1+0x138], R0 ;  /* 0x0001380001007387 */ /* 0x000fe80000100800 */
[----:B------:R-:W-:Y:S04]  /*240f0*/  STL [R1+0x3de8], R14 ;  /* 0x003de80e01007387 */ /* 0x000fe80000100800 */
[----:B------:R-:W-:Y:S04]  /*24100*/  STL [R1+0x3de4], R15 ;  /* 0x003de40f01007387 */ /* 0x000fe80000100800 */
[----:B------:R-:W-:Y:S04]  /*24110*/  STL.64 [R1+0x3e10], R12 ;  /* 0x003e100c01007387 */ /* 0x000fe80000100a00 */
[----:B-1----:R-:W-:Y:S04]  /*24120*/  STL [R1+0x3dcc], R18 ;  /* 0x003dcc1201007387 */ /* 0x002fe80000100800 */
[----:B------:R-:W-:Y:S04]  /*24130*/  STL [R1+0x3dc8], R19 ;  /* 0x003dc81301007387 */ /* 0x000fe80000100800 */
[----:B------:R0:W-:Y:S04]  /*24140*/  STL.64 [R1+0x3e18], R16 ;  /* 0x003e181001007387 */ /* 0x0001e80000100a00 */
[----:B0-----:R-:W2:Y:S01]  /*24150*/  LDL.LU.64 R16, [R1] ;  /* 0x0000000001107983 */ /* 0x001ea20000300a00 */
[----:B------:R-:W-:-:S15]  /*24160*/  HMMA.16816.F32.BF16 R4, R8, R24, RZ ;  /* 0x000000180804723c */ /* 0x000fde00000418ff */
[----:B------:R-:W-:-:S04]  /*24170*/  NOP ;  /* 0x0000000000007918 */ /* 0x000fc80000000000 */
[----:B------:R-:W-:Y:S01]  /*24180*/  MOV R3, R7 ;  /* 0x0000000700037202 */ /* 0x000fe20000000f00 */
[----:B------:R-:W-:Y:S01]  /*24190*/  STL.64 [R1+0x70], R4 ;  /* 0x0000700401007387 */ /* 0x000fe20000100a00 */
[----:B------:R-:W-:-:S03]  /*241a0*/  MOV R29, R6 ;  /* 0x00000006001d7202 */ /* 0x000fc60000000f00 */
[----:B------:R-:W0:Y:S04]  /*241b0*/  LDSM.16.MT88.4 R4, [R0+UR6+0x20400] ;  /* 0x020400060004783b */ /* 0x000e280008004200 */
[----:B0-----:R-:W-:Y:S04]  /*241c0*/  STL.64 [R1+0x3d80], R6 ;  /* 0x003d800601007387 */ /* 0x001fe80000100a00 */
[----:B------:R0:W-:Y:S04]  /*241d0*/  STL.64 [R1+0x3d78], R4 ;  /* 0x003d780401007387 */ /* 0x0001e80000100a00 */
[----:B0-----:R-:W3:Y:S01]  /*241e0*/  LDL.LU.64 R4, [R1+0x20] ;  /* 0x0000200001047983 */ /* 0x001ee20000300a00 */
[----:B--2---:R-:W-:Y:S01]  /*241f0*/  HMMA.16816.F32.BF16 R12, R8, R16, RZ ;  /* 0x00000010080c723c */ /* 0x004fe200000418ff */
[----:B------:R-:W-:Y:S01]  /*24200*/  MOV R23, R16 ;  /* 0x0000001000177202 */ /* 0x000fe20000000f00 */
[----:B------:R-:W-:-:S02]  /*24210*/  IMAD.MOV.U32 R20, RZ, RZ, R17 ;  /* 0x000000ffff147224 */ /* 0x000fc400078e0011 */
[----:B------:R-:W2:-:S15]  /*24220*/  LDL.LU.64 R16, [R1+0x3e18] ;  /* 0x003e180001107983 */ /* 0x000e9e0000300a00 */
[----:B------:R-:W-:Y:S01]  /*24230*/  MOV R26, R14 ;  /* 0x0000000e001a7202 */ /* 0x000fe20000000f00 */
[----:B------:R-:W-:Y:S01]  /*24240*/  IMAD.MOV.U32 R27, RZ, RZ, R15 ;  /* 0x000000ffff1b7224 */ /* 0x000fe200078e000f */
[----:B------:R-:W-:Y:S02]  /*24250*/  MOV R18, R12 ;  /* 0x0000000c00127202 */ /* 0x000fe40000000f00 */
[----:B------:R-:W-:Y:S02]  /*24260*/  MOV R19, R13 ;  /* 0x0000000d00137202 */ /* 0x000fe40000000f00 */
[----:B------:R-:W4:Y:S04]  /*24270*/  LDL.LU.64 R12, [R1+0x3e10] ;  /* 0x003e1000010c7983 */ /* 0x000f280000300a00 */
[----:B------:R-:W-:Y:S04]  /*24280*/  STL.64 [R1+0x3e00], R26 ;  /* 0x003e001a01007387 */ /* 0x000fe80000100a00 */
[----:B------:R0:W-:Y:S04]  /*24290*/  STL.64 [R1+0x3df8], R24 ;  /* 0x003df81801007387 */ /* 0x0001e80000100a00 */
[----:B0-----:R-:W2:Y:S04]  /*242a0*/  LDL.LU.64 R24, [R1+0x10] ;  /* 0x0000100001187983 */ /* 0x001ea80000300a00 */
[----:B--2---:R3:W-:Y:S02]  /*242b0*/  STL.64 [R1+0x3e08], R24 ;  /* 0x003e081801007387 */ /* 0x0047e40000100a00 */
[----:B---3--:R-:W-:Y:S02]  /*242c0*/  HMMA.16816.F32.BF16 R24, R8, R4, RZ ;  /* 0x000000040818723c */ /* 0x008fe400000418ff */
[----:B------:R-:W-:Y:S04]  /*242d0*/  STL.64 [R1+0x3dd8], R18 ;  /* 0x003dd81201007387 */ /* 0x000fe80000100a00 */
[----:B------:R0:W-:-:S13]  /*242e0*/  STL.64 [R1+0x3dd0], R16 ;  /* 0x003dd01001007387 */ /* 0x0001da0000100a00 */
[----:B------:R-:W-:Y:S02]  /*242f0*/  MOV R21, R24 ;  /* 0x0000001800157202 */ /* 0x000fe40000000f00 */
[----:B------:R-:W-:Y:S02]  /*24300*/  MOV R14, R25 ;  /* 0x00000019000e7202 */ /* 0x000fe40000000f00 */
[----:B------:R-:W2:Y:S01]  /*24310*/  LDL.LU.64 R24, [R1+0x3e08] ;  /* 0x003e080001187983 */ /* 0x000ea20000300a00 */
[----:B0-----:R-:W-:Y:S02]  /*24320*/  MOV R17, R4 ;  /* 0x0000000400117202 */ /* 0x001fe40000000f00 */
[----:B------:R-:W-:Y:S01]  /*24330*/  MOV R16, R5 ;  /* 0x0000000500107202 */ /* 0x000fe20000000f00 */
[----:B------:R-:W-:Y:S01]  /*24340*/  IMAD.MOV.U32 R15, RZ, RZ, R26 ;  /* 0x000000ffff0f7224 */ /* 0x000fe200078e001a */
[----:B------:R-:W-:Y:S02]  /*24350*/  MOV R19, R3 ;  /* 0x0000000300137202 */ /* 0x000fe40000000f00 */
[----:B------:R-:W-:-:S02]  /*24360*/  MOV R18, R27 ;  /* 0x0000001b00127202 */ /* 0x000fc40000000f00 */
[----:B------:R-:W3:Y:S01]  /*24370*/  LDL.LU.64 R26, [R1+0x3e00] ;  /* 0x003e0000011a7983 */ /* 0x000ee20000300a00 */
[----:B--2---:R-:W-:Y:S01]  /*24380*/  HMMA.16816.F32.BF16 R4, R8, R24, RZ ;  /* 0x000000180804723c */ /* 0x004fe200000418ff */
[----:B------:R-:W-:Y:S01]  /*24390*/  IMAD.MOV.U32 R22, RZ, RZ, R24 ;  /* 0x000000ffff167224 */ /* 0x000fe200078e0018 */
[----:B------:R-:W-:Y:S01]  /*243a0*/  MOV R3, R25 ;  /* 0x0000001900037202 */ /* 0x000fe20000000f00 */
[----:B------:R-:W0:Y:S04]  /*243b0*/  LDSM.16.MT88.4 R8, [R2+UR6+0x20800] ;  /* 0x020800060208783b */ /* 0x000e280008004200 */
[----:B------:R-:W4:-:S12]  /*243c0*/  LDL.LU.64 R24, [R1+0x3df8] ;  /* 0x003df80001187983 */ /* 0x000f180000300a00 */
[----:B------:R1:W-:Y:S02]  /*243d0*/  STL.64 [R1+0x3d98], R6 ;  /* 0x003d980601007387 */ /* 0x0003e40000100a00 */
[----:B-1----:R-:W-:Y:S02]  /*243e0*/  MOV R6, R22 ;  /* 0x0000001600067202 */ /* 0x002fe40000000f00 */
[----:B------:R-:W2:Y:S04]  /*243f0*/  LDL.LU R22, [R1+0x3df4] ;  /* 0x003df40001167983 */ /* 0x000ea80000300800 */
[----:B------:R1:W-:Y:S04]  /*24400*/  STL.64 [R1+0x3d90], R4 ;  /* 0x003d900401007387 */ /* 0x0003e80000100a00 */
[----:B------:R-:W-:Y:S04]  /*24410*/  STL [R1+0x3cfc], R28 ;  /* 0x003cfc1c01007387 */ /* 0x000fe80000100800 */
[----:B------:R-:W-:Y:S04]  /*24420*/  STL [R1+0x3d88], R2 ;  /* 0x003d880201007387 */ /* 0x000fe80000100800 */
[----:B0-----:R0:W-:Y:S01]  /*24430*/  STL.64 [R1+0x3d38], R10 ;  /* 0x003d380a01007387 */ /* 0x0011e20000100a00 */
[----:B-1----:R-:W-:-:S03]  /*24440*/  MOV R4, R21 ;  /* 0x0000001500047202 */ /* 0x002fc60000000f00 */
[----:B------:R1:W-:Y:S04]  /*24450*/  STL.64 [R1+0x3d30], R8 ;  /* 0x003d300801007387 */ /* 0x0003e80000100a00 */
[----:B0-----:R-:W3:Y:S01]  /*24460*/  LDL.LU R10, [R1+0x18] ;  /* 0x00001800010a7983 */ /* 0x001ee20000300800 */
[----:B------:R-:W-:Y:S02]  /*24470*/  IMAD.MOV.U32 R5, RZ, RZ, R14 ;  /* 0x000000ffff057224 */ /* 0x000fe400078e000e */
[----:B-1----:R-:W-:Y:S01]  /*24480*/  IMAD.MOV.U32 R8, RZ, RZ, R6 ;  /* 0x000000ffff087224 */ /* 0x002fe200078e0006 */
[----:B------:R-:W-:Y:S02]  /*24490*/  MOV R6, R15 ;  /* 0x0000000f00067202 */ /* 0x000fe40000000f00 */
[----:B--2---:R-:W-:-:S02]  /*244a0*/  MOV R11, R22 ;  /* 0x00000016000b7202 */ /* 0x004fc40000000f00 */
[----:B------:R-:W2:Y:S04]  /*244b0*/  LDL.LU R22, [R1+0x3df0] ;  /* 0x003df00001167983 */ /* 0x000ea80000300800 */
[----:B------:R-:W3:Y:S04]  /*244c0*/  LDL.LU R21, [R1+0x3dec] ;  /* 0x003dec0001157983 */ /* 0x000ee80000300800 */
[----:B------:R-:W4:Y:S04]  /*244d0*/  LDL.LU R14, [R1+0x3de8] ;  /* 0x003de800010e7983 */ /* 0x000f280000300800 */
[----:B------:R-:W4:Y:S01]  /*244e0*/  LDL.LU R15, [R1+0x3de4] ;  /* 0x003de400010f7983 */ /* 0x000f220000300800 */
[----:B------:R-:W-:-:S04]  /*244f0*/  MOV R7, R3 ;  /* 0x0000000300077202 */ /* 0x000fc80000000f00 */
[----:B------:R-:W-:Y:S02]  /*24500*/  MOV R9, R7 ;  /* 0x0000000700097202 */ /* 0x000fe40000000f00 */
[----:B------:R-:W-:Y:S02]  /*24510*/  MOV R7, R18 ;  /* 0x0000001200077202 */ /* 0x000fe40000000f00 */
[----:B------:R-:W-:-:S03]  /*24520*/  LOP3.LUT R3, R28, 0x40, RZ, 0x3c, !PT ;  /* 0x000000401c037812 */ /* 0x000fc600078e3cff */
[----:B------:R-:W-:Y:S04]  /*24530*/  STL.64 [R1+0x3da8], R6 ;  /* 0x003da80601007387 */ /* 0x000fe80000100a00 */
[----:B------:R0:W-:Y:S02]  /*24540*/  STL.64 [R1+0x3da0], R4 ;  /* 0x003da00401007387 */ /* 0x0001e40000100a00 */
[----:B0-----:R-:W-:Y:S01]  /*24550*/  MOV R4, R23 ;  /* 0x0000001700047202 */ /* 0x001fe20000000f00 */
[----:B------:R-:W-:Y:S01]  /*24560*/  IMAD.MOV.U32 R5, RZ, RZ, R20 ;  /* 0x000000ffff057224 */ /* 0x000fe200078e0014 */
[----:B--2---:R-:W-:Y:S02]  /*24570*/  MOV R6, R22 ;  /* 0x0000001600067202 */ /* 0x004fe40000000f00 */
[----:B---3--:R-:W-:-:S02]  /*24580*/  MOV R7, R21 ;  /* 0x0000001500077202 */ /* 0x008fc40000000f00 */
[----:B------:R-:W0:Y:S04]  /*24590*/  LDSM.16.M88.4 R20, [R3+UR6] ;  /* 0x000000060314783b */ /* 0x000e280008000200 */
[----:B0-----:R-:W-:Y:S04]  /*245a0*/  STL.64 [R1+0xd0], R20 ;  /* 0x0000d01401007387 */ /* 0x001fe80000100a00 */
[----:B------:R-:W-:Y:S04]  /*245b0*/  STL.64 [R1+0xd8], R22 ;  /* 0x0000d81601007387 */ /* 0x000fe80000100a00 */
[----:B------:R-:W0:Y:S04]  /*245c0*/  LDSM.16.M88.4 R20, [R3+UR6+0x8000] ;  /* 0x008000060314783b */ /* 0x000e280008000200 */
[----:B0-----:R-:W-:Y:S04]  /*245d0*/  STL.64 [R1+0xe0], R20 ;  /* 0x0000e01401007387 */ /* 0x001fe80000100a00 */
[----:B------:R4:W-:Y:S02]  /*245e0*/  STL.64 [R1+0xe8], R22 ;  /* 0x0000e81601007387 */ /* 0x0009e40000100a00 */
[----:B----4-:R-:W-:-:S15]  /*245f0*/  HMMA.16816.F32.BF16 R20, R12, R24, RZ ;  /* 0x000000180c14723c */ /* 0x010fde00000418ff */
[----:B------:R-:W-:-:S04]  /*24600*/  NOP ;  /* 0x0000000000007918 */ /* 0x000fc80000000000 */
[----:B------:R-:W-:Y:S01]  /*24610*/  MOV R18, R22 ;  /* 0x0000001600127202 */ /* 0x000fe20000000f00 */
[----:B------:R-:W-:Y:S01]  /*24620*/  IMAD.MOV.U32 R2, RZ, RZ, R21 ;  /* 0x000000ffff027224 */ /* 0x000fe200078e0015 */
[----:B------:R-:W-:Y:S01]  /*24630*/  STL [R1+0x30], R20 ;  /* 0x0000301401007387 */ /* 0x000fe20000100800 */
[----:B------:R-:W-:-:S03]  /*24640*/  MOV R24, R23 ;  /* 0x0000001700187202 */ /* 0x000fc60000000f00 */
[----:B------:R-:W0:Y:S04]  /*24650*/  LDSM.16.M88.4 R20, [R3+UR6+0x10000] ;  /* 0x010000060314783b */ /* 0x000e280008000200 */
[----:B0-----:R0:W-:Y:S04]  /*24660*/  STL.64 [R1+0xf0], R20 ;  /* 0x0000f01401007387 */ /* 0x0011e80000100a00 */
[----:B------:R-:W-:Y:S04]  /*24670*/  STL.64 [R1+0xf8], R22 ;  /* 0x0000f81601007387 */ /* 0x000fe80000100a00 */
[----:B0-----:R-:W2:Y:S04]  /*24680*/  LDL.LU R20, [R1+0x3de0] ;  /* 0x003de00001147983 */ /* 0x001ea80000300800 */
[----:B------:R-:W-:Y:S01]  /*24690*/  STL [R1+0x3bc0], R3 ;  /* 0x003bc00301007387 */ /* 0x000fe20000100800 */
[----:B--2---:R-:W-:-:S03]  /*246a0*/  MOV R25, R20 ;  /* 0x0000001400197202 */ /* 0x004fc60000000f00 */
[----:B------:R-:W0:Y:S04]  /*246b0*/  LDSM.16.M88.4 R20, [R3+UR6+0x18000] ;  /* 0x018000060314783b */ /* 0x000e280008000200 */
[----:B0-----:R-:W-:Y:S04]  /*246c0*/  STL.64 [R1+0x100], R20 ;  /* 0x0001001401007387 */ /* 0x001fe80000100a00 */
[----:B------:R-:W-:Y:S04]  /*246d0*/  STL.64 [R1+0x108], R22 ;  /* 0x0001081601007387 */ /* 0x000fe80000100a00 */
[----:B------:R-:W0:Y:S04]  /*246e0*/  LDSM.16.MT88.4 R20, [R0+UR6+0x20800] ;  /* 0x020800060014783b */ /* 0x000e280008004200 */
[----:B------:R-:W-:Y:S01]  /*246f0*/  STL [R1+0x3d60], R0 ;  /* 0x003d600001007387 */ /* 0x000fe20000100800 */
[----:B------:R-:W-:-:S03]  /*24700*/  MOV R3, R18 ;  /* 0x0000001200037202 */ /* 0x000fc60000000f00 */
[----:B0-----:R0:W-:Y:S04]  /*24710*/  STL [R1+0x3d04], R22 ;  /* 0x003d041601007387 */ /* 0x0011e80000100800 */
[----:B------:R-:W-:Y:S04]  /*24720*/  STL [R1+0x3d00], R23 ;  /* 0x003d001701007387 */ /* 0x000fe80000100800 */
[----:B------:R1:W-:Y:S01]  /*24730*/  STL.64 [R1+0x3d40], R20 ;  /* 0x003d401401007387 */ /* 0x0003e20000100a00 */
[----:B0-----:R-:W-:Y:S02]  /*24740*/  MOV R22, R19 ;  /* 0x0000001300167202 */ /* 0x001fe40000000f00 */
[----:B-1----:R-:W-:Y:S01]  /*24750*/  MOV R20, R17 ;  /* 0x0000001100147202 */ /* 0x002fe20000000f00 */
[----:B------:R-:W-:-:S02]  /*24760*/  IMAD.MOV.U32 R21, RZ, RZ, R16 ;  /* 0x000000ffff157224 */ /* 0x000fc400078e0010 */
[----:B------:R-:W-:Y:S01]  /*24770*/  HMMA.16816.F32.BF16 R16, R12, R4, RZ ;  /* 0x000000040c10723c */ /* 0x000fe200000418ff */
[----:B------:R-:W-:-:S15]  /*24780*/  MOV R23, R29 ;  /* 0x0000001d00177202 */ /* 0x000fde0000000f00 */
[----:B------:R-:W-:-:S03]  /*24790*/  NOP ;  /* 0x0000000000007918 */ /* 0x000fc60000000000 */
[----:B------:R-:W-:Y:S01]  /*247a0*/  MOV R29, R18 ;  /* 0x00000012001d7202 */ /* 0x000fe20000000f00 */
[----:B------:R0:W-:Y:S01]  /*247b0*/  STL [R1+0x80], R16 ;  /* 0x0000801001007387 */ /* 0x0001e20000100800 */
[----:B------:R-:W-:-:S03]  /*247c0*/  MOV R28, R19 ;  /* 0x00000013001c7202 */ /* 0x000fc60000000f00 */
[----:B------:R-:W2:Y:S01]  /*247d0*/  LDL.LU.64 R18, [R1+0x3dd8] ;  /* 0x003dd80001127983 */ /* 0x000ea20000300a00 */
[----:B------:R-:W-:Y:S01]  /*247e0*/  IMAD.MOV.U32 R0, RZ, RZ, R2 ;  /* 0x000000ffff007224 */ /* 0x000fe200078e0002 */
[----:B------:R-:W-:Y:S02]  /*247f0*/  MOV R2, R17 ;  /* 0x0000001100027202 */ /* 0x000fe40000000f00 */
[----:B0-----:R-:W3:Y:S04]  /*24800*/  LDL.LU.64 R16, [R1+0x3dd0] ;  /* 0x003dd00001107983 */ /* 0x001ee80000300a00 */
[----:B------:R0:W-:Y:S04]  /*24810*/  STL.64 [R1+0x3db8], R6 ;  /* 0x003db80601007387 */ /* 0x0001e80000100a00 */
[----:B------:R-:W3:Y:S04]  /*24820*/  LDL.LU R4, [R1+0x70] ;  /* 0x0000700001047983 */ /* 0x000ee80000300800 */
[----:B------:R-:W3:Y:S01]  /*24830*/  LDL.LU R5, [R1+0x74] ;  /* 0x0000740001057983 */ /* 0x000ee20000300800 */
[----:B0-----:R-:W-:Y:S01]  /*24840*/  IMAD.MOV.U32 R6, RZ, RZ, R23 ;  /* 0x000000ffff067224 */ /* 0x001fe200078e0017 */
[----:B------:R-:W-:-:S02]  /*24850*/  MOV R7, R22 ;  /* 0x0000001600077202 */ /* 0x000fc40000000f00 */
[----:B------:R-:W-:-:S15]  /*24860*/  HMMA.16816.F32.BF16 R20, R12, R20, RZ ;  /* 0x000000140c14723c */ /* 0x000fde00000418ff */
[----:B------:R-:W-:-:S04]  /*24870*/  NOP ;  /* 0x0000000000007918 */ /* 0x000fc80000000000 */
[----:B------:R-:W-:Y:S04]  /*24880*/  STL.64 [R1+0xc0], R20 ;  /* 0x0000c01401007387 */ /* 0x000fe80000100a00 */
[----:B------:R0:W-:Y:S04]  /*24890*/  STL.64 [R1+0xc8], R22 ;  /* 0x0000c81601007387 */ /* 0x0001e80000100a00 */
[----:B------:R1:W-:Y:S01]  /*248a0*/  STL.64 [R1+0x3db0], R10 ;  /* 0x003db00a01007387 */ /* 0x0003e20000100a00 */
[----:B0-----:R-:W-:Y:S01]  /*248b0*/  HMMA.16816.F32.BF16 R20, R12, R8, RZ ;  /* 0x000000080c14723c */ /* 0x001fe200000418ff */
[----:B-1----:R-:W-:Y:S01]  /*248c0*/  IMAD.MOV.U32 R10, RZ, RZ, R26 ;  /* 0x000000ffff0a7224 */ /* 0x002fe200078e001a */
[----:B------:R-:W-:-:S02]  /*248d0*/  MOV R11, R27 ;  /* 0x0000001b000b7202 */ /* 0x000fc40000000f00 */
[----:B--2---:R-:W-:Y:S02]  /*248e0*/  MOV R8, R18 ;  /* 0x0000001200087202 */ /* 0x004fe40000000f00 */
[----:B------:R-:W3:Y:S01]  /*248f0*/  LDL.LU R18, [R1+0x3dcc] ;  /* 0x003dcc0001127983 */ /* 0x000ee20000300800 */
[----:B------:R-:W-:-:S03]  /*24900*/  MOV R9, R19 ;  /* 0x0000001300097202 */ /* 0x000fc60000000f00 */
[----:B------:R-:W3:Y:S04]  /*24910*/  LDL.LU R19, [R1+0x3dc8] ;  /* 0x003dc80001137983 */ /* 0x000ee80000300800 */
[----:B------:R-:W3:Y:S04]  /*24920*/  LDL.LU R26, [R1+0x3dc4] ;  /* 0x003dc400011a7983 */ /* 0x000ee80000300800 */
[----:B------:R-:W3:Y:S01]  /*24930*/  LDL.LU R27, [R1+0x3dc0] ;  /* 0x003dc000011b7983 */ /* 0x000ee20000300800 */
[----:B------:R-:W-:-:S03]  /*24940*/  IMAD.MOV.U32 R15, RZ, RZ, R24 ;  /* 0x000000ffff0f7224 */ /* 0x000fc600078e0018 */
[----:B------:R-:W2:Y:S04]  /*24950*/  LDL.LU R12, [R1+0x30] ;  /* 0x00003000010c7983 */ /* 0x000ea80000300800 */
[----:B------:R0:W-:Y:S04]  /*24960*/  STL.64 [R1+0x3d50], R22 ;  /* 0x003d501601007387 */ /* 0x0001e80000100a00 */
[----:B------:R-:W-:Y:S04]  /*24970*/  STL.64 [R1+0x3d48], R20 ;  /* 0x003d481401007387 */ /* 0x000fe80000100a00 */
[----:B0-----:R-:W4:Y:S01]  /*24980*/  LDL.LU R22, [R1+0x28] ;  /* 0x0000280001167983 */ /* 0x001f220000300800 */
[----:B------:R-:W-:Y:S01]  /*24990*/  MOV R23, R25 ;  /* 0x0000001900177202 */ /* 0x000fe20000000f00 */
[----:B---3--:R-:W-:-:S15]  /*249a0*/  HMMA.16816.F32.BF16 R4, R16, R26, R4 ;  /* 0x0000001a1004723c */ /* 0x008fde0000041804 */
[----:B------:R-:W-:-:S04]  /*249b0*/  NOP ;  /* 0x0000000000007918 */ /* 0x000fc80000000000 */
[----:B------:R-:W-:Y:S01]  /*249c0*/  MOV R25, R6 ;  /* 0x0000000600197202 */ /* 0x000fe20000000f00 */
[----:B------:R0:W-:Y:S01]  /*249d0*/  STL [R1+0xa0], R4 ;  /* 0x0000a00401007387 */ /* 0x0001e20000100800 */
[----:B------:R-:W-:-:S03]  /*249e0*/  IMAD.MOV.U32 R24, RZ, RZ, R7 ;  /* 0x000000ffff187224 */ /* 0x000fc600078e0007 */
[----:B------:R-:W0:Y:S01]  /*249f0*/  LDL.LU.64 R6, [R1+0x3db8] ;  /* 0x003db80001067983 */ /* 0x000e220000300a00 */
[----:B------:R-:W-:Y:S02]  /*24a00*/  MOV R13, R0 ;  /* 0x00000000000d7202 */ /* 0x000fe40000000f00 */
[----:B------:R-:W-:Y:S02]  /*24a10*/  MOV R0, R5 ;  /* 0x0000000500007202 */ /* 0x000fe40000000f00 */
[----:B0-----:R-:W-:Y:S01]  /*24a20*/  HMMA.16816.F32.BF16 R4, R16, R6, R8 ;  /* 0x000000061004723c */ /* 0x001fe20000041808 */
[----:B------:R-:W3:-:S15]  /*24a30*/  LDL.LU.64 R10, [R1+0x3db0] ;  /* 0x003db000010a7983 */ /* 0x000ede0000300a00 */
[----:B------:R-:W-:-:S03]  /*24a40*/  NOP ;  /* 0x0000000000007918 */ /* 0x000fc60000000000 */
[----:B------:R-:W-:Y:S04]  /*24a50*/  STL.64 [R1+0x90], R4 ;  /* 0x0000900401007387 */ /* 0x000fe80000100a00 */
[----:B------:R0:W-:Y:S04]  /*24a60*/  STL.64 [R1+0x98], R6 ;  /* 0x0000980601007387 */ /* 0x0001e80000100a00 */
[----:B0-----:R-:W4:Y:S04]  /*24a70*/  LDL.LU.64 R6, [R1+0x3da8] ;  /* 0x003da80001067983 */ /* 0x001f280000300a00 */
[----:B------:R-:W4:Y:S01]  /*24a80*/  LDL.LU.64 R4, [R1+0x3da0] ;  /* 0x003da00001047983 */ /* 0x000f220000300a00 */
[----:B------:R-:W-:Y:S01]  /*24a90*/  MOV R14, R3 ;  /* 0x00000003000e7202 */ /* 0x000fe20000000f00 */
[----:B----4-:R-:W-:-:S15]  /*24aa0*/  HMMA.16816.F32.BF16 R4, R16, R22, R4 ;  /* 0x000000161004723c */ /* 0x010fde0000041804 */
[----:B------:R-:W-:-:S04]  /*24ab0*/  NOP ;  /* 0x0000000000007918 */ /* 0x000fc80000000000 */
[----:B------:R-:W-:Y:S01]  /*24ac0*/  MOV R20, R6 ;  /* 0x0000000600147202 */ /* 0x000fe20000000f00 */
[----:B------:R0:W-:Y:S01]  /*24ad0*/  STL [R1+0x70], R4 ;  /* 0x0000700401007387 */ /* 0x0001e20000100800 */
[----:B------:R-:W-:Y:S02]  /*24ae0*/  MOV R3, R7 ;  /* 0x0000000700037202 */ /* 0x000fe40000000f00 */
[----:B------:R-:W-:Y:S01]  /*24af0*/  MOV R21, R5 ;  /* 0x0000000500157202 */ /* 0x000fe20000000f00 */
[----:B------:R-:W3:Y:S04]  /*24b00*/  LDL.LU.64 R6, [R1+0x3d98] ;  /* 0x003d980001067983 */ /* 0x000ee80000300a00 */
[----:B0-----:R-:W3:Y:S04]  /*24b10*/  LDL.LU.64 R4, [R1+0x3d90] ;  /* 0x003d900001047983 */ /* 0x001ee80000300a00 */
[----:B------:R-:W-:Y:S04]  /*24b20*/  STL.64 [R1+0x3d70], R22 ;  /* 0x003d701601007387 */ /* 0x000fe80000100a00 */
[----:B------:R0:W-:Y:S04]  /*24b30*/  STL.64 [R1+0x3d68], R20 ;  /* 0x003d681401007387 */ /* 0x0001e80000100a00 */
[----:B0-----:R-:W4:Y:S01]  /*24b40*/  LDL.LU R20, [R1+0x80] ;  /* 0x0000800001147983 */ /* 0x001f220000300800 */
[----:B------:R-:W-:-:S03]  /*24b50*/  IMAD.MOV.U32 R21, RZ, RZ, R2 ;  /* 0x000000ffff157224 */ /* 0x000fc600078e0002 */
[----:B------:R-:W2:Y:S01]  /*24b60*/  LDL.LU R2, [R1+0x3d88] ;  /* 0x003d880001027983 */ /* 0x000ea20000300800 */
[----:B---3--:R-:W-:-:S15]  /*24b70*/  HMMA.16816.F32.BF16 R4, R16, R10, R4 ;  /* 0x0000000a1004723c */ /* 0x008fde0000041804 */
[----:B------:R-:W-:-:S04]  /*24b80*/  NOP ;  /* 0x0000000000007918 */ /* 0x000fc80000000000 */
[----:B------:R-:W-:Y:S01]  /*24b90*/  MOV R17, R6 ;  /* 0x0000000600117202 */ /* 0x000fe20000000f00 */
[----:B------:R-:W-:Y:S01]  /*24ba0*/  IMAD.MOV.U32 R18, RZ, RZ, R5 ;  /* 0x000000ffff127224 */ /* 0x000fe200078e0005 */
[----:B------:R-:W-:Y:S02]  /*24bb0*/  MOV R16, R7 ;  /* 0x0000000700107202 */ /* 0x000fe40000000f00 */
[----:B------:R-:W-:Y:S01]  /*24bc0*/  MOV R19, R4 ;  /* 0x0000000400137202 */ /* 0x000fe20000000f00 */
[----:B------:R-:W2:Y:S04]  /*24bd0*/  LDL.LU.64 R6, [R1+0x3d80] ;  /* 0x003d800001067983 */ /* 0x000ea80000300a00 */
[----:B------:R-:W2:Y:S01]  /*24be0*/  LDL.LU.64 R4, [R1+0x3d78] ;  /* 0x003d780001047983 */ /* 0x000ea20000300a00 */
[----:B------:R-:W-:-:S02]  /*24bf0*/  MOV R22, R29 ;  /* 0x0000001d00167202 */ /* 0x000fc40000000f00 */
[----:B------:R-:W-:Y:S01]  /*24c00*/  MOV R23, R28 ;  /* 0x0000001c00177202 */ /* 0x000fe20000000f00 */
[----:B------:R0:W-:Y:S01]  /*24c10*/  STL.64 [R1+0x3d58], R10 ;  /* 0x003d580a01007387 */ /* 0x0001e20000100a00 */
[----:B--2---:R-:W-:-:S15]  /*24c20*/  HMMA.16816.F32.BF16 R12, R4, R26, R12 ;  /* 0x0000001a040c723c */ /* 0x004fde000004180c */
[----:B------:R-:W-:-:S04]  /*24c30*/  NOP ;  /* 0x0000000000007918 */ /* 0x000fc80000000000 */
[----:B------:R-:W-:Y:S01]  /*24c40*/  MOV R28, R14 ;  /* 0x0000000e001c7202 */ /* 0x000fe20000000f00 */
[----:B------:R-:W-:Y:S01]  /*24c50*/  STL.64 [R1+0x30], R12 ;  /* 0x0000300c01007387 */ /* 0x000fe20000100a00 */
[----:B------:R-:W-:-:S03]  /*24c60*/  IMAD.MOV.U32 R29, RZ, RZ, R15 ;  /* 0x000000ffff1d7224 */ /* 0x000fc600078e000f */
[----:B------:R-:W1:Y:S04]  /*24c70*/  LDSM.16.MT88.4 R12, [R2+UR6+0x20c00] ;  /* 0x020c0006020c783b */ /* 0x000e680008004200 */
[----:B------:R-:W2:Y:S04]  /*24c80*/  LDL.LU R8, [R1+0xc0] ;  /* 0x0000c00001087983 */ /* 0x000ea80000300800 */
[----:B------:R-:W2:Y:S04]  /*24c90*/  LDL.LU R9, [R1+0xc4] ;  /* 0x0000c40001097983 */ /* 0x000ea80000300800 */
[----:B0-----:R-:W2:Y:S04]  /*24ca0*/  LDL.LU R10, [R1+0xc8] ;  /* 0x0000c800010a7983 */ /* 0x001ea80000300800 */
[----:B------:R-:W2:Y:S04]  /*24cb0*/  LDL.LU R11, [R1+0xcc] ;  /* 0x0000cc00010b7983 */ /* 0x000ea80000300800 */
[----:B-1----:R-:W-:Y:S04]  /*24cc0*/  STL.64 [R1+0x3cb8], R14 ;  /* 0x003cb80e01007387 */ /* 0x002fe80000100a00 */
[----:B------:R0:W-:Y:S04]  /*24cd0*/  STL.64 [R1+0x3cb0], R12 ;  /* 0x003cb00c01007387 */ /* 0x0001e80000100a00 */
[----:B0-----:R-:W3:Y:S04]  /*24ce0*/  LDL.LU R12, [R1+0xf0] ;  /* 0x0000f000010c7983 */ /* 0x001ee80000300800 */
[----:B------:R-:W3:Y:S04]  /*24cf0*/  LDL.LU R13, [R1+0xf4] ;  /* 0x0000f400010d7983 */ /* 0x000ee80000300800 */
[----:B---3--:R4:W-:Y:S04]  /*24d00*/  STL.64 [R1+0x3d18], R12 ;  /* 0x003d180c01007387 */ /* 0x0089e80000100a00 */
[----:B------:R-:W4:Y:S04]  /*24d10*/  LDL.LU R14, [R1+0x8] ;  /* 0x00000800010e7983 */ /* 0x000f280000300800 */
[----:B------:R-:W4:Y:S02]  /*24d20*/  LDL.LU R15, [R1+0xc] ;  /* 0x00000c00010f7983 */ /* 0x000f240000300800 */
[----:B----4-:R-:W-:Y:S02]  /*24d30*/  HMMA.16816.F32.BF16 R12, R4, R14, R20 ;  /* 0x0000000e040c723c */ /* 0x010fe40000041814 */
[----:B------:R-:W2:Y:S04]  /*24d40*/  LDL.LU.64 R22, [R1+0x3d70] ;  /* 0x003d700001167983 */ /* 0x000ea80000300a00 */
[----:B------:R-:W3:-:S13]  /*24d50*/  LDL.LU.64 R20, [R1+0x3d68] ;  /* 0x003d680001147983 */ /* 0x000eda0000300a00 */
[----:B------:R0:W-:Y:S04]  /*24d60*/  STL.64 [R1+0x60], R12 ;  /* 0x0000600c01007387 */ /* 0x0001e80000100a00 */
[----:B------:R1:W-:Y:S04]  /*24d70*/  STL.64 [R1+0x68], R14 ;  /* 0x0000680e01007387 */ /* 0x0003e80000100a00 */
[----:B0-----:R-:W4:Y:S04]  /*24d80*/  LDL.LU R12, [R1+0x90] ;  /* 0x00009000010c7983 */ /* 0x001f280000300800 */
[----:B------:R-:W4:Y:S04]  /*24d90*/  LDL.LU R13, [R1+0x94] ;  /* 0x00009400010d7983 */ /* 0x000f280000300800 */
[----:B-1----:R-:W2:Y:S04]  /*24da0*/  LDL.LU R14, [R1+0x98] ;  /* 0x00009800010e7983 */ /* 0x002ea80000300800 */
[----:B------:R-:W2:Y:S04]  /*24db0*/  LDL.LU R15, [R1+0x9c] ;  /* 0x00009c00010f7983 */ /* 0x000ea80000300800 */
[----:B--2---:R-:W-:Y:S04]  /*24dc0*/  STL.64 [R1+0x3d28], R14 ;  /* 0x003d280e01007387 */ /* 0x004fe80000100a00 */
[----:B----4-:R0:W-:Y:S04]  /*24dd0*/  STL.64 [R1+0x3d20], R12 ;  /* 0x003d200c01007387 */ /* 0x0101e80000100a00 */
[----:B0-----:R-:W2:Y:S01]  /*24de0*/  LDL.LU R12, [R1+0xa0] ;  /* 0x0000a000010c7983 */ /* 0x001ea20000300800 */
[----:B------:R-:W-:-:S03]  /*24df0*/  MOV R13, R0 ;  /* 0x00000000000d7202 */ /* 0x000fc60000000f00 */
[----:B------:R-:W4:Y:S01]  /*24e00*/  LDL.LU R0, [R1+0x3d60] ;  /* 0x003d600001007983 */ /* 0x000f220000300800 */
[----:B------:R-:W-:Y:S02]  /*24e10*/  MOV R14, R25 ;  /* 0x00000019000e7202 */ /* 0x000fe40000000f00 */
[----:B------:R-:W-:Y:S01]  /*24e20*/  MOV R15, R24 ;  /* 0x00000018000f7202 */ /* 0x000fe20000000f00 */
[----:B------:R-:W-:Y:S01]  /*24e30*/  IMAD.MOV.U32 R24, RZ, RZ, R19 ;  /* 0x000000ffff187224 */ /* 0x000fe200078e0013 */
[----:B------:R-:W-:Y:S02]  /*24e40*/  MOV R25, R18 ;  /* 0x0000001200197202 */ /* 0x000fe40000000f00 */
[----:B------:R-:W-:Y:S02]  /*24e50*/  MOV R26, R17 ;  /* 0x00000011001a7202 */ /* 0x000fe40000000f00 */
[----:B------:R-:W-:-:S05]  /*24e60*/  MOV R27, R16 ;  /* 0x00000010001b7202 */ /* 0x000fca0000000f00 */
[----:B------:R3:W-:Y:S04]  /*24e70*/  STL.64 [R1+0x3d10], R26 ;  /* 0x003d101a01007387 */ /* 0x0007e80000100a00 */
[----:B------:R0:W-:Y:S01]  /*24e80*/  STL.64 [R1+0x3d08], R24 ;  /* 0x003d081801007387 */ /* 0x0001e20000100a00 */
[----:B---3--:R-:W-:Y:S01]  /*24e90*/  MOV R26, R20 ;  /* 0x00000014001a7202 */ /* 0x008fe20000000f00 */
[----:B0-----:R-:W-:Y:S02]  /*24ea0*/  IMAD.MOV.U32 R25, RZ, RZ, R21 ;  /* 0x000000ffff197224 */ /* 0x001fe400078e0015 */
[----:B------:R-:W3:Y:S01]  /*24eb0*/  LDL.LU R24, [R1+0x70] ;  /* 0x0000700001187983 */ /* 0x000ee20000300800 */
[C---:B------:R-:W-:Y:S03]  /*24ec0*/  HMMA.16816.F32.BF16 R20, R4.reuse, R22, R8 ;  /* 0x000000160414723c */ /* 0x040fe60000041808 */
[----:B----4-:R-:W0:Y:S04]  /*24ed0*/  LDSM.16.MT88.4 R16, [R0+UR6+0x20c00] ;  /* 0x020c00060010783b */ /* 0x010e280008004200 */
[----:B------:R-:W-:Y:S04]  /*24ee0*/  STL [R1+0x3ce8], R0 ;  /* 0x003ce80001007387 */ /* 0x000fe80000100800 */
[----:B0-----:R-:W-:Y:S04]  /*24ef0*/  STL.64 [R1+0x3c78], R18 ;  /* 0x003c781201007387 */ /* 0x001fe80000100a00 */
[----:B------:R0:W-:Y:S04]  /*24f00*/  STL.64 [R1+0x3c70], R16 ;  /* 0x003c701001007387 */ /* 0x0001e80000100a00 */
[----:B0-----:R-:W4:Y:S04]  /*24f10*/  LDL.LU.64 R16, [R1+0x100] ;  /* 0x0001000001107983 */ /* 0x001f280000300a00 */
[----:B------:R-:W2:Y:S04]  /*24f20*/  LDL.LU.64 R18, [R1+0x108] ;  /* 0x0001080001127983 */ /* 0x000ea80000300a00 */
[----:B------:R-:W2:Y:S04]  /*24f30*/  LDL.LU.64 R10, [R1+0x3d58] ;  /* 0x003d5800010a7983 */ /* 0x000ea80000300a00 */
[----:B------:R-:W-:Y:S04]  /*24f40*/  STL.64 [R1+0x40], R20 ;  /* 0x0000401401007387 */ /* 0x000fe80000100a00 */
[----:B------:R0:W-:Y:S04]  /*24f50*/  STL.64 [R1+0x48], R22 ;  /* 0x0000481601007387 */ /* 0x0001e80000100a00 */
[----:B0-----:R-:W2:Y:S04]  /*24f60*/  LDL.LU.64 R22, [R1+0x3d50] ;  /* 0x003d500001167983 */ /* 0x001ea80000300a00 */
[----:B------:R-:W2:Y:S02]  /*24f70*/  LDL.LU.64 R20, [R1+0x3d48] ;  /* 0x003d480001147983 */ /* 0x000ea40000300a00 */
[----:B--2---:R-:W-:Y:S02]  /*24f80*/  HMMA.16816.F32.BF16 R4, R4, R10, R20 ;  /* 0x0000000a0404723c */ /* 0x004fe40000041814 */
[----:B------:R-:W2:Y:S04]  /*24f90*/  LDL.LU.64 R20, [R1+0x3d40] ;  /* 0x003d400001147983 */ /* 0x000ea80000300a00 */
[----:B------:R-:W2:Y:S04]  /*24fa0*/  LDL.LU.64 R10, [R1+0x3d38] ;  /* 0x003d3800010a7983 */ /* 0x000ea80000300a00 */
[----:B------:R-:W2:Y:S09]  /*24fb0*/  LDL.LU.64 R8, [R1+0x3d30] ;  /* 0x003d300001087983 */ /* 0x000eb20000300a00 */
[----:B------:R0:W-:Y:S04]  /*24fc0*/  STL.64 [R1+0x20], R4 ;  /* 0x0000200401007387 */ /* 0x0001e80000100a00 */
[----:B------:R1:W-:Y:S04]  /*24fd0*/  STL.64 [R1+0x28], R6 ;  /* 0x0000280601007387 */ /* 0x0003e80000100a00 */
[----:B0-----:R-:W2:Y:S01]  /*24fe0*/  LDL.LU.64 R4, [R1+0xd0] ;  /* 0x0000d00001047983 */ /* 0x001ea20000300a00 */
[----:B------:R-:W-:Y:S01]  /*24ff0*/  MOV R27, R3 ;  /* 0x00000003001b7202 */ /* 0x000fe20000000f00 */
[----:B--2---:R-:W-:Y:S01]  /*25000*/  HMMA.16816.F32.BF16 R12, R8, R4, R12 ;  /* 0x00000004080c723c */ /* 0x004fe2000004180c */
[----:B------:R-:W-:Y:S01]  /*25010*/  MOV R22, R4 ;  /* 0x0000000400167202 */ /* 0x000fe20000000f00 */
[----:B------:R-:W-:-:S15]  /*25020*/  IMAD.MOV.U32 R23, RZ, RZ, R5 ;  /* 0x000000ffff177224 */ /* 0x000fde00078e0005 */
[----:B------:R-:W-:Y:S02]  /*25030*/  NOP ;  /* 0x0000000000007918 */ /* 0x000fe40000000000 */
[----:B------:R-:W-:Y:S01]  /*25040*/  IMAD.MOV.U32 R3, RZ, RZ, R15 ;  /* 0x000000ffff037224 */ /* 0x000fe200078e000f */
[----:B------:R-:W-:Y:S02]  /*25050*/  MOV R4, R14 ;  /* 0x0000000e00047202 */ /* 0x000fe40000000f00 */
[----:B-1----:R-:W-:Y:S01]  /*25060*/  MOV R6, R12 ;  /* 0x0000000c00067202 */ /* 0x002fe20000000f00 */
[----:B------:R-:W2:Y:S01]  /*25070*/  LDL.LU.64 R14, [R1+0x3d28] ;  /* 0x003d2800010e7983 */ /* 0x000ea20000300a00 */
[----:B------:R-:W-:-:S03]  /*25080*/  MOV R5, R13 ;  /* 0x0000000d00057202 */ /* 0x000fc60000000f00 */
[----:B------:R-:W2:Y:S04]  /*25090*/  LDL.LU.64 R12, [R1+0x3d20] ;  /* 0x003d2000010c7983 */ /* 0x000ea80000300a00 */
[----:B------:R-:W-:Y:S04]  /*250a0*/  STL [R1+0x3cf8], R3 ;  /* 0x003cf80301007387 */ /* 0x000fe80000100800 */
[----:B------:R0:W-:Y:S04]  /*250b0*/  STL [R1+0x3cf4], R4 ;  /* 0x003cf40401007387 */ /* 0x0001e80000100800 */
[----:B------:R-:W-:Y:S04]  /*250c0*/  STL [R1+0x3cf0], R6 ;  /* 0x003cf00601007387 */ /* 0x000fe80000100800 */
[----:B------:R1:W-:Y:S04]  /*250d0*/  STL [R1+0x3cec], R5 ;  /* 0x003cec0501007387 */ /* 0x0003e80000100800 */
[----:B0-----:R-:W2:Y:S04]  /*250e0*/  LDL R4, [R1+0xe0] ;  /* 0x0000e00001047983 */ /* 0x001ea80000100800 */
[----:B-1----:R-:W2:Y:S02]  /*250f0*/  LDL R5, [R1+0xe4] ;  /* 0x0000e40001057983 */ /* 0x002ea40000100800 */
[----:B--2---:R-:W-:Y:S02]  /*25100*/  HMMA.16816.F32.BF16 R4, R8, R4, R12 ;  /* 0x000000040804723c */ /* 0x004fe4000004180c */
[----:B------:R-:W3:-:S15]  /*25110*/  LDL.LU.64 R12, [R1+0x3d18] ;  /* 0x003d1800010c7983 */ /* 0x000ede0000300a00 */
[----:B------:R-:W-:Y:S02]  /*25120*/  NOP ;  /* 0x0000000000007918 */ /* 0x000fe40000000000 */
[----:B------:R-:W-:Y:S02]  /*25130*/  MOV R15, R5 ;  /* 0x00000005000f7202 */ /* 0x000fe40000000f00 */
[----:B------:R-:W-:Y:S02]  /*25140*/  MOV R14, R6 ;  /* 0x00000006000e7202 */ /* 0x000fe40000000f00 */
[----:B------:R-:W-:Y:S01]  /*25150*/  MOV R0, R4 ;  /* 0x0000000400007202 */ /* 0x000fe20000000f00 */
[----:B---3--:R-:W-:-:S15]  /*25160*/  HMMA.16816.F32.BF16 R24, R8, R12, R24 ;  /* 0x0000000c0818723c */ /* 0x008fde0000041818 */
[----:B------:R-:W-:-:S04]  /*25170*/  NOP ;  /* 0x0000000000007918 */ /* 0x000fc80000000000 */
[----:B------:R-:W-:Y:S01]  /*25180*/  MOV R6, R26 ;  /* 0x0000001a00067202 */ /* 0x000fe20000000f00 */
[----:B------:R-:W-:Y:S01]  /*25190*/  IMAD.MOV.U32 R3, RZ, RZ, R24 ;  /* 0x000000ffff037224 */ /* 0x000fe200078e0018 */
[----:B------:R-:W-:Y:S02]  /*251a0*/  MOV R5, R27 ;  /* 0x0000001b00057202 */ /* 0x000fe40000000f00 */
[----:B------:R-:W-:Y:S01]  /*251b0*/  MOV R4, R25 ;  /* 0x0000001900047202 */ /* 0x000fe20000000f00 */
[----:B------:R-:W4:Y:S04]  /*251c0*/  LDL.LU.64 R26, [R1+0x3d10] ;  /* 0x003d1000011a7983 */ /* 0x000f280000300a00 */
[----:B------:R-:W4:Y:S04]  /*251d0*/  LDL.LU.64 R24, [R1+0x3d08] ;  /* 0x003d080001187983 */ /* 0x000f280000300a00 */
[----:B------:R-:W-:Y:S01]  /*251e0*/  STL.64 [R1+0x3cd0], R12 ;  /* 0x003cd00c01007387 */ /* 0x000fe20000100a00 */
[----:B----4-:R-:W-:Y:S01]  /*251f0*/  HMMA.16816.F32.BF16 R24, R8, R16, R24 ;  /* 0x000000100818723c */ /* 0x010fe20000041818 */
[----:B------:R-:W-:Y:S01]  /*25200*/  IMAD.MOV.U32 R8, RZ, RZ, R22 ;  /* 0x000000ffff087224 */ /* 0x000fe200078e0016 */
[----:B------:R-:W-:Y:S01]  /*25210*/  MOV R9, R23 ;  /* 0x0000001700097202 */ /* 0x000fe20000000f00 */
[----:B------:R-:W2:Y:S04]  /*25220*/  LDL.LU R22, [R1+0x3d04] ;  /* 0x003d040001167983 */ /* 0x000ea80000300800 */
[----:B------:R-:W2:Y:S04]  /*25230*/  LDL.LU R23, [R1+0x3d00] ;  /* 0x003d000001177983 */ /* 0x000ea80000300800 */
[----:B------:R-:W-:Y:S04]  /*25240*/  STL.64 [R1+0x3cc8], R18 ;  /* 0x003cc81201007387 */ /* 0x000fe80000100a00 */
[----:B------:R0:W-:Y:S04]  /*25250*/  STL.64 [R1+0x3cc0], R16 ;  /* 0x003cc01001007387 */ /* 0x0001e80000100a00 */
[----:B0-----:R-:W2:Y:S04]  /*25260*/  LDL.LU R16, [R1+0x30] ;  /* 0x0000300001107983 */ /* 0x001ea80000300800 */
[----:B------:R-:W2:Y:S01]  /*25270*/  LDL.LU R17, [R1+0x34] ;  /* 0x0000340001117983 */ /* 0x000ea20000300800 */
[----:B------:R-:W-:-:S03]  /*25280*/  MOV R18, R28 ;  /* 0x0000001c00127202 */ /* 0x000fc60000000f00 */
[----:B------:R-:W3:Y:S01]  /*25290*/  LDL.LU R28, [R1+0x3cfc] ;  /* 0x003cfc00011c7983 */ /* 0x000ee20000300800 */
[----:B------:R-:W-:-:S03]  /*252a0*/  MOV R19, R29 ;  /* 0x0000001d00137202 */ /* 0x000fc60000000f00 */
[----:B------:R-:W-:Y:S04]  /*252b0*/  STL.64 [R1+0x3c88], R26 ;  /* 0x003c881a01007387 */ /* 0x000fe80000100a00 */
[----:B------:R-:W-:Y:S04]  /*252c0*/  STL.64 [R1+0x3c80], R24 ;  /* 0x003c801801007387 */ /* 0x000fe80000100a00 */
[----:B------:R-:W-:Y:S01]  /*252d0*/  STL [R1+0x3c4c], R2 ;  /* 0x003c4c0201007387 */ /* 0x000fe20000100800 */
[----:B--2---:R-:W-:Y:S03]  /*252e0*/  HMMA.16816.F32.BF16 R16, R20, R8, R16 ;  /* 0x000000081410723c */ /* 0x004fe60000041810 */
[----:B------:R-:W0:Y:S04]  /*252f0*/  LDSM.16.MT88.4 R8, [R2+UR6+0x21000] ;  /* 0x021000060208783b */ /* 0x000e280008004200 */
[----:B---3--:R-:W1:-:S12]  /*25300*/  LDSM.16.M88.4 R24, [R28+UR6+0x80] ;  /* 0x000080061c18783b */ /* 0x008e580008000200 */
[----:B------:R-:W-:Y:S04]  /*25310*/  STL.64 [R1+0x30], R16 ;  /* 0x0000301001007387 */ /* 0x000fe80000100a00 */
[----:B------:R-:W-:Y:S04]  /*25320*/  STL.64 [R1+0x38], R18 ;  /* 0x0000381201007387 */ /* 0x000fe80000100a00 */
[----:B------:R-:W-:Y:S04]  /*25330*/  LDSM.16.M88.4 R16, [R28+UR6+0x8080] ;  /* 0x008080061c10783b */ /* 0x000fe80008000200 */
[----:B0-----:R-:W-:Y:S04]  /*25340*/  STL.64 [R1+0x3c30], R10 ;  /* 0x003c300a01007387 */ /* 0x001fe80000100a00 */
[----:B------:R-:W-:Y:S04]  /*25350*/  STL.64 [R1+0x3c28], R8 ;  /* 0x003c280801007387 */ /* 0x000fe80000100a00 */
[----:B------:R-:W0:Y:S04]  /*25360*/  LDSM.16.M88.4 R8, [R28+UR6+0x10080] ;  /* 0x010080061c08783b */ /* 0x000e280008000200 */
[----:B-1----:R-:W-:Y:S04]  /*25370*/  STL.64 [R1+0x90], R24 ;  /* 0x0000901801007387 */ /* 0x002fe80000100a00 */
[----:B------:R-:W-:Y:S04]  /*25380*/  STL.64 [R1+0x98], R26 ;  /* 0x0000981a01007387 */ /* 0x000fe80000100a00 */
[----:B0-----:R-:W-:Y:S01]  /*25390*/  STL [R1+0x110], R8 ;  /* 0x0001100801007387 */ /* 0x001fe20000100800 */
[----:B------:R-:W-:-:S03]  /*253a0*/  IMAD.MOV.U32 R29, RZ, RZ, R9 ;  /* 0x000000ffff1d7224 */ /* 0x000fc600078e0009 */
[----:B------:R-:W-:Y:S04]  /*253b0*/  STL.64 [R1+0xb0], R16 ;  /* 0x0000b01001007387 */ /* 0x000fe80000100a00 */
[----:B------:R-:W-:Y:S04]  /*253c0*/  STL.64 [R1+0xb8], R18 ;  /* 0x0000b81201007387 */ /* 0x000fe80000100a00 */
[----:B------:R-:W-:Y:S04]  /*253d0*/  STL.64 [R1+0x118], R10 ;  /* 0x0001180a01007387 */ /* 0x000fe80000100a00 */
[----:B------:R-:W0:Y:S04]  /*253e0*/  LDSM.16.M88.4 R8, [R28+UR6+0x18080] ;  /* 0x018080061c08783b */ /* 0x000e280008000200 */
[----:B------:R-:W-:Y:S04]  /*253f0*/  STL [R1+0x3c48], R29 ;  /* 0x003c481d01007387 */ /* 0x000fe80000100800 */
[----:B------:R-:W2:Y:S04]  /*25400*/  LDL.LU R12, [R1+0xe0] ;  /* 0x0000e000010c7983 */ /* 0x000ea80000300800 */
[----:B0-----:R-:W-:Y:S04]  /*25410*/  STL.64 [R1+0x120], R8 ;  /* 0x0001200801007387 */ /* 0x001fe80000100a00 */
[----:B------:R-:W-:Y:S04]  /*25420*/  STL.64 [R1+0x128], R10 ;  /* 0x0001280a01007387 */ /* 0x000fe80000100a00 */
[----:B------:R-:W2:Y:S04]  /*25430*/  LDL.LU R13, [R1+0xe4] ;  /* 0x0000e400010d7983 */ /* 0x000ea80000300800 */
[----:B------:R-:W3:Y:S04]  /*25440*/  LDL.LU R16, [R1+0x40] ;  /* 0x0000400001107983 */ /* 0x000ee80000300800 */
[----:B------:R-:W3:Y:S04]  /*25450*/  LDL.LU R17, [R1+0x44] ;  /* 0x0000440001117983 */ /* 0x000ee80000300800 */
[----:B------:R-:W4:Y:S04]  /*25460*/  LDL.LU R18, [R1+0x48] ;  /* 0x0000480001127983 */ /* 0x000f280000300800 */
[----:B------:R-:W4:Y:S01]  /*25470*/  LDL.LU R19, [R1+0x4c] ;  /* 0x00004c0001137983 */ /* 0x000f220000300800 */
[----:B------:R-:W-:Y:S01]  /*25480*/  MOV R24, R3 ;  /* 0x0000000300187202 */ /* 0x000fe20000000f00 */
[----:B------:R-:W-:Y:S01]  /*25490*/  IMAD.MOV.U32 R27, RZ, RZ, R5 ;  /* 0x000000ffff1b7224 */ /* 0x000fe200078e0005 */
[----:B------:R-:W-:-:S02]  /*254a0*/  MOV R26, R6 ;  /* 0x00000006001a7202 */ /* 0x000fc40000000f00 */
[----:B------:R-:W-:Y:S01]  /*254b0*/  MOV R25, R4 ;  /* 0x0000000400197202 */ /* 0x000fe20000000f00 */
[----:B----4-:R-:W-:Y:S04]  /*254c0*/  STL.64 [R1+0x3ce0], R18 ;  /* 0x003ce01201007387 */ /* 0x010fe80000100a00 */
[----:B---3--:R0:W-:Y:S04]  /*254d0*/  STL.64 [R1+0x3cd8], R16 ;  /* 0x003cd81001007387 */ /* 0x0081e80000100a00 */
[----:B0-----:R-:W2:Y:S04]  /*254e0*/  LDL.LU R16, [R1+0x60] ;  /* 0x0000600001107983 */ /* 0x001ea80000300800 */
[----:B------:R-:W2:Y:S04]  /*254f0*/  LDL.LU R17, [R1+0x64] ;  /* 0x0000640001117983 */ /* 0x000ea80000300800 */
[----:B------:R-:W2:Y:S04]  /*25500*/  LDL.LU R18, [R1+0x68] ;  /* 0x0000680001127983 */ /* 0x000ea80000300800 */
[----:B------:R-:W2:Y:S04]  /*25510*/  LDL.LU R19, [R1+0x6c] ;  /* 0x00006c0001137983 */ /* 0x000ea80000300800 */
[----:B------:R-:W3:Y:S04]  /*25520*/  LDL.LU R8, [R1+0x20] ;  /* 0x0000200001087983 */ /* 0x000ee80000300800 */
[----:B------:R-:W3:Y:S04]  /*25530*/  LDL.LU R9, [R1+0x24] ;  /* 0x0000240001097983 */ /* 0x000ee80000300800 */
[----:B------:R-:W3:Y:S04]  /*25540*/  LDL.LU R10, [R1+0x28] ;  /* 0x00002800010a7983 */ /* 0x000ee80000300800 */
[----:B------:R-:W3:Y:S04]  /*25550*/  LDL.LU R11, [R1+0x2c] ;  /* 0x00002c00010b7983 */ /* 0x000ee80000300800 */
[----:B------:R-:W4:Y:S04]  /*25560*/  LDL.LU R3, [R1+0x3cf8] ;  /* 0x003cf80001037983 */ /* 0x000f280000300800 */
[----:B------:R-:W2:Y:S04]  /*25570*/  LDL.LU R4, [R1+0x3cf4] ;  /* 0x003cf40001047983 */ /* 0x000ea80000300800 */
[----:B------:R-:W3:Y:S04]  /*25580*/  LDL.LU R6, [R1+0x3cf0] ;  /* 0x003cf00001067983 */ /* 0x000ee80000300800 */
[----:B------:R-:W4:Y:S04]  /*25590*/  LDL.LU R5, [R1+0x3cec] ;  /* 0x003cec0001057983 */ /* 0x000f280000300800 */
[----:B------:R-:W-:Y:S04]  /*255a0*/  STL.64 [R1+0x3c98], R26 ;  /* 0x003c981a01007387 */ /* 0x000fe80000100a00 */
[----:B------:R0:W-:Y:S02]  /*255b0*/  STL.64 [R1+0x3c90], R24 ;  /* 0x003c901801007387 */ /* 0x0001e40000100a00 */
[----:B0-----:R-:W-:-:S02]  /*255c0*/  MOV R24, R0 ;  /* 0x0000000000187202 */ /* 0x001fc40000000f00 */
[----:B------:R-:W4:Y:S01]  /*255d0*/  LDL.LU R0, [R1+0x3ce8] ;  /* 0x003ce80001007983 */ /* 0x000f220000300800 */
[----:B------:R-:W-:Y:S01]  /*255e0*/  MOV R26, R14 ;  /* 0x0000000e001a7202 */ /* 0x000fe20000000f00 */
[----:B------:R-:W-:Y:S01]  /*255f0*/  IMAD.MOV.U32 R27, RZ, RZ, R7 ;  /* 0x000000ffff1b7224 */ /* 0x000fe200078e0007 */
[----:B------:R-:W-:-:S04]  /*25600*/  MOV R25, R15 ;  /* 0x0000000f00197202 */ /* 0x000fc80000000f00 */
[----:B------:R2:W-:Y:S04]  /*25610*/  STL.64 [R1+0x3ca8], R26 ;  /* 0x003ca81a01007387 */ /* 0x0005e80000100a00 */
[----:B------:R3:W-:Y:S04]  /*25620*/  STL.64 [R1+0x3ca0], R24 ;  /* 0x003ca01801007387 */ /* 0x0007e80000100a00 */
[----:B------:R-:W-:Y:S01]  /*25630*/  STL [R1+0x3a94], R28 ;  /* 0x003a941c01007387 */ /* 0x000fe20000100800 */
[----:B--2---:R-:W-:Y:S02]  /*25640*/  MOV R26, R4 ;  /* 0x00000004001a7202 */ /* 0x004fe40000000f00 */
[----:B---3--:R-:W-:-:S02]  /*25650*/  MOV R24, R6 ;  /* 0x0000000600187202 */ /* 0x008fc40000000f00 */
[----:B----4-:R-:W-:Y:S02]  /*25660*/  MOV R25, R5 ;  /* 0x0000000500197202 */ /* 0x010fe40000000f00 */
[----:B------:R-:W0:Y:S01]  /*25670*/  LDSM.16.MT88.4 R4, [R0+UR6+0x21000] ;  /* 0x021000060004783b */ /* 0x000e220008004200 */
[C---:B------:R-:W-:Y:S03]  /*25680*/  HMMA.16816.F32.BF16 R12, R20.reuse, R12, R16 ;  /* 0x0000000c140c723c */ /* 0x040fe60000041810 */
[----:B------:R-:W-:Y:S04]  /*25690*/  STL [R1+0x3c50], R0 ;  /* 0x003c500001007387 */ /* 0x000fe80000100800 */
[----:B0-----:R-:W-:Y:S04]  /*256a0*/  STL [R1+0x3bd0], R4 ;  /* 0x003bd00401007387 */ /* 0x001fe80000100800 */
[----:B------:R-:W-:Y:S04]  /*256b0*/  STL [R1+0x3bcc], R5 ;  /* 0x003bcc0501007387 */ /* 0x000fe80000100800 */
[----:B------:R0:W-:Y:S04]  /*256c0*/  STL [R1+0x3bc8], R6 ;  /* 0x003bc80601007387 */ /* 0x0001e80000100800 */
[----:B------:R1:W-:Y:S04]  /*256d0*/  STL [R1+0x3bc4], R7 ;  /* 0x003bc40701007387 */ /* 0x0003e80000100800 */
[----:B0-----:R-:W2:Y:S04]  /*256e0*/  LDL.LU R6, [R1+0xd8] ;  /* 0x0000d80001067983 */ /* 0x001ea80000300800 */
[----:B-1----:R-:W2:Y:S04]  /*256f0*/  LDL.LU R7, [R1+0xdc] ;  /* 0x0000dc0001077983 */ /* 0x002ea80000300800 */
[----:B------:R-:W3:Y:S04]  /*25700*/  LDL.LU.64 R18, [R1+0x3ce0] ;  /* 0x003ce00001127983 */ /* 0x000ee80000300a00 */
[----:B------:R-:W3:Y:S04]  /*25710*/  LDL.LU.64 R16, [R1+0x3cd8] ;  /* 0x003cd80001107983 */ /* 0x000ee80000300a00 */
[----:B------:R0:W-:Y:S04]  /*25720*/  STL.64 [R1+0x60], R12 ;  /* 0x0000600c01007387 */ /* 0x0001e80000100a00 */
[----:B------:R3:W-:Y:S04]  /*25730*/  STL.64 [R1+0x68], R14 ;  /* 0x0000680e01007387 */ /* 0x0007e80000100a00 */
[----:B0-----:R-:W3:Y:S02]  /*25740*/  LDL.LU.64 R12, [R1+0x3cd0] ;  /* 0x003cd000010c7983 */ /* 0x001ee40000300a00 */
[----:B---3--:R-:W-:Y:S02]  /*25750*/  HMMA.16816.F32.BF16 R12, R20, R12, R16 ;  /* 0x0000000c140c723c */ /* 0x008fe40000041810 */
[----:B------:R-:W3:Y:S04]  /*25760*/  LDL.LU.64 R18, [R1+0x3cc8] ;  /* 0x003cc80001127983 */ /* 0x000ee80000300a00 */
[----:B------:R-:W4:-:S13]  /*25770*/  LDL.LU.64 R16, [R1+0x3cc0] ;  /* 0x003cc00001107983 */ /* 0x000f1a0000300a00 */
[----:B------:R-:W-:Y:S01]  /*25780*/  MOV R29, R14 ;  /* 0x0000000e001d7202 */ /* 0x000fe20000000f00 */
[----:B------:R0:W-:Y:S01]  /*25790*/  STL.64 [R1+0x80], R12 ;  /* 0x0000800c01007387 */ /* 0x0001e20000100a00 */
[----:B------:R-:W-:-:S03]  /*257a0*/  MOV R28, R15 ;  /* 0x0000000f001c7202 */ /* 0x000fc60000000f00 */
[----:B------:R-:W2:Y:S04]  /*257b0*/  LDL.LU.64 R14, [R1+0x3cb8] ;  /* 0x003cb800010e7983 */ /* 0x000ea80000300a00 */
[----:B0-----:R-:W2:Y:S01]  /*257c0*/  LDL.LU.64 R12, [R1+0x3cb0] ;  /* 0x003cb000010c7983 */ /* 0x001ea20000300a00 */
[----:B------:R-:W-:-:S03]  /*257d0*/  IMAD.MOV.U32 R27, RZ, RZ, R3 ;  /* 0x000000ffff1b7224 */ /* 0x000fc600078e0003 */
[----:B------:R-:W-:Y:S04]  /*257e0*/  STL [R1+0x3c58], R28 ;  /* 0x003c581c01007387 */ /* 0x000fe80000100800 */
[----:B------:R-:W-:Y:S01]  /*257f0*/  STL [R1+0x3c54], R29 ;  /* 0x003c541d01007387 */ /* 0x000fe20000100800 */
[----:B----4-:R-:W-:Y:S03]  /*25800*/  HMMA.16816.F32.BF16 R8, R20, R16, R8 ;  /* 0x000000101408723c */ /* 0x010fe60000041808 */
[----:B------:R-:W4:Y:S04]  /*25810*/  LDL.LU R22, [R1+0xe8] ;  /* 0x0000e80001167983 */ /* 0x000f280000300800 */
[----:B------:R-:W4:Y:S01]  /*25820*/  LDL.LU R23, [R1+0xec] ;  /* 0x0000ec0001177983 */ /* 0x000f220000300800 */
[----:B--2---:R-:W-:Y:S11]  /*25830*/  HMMA.16816.F32.BF16 R24, R12, R6, R24 ;  /* 0x000000060c18723c */ /* 0x004ff60000041818 */
[----:B------:R0:W-:Y:S04]  /*25840*/  STL.64 [R1+0x3c40], R10 ;  /* 0x003c400a01007387 */ /* 0x0001e80000100a00 */
[----:B------:R1:W-:Y:S04]  /*25850*/  STL.64 [R1+0x3c38], R8 ;  /* 0x003c380801007387 */ /* 0x0003e80000100a00 */
[----:B0-----:R-:W2:Y:S04]  /*25860*/  LDL.LU R10, [R1+0xf8] ;  /* 0x0000f800010a7983 */ /* 0x001ea80000300800 */
[----:B------:R-:W2:Y:S01]  /*25870*/  LDL.LU R11, [R1+0xfc] ;  /* 0x0000fc00010b7983 */ /* 0x000ea20000300800 */
[----:B------:R-:W-:Y:S01]  /*25880*/  MOV R20, R26 ;  /* 0x0000001a00147202 */ /* 0x000fe20000000f00 */
[----:B------:R-:W-:Y:S01]  /*25890*/  IMAD.MOV.U32 R21, RZ, RZ, R25 ;  /* 0x000000ffff157224 */ /* 0x000fe200078e0019 */
[----:B-1----:R-:W-:-:S02]  /*258a0*/  MOV R9, R27 ;  /* 0x0000001b00097202 */ /* 0x002fc40000000f00 */
[----:B------:R-:W-:Y:S01]  /*258b0*/  MOV R2, R24 ;  /* 0x0000001800027202 */ /* 0x000fe20000000f00 */
[----:B------:R-:W4:Y:S04]  /*258c0*/  LDL.LU.64 R26, [R1+0x3ca8] ;  /* 0x003ca800011a7983 */ /* 0x000f280000300a00 */
[----:B------:R-:W4:Y:S04]  /*258d0*/  LDL.LU.64 R24, [R1+0x3ca0] ;  /* 0x003ca00001187983 */ /* 0x000f280000300a00 */
[----:B------:R-:W-:Y:S04]  /*258e0*/  STL [R1+0x3c68], R9 ;  /* 0x003c680901007387 */ /* 0x000fe80000100800 */
[----:B------:R-:W-:Y:S04]  /*258f0*/  STL [R1+0x3c64], R20 ;  /* 0x003c641401007387 */ /* 0x000fe80000100800 */
[----:B------:R-:W-:Y:S04]  /*25900*/  STL [R1+0x3c60], R21 ;  /* 0x003c601501007387 */ /* 0x000fe80000100800 */
[----:B------:R-:W-:Y:S01]  /*25910*/  STL [R1+0x3c5c], R2 ;  /* 0x003c5c0201007387 */ /* 0x000fe20000100800 */
[----:B----4-:R-:W-:-:S15]  /*25920*/  HMMA.16816.F32.BF16 R24, R12, R22, R24 ;  /* 0x000000160c18723c */ /* 0x010fde0000041818 */
[----:B------:R-:W-:-:S04]  /*25930*/  NOP ;  /* 0x0000000000007918 */ /* 0x000fc80000000000 */
[----:B------:R-:W-:Y:S01]  /*25940*/  IMAD.MOV.U32 R29, RZ, RZ, R26 ;  /* 0x000000ffff1d7224 */ /* 0x000fe200078e001a */
[----:B------:R0:W-:Y:S01]  /*25950*/  STL [R1+0x10], R24 ;  /* 0x0000101801007387 */ /* 0x0001e20000100800 */
[----:B------:R-:W-:Y:S02]  /*25960*/  MOV R0, R27 ;  /* 0x0000001b00007202 */ /* 0x000fe40000000f00 */
[----:B------:R-:W-:Y:S01]  /*25970*/  MOV R28, R25 ;  /* 0x00000019001c7202 */ /* 0x000fe20000000f00 */
[----:B------:R-:W2:Y:S04]  /*25980*/  LDL.LU.64 R26, [R1+0x3c98] ;  /* 0x003c9800011a7983 */ /* 0x000ea80000300a00 */
[----:B0-----:R-:W2:Y:S02]  /*25990*/  LDL.LU.64 R24, [R1+0x3c90] ;  /* 0x003c900001187983 */ /* 0x001ea40000300a00 */
[----:B--2---:R-:W-:-:S15]  /*259a0*/  HMMA.16816.F32.BF16 R24, R12, R10, R24 ;  /* 0x0000000a0c18723c */ /* 0x004fde0000041818 */
[----:B------:R-:W-:-:S04]  /*259b0*/  NOP ;  /* 0x0000000000007918 */ /* 0x000fc80000000000 */
[----:B------:R-:W-:Y:S01]  /*259c0*/  IMAD.MOV.U32 R21, RZ, RZ, R26 ;  /* 0x000000ffff157224 */ /* 0x000fe200078e001a */
[----:B------:R-:W-:Y:S02]  /*259d0*/  MOV R2, R27 ;  /* 0x0000001b00027202 */ /* 0x000fe40000000f00 */
[----:B------:R-:W-:Y:S01]  /*259e0*/  MOV R9, R24 ;  /* 0x0000001800097202 */ /* 0x000fe20000000f00 */
[----:B------:R-:W2:Y:S01]  /*259f0*/  LDL.LU.64 R26, [R1+0x3c88] ;  /* 0x003c8800011a7983 */ /* 0x000ea20000300a00 */
[----:B------:R-:W-:-:S03]  /*25a00*/  MOV R20, R25 ;  /* 0x0000001900147202 */ /* 0x000fc60000000f00 */
[----:B------:R-:W2:Y:S01]  /*25a10*/  LDL.LU.64 R24, [R1+0x3c80] ;  /* 0x003c800001187983 */ /* 0x000ea20000300a00 */
[----:B---3--:R-:W-:Y:S02]  /*25a20*/  MOV R8, R18 ;  /* 0x0000001200087202 */ /* 0x008fe40000000f00 */
[----:B------:R-:W-:Y:S01]  /*25a30*/  MOV R3, R19 ;  /* 0x0000001300037202 */ /* 0x000fe20000000f00 */
[----:B--2---:R-:W-:Y:S01]  /*25a40*/  HMMA.16816.F32.BF16 R24, R12, R18, R24 ;  /* 0x000000120c18723c */ /* 0x004fe20000041818 */
[----:B------:R-:W2:Y:S04]  /*25a50*/  LDL.LU.64 R18, [R1+0x3c78] ;  /* 0x003c780001127983 */ /* 0x000ea80000300a00 */
[----:B------:R-:W2:Y:S04]  /*25a60*/  LDL.LU.64 R16, [R1+0x3c70] ;  /* 0x003c700001107983 */ /* 0x000ea80000300a00 */
[----:B------:R-:W2:Y:S04]  /*25a70*/  LDL.LU R12, [R1+0x30] ;  /* 0x00003000010c7983 */ /* 0x000ea80000300800 */
[----:B------:R-:W2:Y:S04]  /*25a80*/  LDL.LU R13, [R1+0x34] ;  /* 0x00003400010d7983 */ /* 0x000ea80000300800 */
[----:B------:R-:W2:Y:S04]  /*25a90*/  LDL.LU R14, [R1+0x38] ;  /* 0x00003800010e7983 */ /* 0x000ea80000300800 */
[----:B------:R-:W2:Y:S04]  /*25aa0*/  LDL.LU R15, [R1+0x3c] ;  /* 0x00003c00010f7983 */ /* 0x000ea80000300800 */
[----:B------:R0:W-:Y:S04]  /*25ab0*/  STL.64 [R1+0x3bf8], R26 ;  /* 0x003bf81a01007387 */ /* 0x0001e80000100a00 */
[----:B------:R1:W-:Y:S01]  /*25ac0*/  STL.64 [R1+0x3bf0], R24 ;  /* 0x003bf01801007387 */ /* 0x0003e20000100a00 */
[----:B0-----:R-:W-:-:S02]  /*25ad0*/  MOV R26, R21 ;  /* 0x00000015001a7202 */ /* 0x001fc40000000f00 */
[----:B------:R-:W-:Y:S01]  /*25ae0*/  MOV R27, R2 ;  /* 0x00000002001b7202 */ /* 0x000fe20000000f00 */
[----:B-1----:R-:W-:Y:S01]  /*25af0*/  IMAD.MOV.U32 R24, RZ, RZ, R9 ;  /* 0x000000ffff187224 */ /* 0x002fe200078e0009 */
[----:B------:R-:W-:Y:S01]  /*25b00*/  MOV R25, R20 ;  /* 0x0000001400197202 */ /* 0x000fe20000000f00 */
[----:B------:R-:W3:Y:S04]  /*25b10*/  LDL.LU R9, [R1+0x3c68] ;  /* 0x003c680001097983 */ /* 0x000ee80000300800 */
[----:B------:R-:W4:Y:S04]  /*25b20*/  LDL.LU R20, [R1+0x3c64] ;  /* 0x003c640001147983 */ /* 0x000f280000300800 */
[----:B------:R-:W3:Y:S04]  /*25b30*/  LDL.LU R21, [R1+0x3c60] ;  /* 0x003c600001157983 */ /* 0x000ee80000300800 */
[----:B------:R-:W3:Y:S04]  /*25b40*/  LDL.LU R2, [R1+0x3c5c] ;  /* 0x003c5c0001027983 */ /* 0x000ee80000300800 */
[----:B------:R-:W-:Y:S04]  /*25b50*/  STL.64 [R1+0x3c08], R26 ;  /* 0x003c081a01007387 */ /* 0x000fe80000100a00 */
[----:B------:R0:W-:Y:S04]  /*25b60*/  STL.64 [R1+0x3c00], R24 ;  /* 0x003c001801007387 */ /* 0x0001e80000100a00 */
[----:B0-----:R-:W3:Y:S01]  /*25b70*/  LDL.LU R24, [R1+0x10] ;  /* 0x0000100001187983 */ /* 0x001ee20000300800 */
[----:B------:R-:W-:Y:S01]  /*25b80*/  MOV R26, R29 ;  /* 0x0000001d001a7202 */ /* 0x000fe20000000f00 */
[----:B------:R-:W-:Y:S01]  /*25b90*/  IMAD.MOV.U32 R25, RZ, RZ, R28 ;  /* 0x000000ffff197224 */ /* 0x000fe200078e001c */
[----:B------:R-:W-:Y:S01]  /*25ba0*/  MOV R27, R0 ;  /* 0x00000000001b7202 */ /* 0x000fe20000000f00 */
[----:B------:R-:W4:Y:S04]  /*25bb0*/  LDL.LU R28, [R1+0x3c58] ;  /* 0x003c5800011c7983 */ /* 0x000f280000300800 */
[----:B------:R-:W4:Y:S04]  /*25bc0*/  LDL.LU R29, [R1+0x3c54] ;  /* 0x003c5400011d7983 */ /* 0x000f280000300800 */
[----:B------:R-:W4:Y:S04]  /*25bd0*/  LDL.LU R0, [R1+0x3c50] ;  /* 0x003c500001007983 */ /* 0x000f280000300800 */
[----:B------:R-:W-:Y:S01]  /*25be0*/  STL.64 [R1+0x3c20], R26 ;  /* 0x003c201a01007387 */ /* 0x000fe20000100a00 */
[----:B--2---:R-:W-:-:S15]  /*25bf0*/  HMMA.16816.F32.BF16 R12, R16, R6, R12 ;  /* 0x00000006100c723c */ /* 0x004fde000004180c */
[----:B------:R-:W-:-:S04]  /*25c00*/  NOP ;  /* 0x0000000000007918 */ /* 0x000fc80000000000 */
[----:B------:R-:W-:Y:S01]  /*25c10*/  MOV R6, R14 ;  /* 0x0000000e00067202 */ /* 0x000fe20000000f00 */
[----:B------:R-:W-:Y:S01]  /*25c20*/  IMAD.MOV.U32 R4, RZ, RZ, R12 ;  /* 0x000000ffff047224 */ /* 0x000fe200078e000c */
[----:B------:R-:W-:Y:S02]  /*25c30*/  MOV R7, R15 ;  /* 0x0000000f00077202 */ /* 0x000fe40000000f00 */
[----:B------:R-:W-:Y:S01]  /*25c40*/  MOV R5, R13 ;  /* 0x0000000d00057202 */ /* 0x000fe20000000f00 */
[----:B---3--:R0:W-:Y:S02]  /*25c50*/  STL.64 [R1+0x3c18], R24 ;  /* 0x003c181801007387 */ /* 0x0081e40000100a00 */
[----:B0-----:R-:W-:Y:S02]  /*25c60*/  MOV R24, R2 ;  /* 0x0000000200187202 */ /* 0x001fe40000000f00 */
[----:B------:R-:W2:Y:S04]  /*25c70*/  LDL.LU R2, [R1+0x3c4c] ;  /* 0x003c4c0001027983 */ /* 0x000ea80000300800 */
[----:B------:R-:W-:Y:S04]  /*25c80*/  STL.64 [R1+0x3be0], R6 ;  /* 0x003be00601007387 */ /* 0x000fe80000100a00 */
[----:B------:R0:W-:Y:S04]  /*25c90*/  STL.64 [R1+0x3bd8], R4 ;  /* 0x003bd80401007387 */ /* 0x0001e80000100a00 */
[----:B0-----:R-:W3:Y:S04]  /*25ca0*/  LDL.LU R4, [R1+0x60] ;  /* 0x0000600001047983 */ /* 0x001ee80000300800 */
[----:B------:R-:W3:Y:S04]  /*25cb0*/  LDL.LU R5, [R1+0x64] ;  /* 0x0000640001057983 */ /* 0x000ee80000300800 */
[----:B------:R-:W3:Y:S04]  /*25cc0*/  LDL.LU R6, [R1+0x68] ;  /* 0x0000680001067983 */ /* 0x000ee80000300800 */
[----:B------:R-:W3:Y:S01]  /*25cd0*/  LDL.LU R7, [R1+0x6c] ;  /* 0x00006c0001077983 */ /* 0x000ee20000300800 */
[----:B------:R-:W-:Y:S01]  /*25ce0*/  IMAD.MOV.U32 R25, RZ, RZ, R21 ;  /* 0x000000ffff197224 */ /* 0x000fe200078e0015 */
[----:B----4-:R-:W-:-:S02]  /*25cf0*/  MOV R26, R20 ;  /* 0x00000014001a7202 */ /* 0x010fc40000000f00 */
[----:B--2---:R-:W0:Y:S01]  /*25d00*/  LDSM.16.MT88.4 R12, [R2+UR6+0x21400] ;  /* 0x02140006020c783b */ /* 0x004e220008004200 */
[----:B---3--:R-:W-:Y:S03]  /*25d10*/  HMMA.16816.F32.BF16 R4, R16, R22, R4 ;  /* 0x000000161004723c */ /* 0x008fe60000041804 */
[----:B------:R-:W1:Y:S04]  /*25d20*/  LDSM.16.MT88.4 R20, [R0+UR6+0x21400] ;  /* 0x021400060014783b */ /* 0x000e680008004200 */
[----:B------:R-:W-:Y:S04]  /*25d30*/  STL [R1+0x3be8], R2 ;  /* 0x003be80201007387 */ /* 0x000fe80000100800 */
[----:B0-----:R-:W-:Y:S04]  /*25d40*/  STL [R1+0x3b9c], R12 ;  /* 0x003b9c0c01007387 */ /* 0x001fe80000100800 */
[----:B------:R-:W-:Y:S04]  /*25d50*/  STL [R1+0x3b98], R13 ;  /* 0x003b980d01007387 */ /* 0x000fe80000100800 */
[----:B------:R-:W-:Y:S04]  /*25d60*/  STL [R1+0x3b94], R14 ;  /* 0x003b940e01007387 */ /* 0x000fe80000100800 */
[----:B------:R-:W-:Y:S04]  /*25d70*/  STL [R1+0x3b90], R15 ;  /* 0x003b900f01007387 */ /* 0x000fe80000100800 */
[----:B------:R0:W-:Y:S04]  /*25d80*/  STL.64 [R1+0x60], R4 ;  /* 0x0000600401007387 */ /* 0x0001e80000100a00 */
[----:B------:R-:W-:Y:S04]  /*25d90*/  STL [R1+0x68], R6 ;  /* 0x0000680601007387 */ /* 0x000fe80000100800 */
[----:B0-----:R-:W2:Y:S04]  /*25da0*/  LDL.LU.64 R4, [R1+0x120] ;  /* 0x0001200001047983 */ /* 0x001ea80000300a00 */
[----:B-1----:R0:W-:Y:S04]  /*25db0*/  STL [R1+0x3b40], R20 ;  /* 0x003b401401007387 */ /* 0x0021e80000100800 */
[----:B------:R1:W-:Y:S04]  /*25dc0*/  STL [R1+0x3b3c], R21 ;  /* 0x003b3c1501007387 */ /* 0x0003e80000100800 */
[----:B------:R3:W-:Y:S04]  /*25dd0*/  STL [R1+0x3b38], R22 ;  /* 0x003b381601007387 */ /* 0x0007e80000100800 */
[----:B------:R4:W-:Y:S04]  /*25de0*/  STL [R1+0x3b34], R23 ;  /* 0x003b341701007387 */ /* 0x0009e80000100800 */
[----:B0-----:R-:W2:Y:S04]  /*25df0*/  LDL.LU R20, [R1+0x80] ;  /* 0x0000800001147983 */ /* 0x001ea80000300800 */
[----:B-1----:R-:W2:Y:S01]  /*25e00*/  LDL.LU R21, [R1+0x84] ;  /* 0x0000840001157983 */ /* 0x002ea20000300800 */
[----:B---3--:R-:W-:-:S02]  /*25e10*/  MOV R22, R29 ;  /* 0x0000001d00167202 */ /* 0x008fc40000000f00 */
[----:B----4-:R-:W-:Y:S01]  /*25e20*/  MOV R23, R28 ;  /* 0x0000001c00177202 */ /* 0x010fe20000000f00 */
[----:B------:R-:W3:Y:S01]  /*25e30*/  LDL.LU R29, [R1+0x3c48] ;  /* 0x003c4800011d7983 */ /* 0x000ee20000300800 */
[----:B------:R-:W-:Y:S02]  /*25e40*/  MOV R27, R9 ;  /* 0x00000009001b7202 */ /* 0x000fe40000000f00 */
[----:B------:R-:W-:-:S03]  /*25e50*/  MOV R14, R8 ;  /* 0x00000008000e7202 */ /* 0x000fc60000000f00 */
[----:B--2---:R-:W-:-:S15]  /*25e60*/  HMMA.16816.F32.BF16 R8, R16, R10, R20 ;  /* 0x0000000a1008723c */ /* 0x004fde0000041814 */
[----:B------:R-:W-:-:S04]  /*25e70*/  NOP ;  /* 0x0000000000007918 */ /* 0x000fc80000000000 */
[----:B------:R-:W-:Y:S01]  /*25e80*/  MOV R2, R10 ;  /* 0x0000000a00027202 */ /* 0x000fe20000000f00 */
[----:B------:R0:W-:Y:S01]  /*25e90*/  STL [R1+0x74], R9 ;  /* 0x0000740901007387 */ /* 0x0001e20000100800 */
[----:B------:R-:W-:Y:S01]  /*25ea0*/  MOV R23, R11 ;  /* 0x0000000b00177202 */ /* 0x000fe20000000f00 */
[----:B------:R-:W-:Y:S02]  /*25eb0*/  IMAD.MOV.U32 R20, RZ, RZ, R8 ;  /* 0x000000ffff147224 */ /* 0x000fe400078e0008 */
[----:B------:R-:W2:Y:S04]  /*25ec0*/  LDL.LU.64 R10, [R1+0x3c40] ;  /* 0x003c4000010a7983 */ /* 0x000ea80000300a00 */
[----:B0-----:R-:W2:Y:S01]  /*25ed0*/  LDL.LU.64 R8, [R1+0x3c38] ;  /* 0x003c380001087983 */ /* 0x001ea20000300a00 */
[----:B------:R-:W-:-:S03]  /*25ee0*/  IMAD.MOV.U32 R15, RZ, RZ, R3 ;  /* 0x000000ffff0f7224 */ /* 0x000fc600078e0003 */
[----:B------:R-:W-:Y:S04]  /*25ef0*/  STL [R1+0x3c14], R23 ;  /* 0x003c141701007387 */ /* 0x000fe80000100800 */
[----:B------:R0:W-:Y:S04]  /*25f00*/  STL [R1+0x3c10], R20 ;  /* 0x003c101401007387 */ /* 0x0001e80000100800 */
[----:B0-----:R-:W4:Y:S01]  /*25f10*/  LDL.LU.64 R20, [R1+0xb0] ;  /* 0x0000b00001147983 */ /* 0x001f220000300a00 */
[----:B--2---:R-:W-:Y:S03]  /*25f20*/  HMMA.16816.F32.BF16 R12, R16, R14, R8 ;  /* 0x0000000e100c723c */ /* 0x004fe60000041808 */
[----:B------:R-:W2:Y:S04]  /*25f30*/  LDL.LU.64 R10, [R1+0x3c30] ;  /* 0x003c3000010a7983 */ /* 0x000ea80000300a00 */
[----:B------:R-:W2:Y:S04]  /*25f40*/  LDL.LU.64 R8, [R1+0x3c28] ;  /* 0x003c280001087983 */ /* 0x000ea80000300a00 */
[----:B------:R-:W2:Y:S08]  /*25f50*/  LDL.LU R16, [R1+0x90] ;  /* 0x0000900001107983 */ /* 0x000eb00000300800 */
[----:B------:R0:W-:Y:S04]  /*25f60*/  STL.64 [R1+0x30], R12 ;  /* 0x0000300c01007387 */ /* 0x0001e80000100a00 */
[----:B------:R1:W-:Y:S04]  /*25f70*/  STL.64 [R1+0x38], R14 ;  /* 0x0000380e01007387 */ /* 0x0003e80000100a00 */
[----:B------:R-:W2:Y:S02]  /*25f80*/  LDL.LU R17, [R1+0x94] ;  /* 0x0000940001117983 */ /* 0x000ea40000300800 */
[----:B--2---:R-:W-:-:S15]  /*25f90*/  HMMA.16816.F32.BF16 R24, R8, R16, R24 ;  /* 0x000000100818723c */ /* 0x004fde0000041818 */
[----:B------:R-:W-:-:S04]  /*25fa0*/  NOP ;  /* 0x0000000000007918 */ /* 0x000fc80000000000 */
[----:B0-----:R-:W-:Y:S01]  /*25fb0*/  IMAD.MOV.U32 R13, RZ, RZ, R26 ;  /* 0x000000ffff0d7224 */ /* 0x001fe200078e001a */
[----:B------:R0:W-:Y:S01]  /*25fc0*/  STL [R1+0x20], R24 ;  /* 0x0000201801007387 */ /* 0x0001e20000100800 */
[----:B-1----:R-:W-:Y:S02]  /*25fd0*/  MOV R14, R27 ;  /* 0x0000001b000e7202 */ /* 0x002fe40000000f00 */
[----:B------:R-:W-:Y:S01]  /*25fe0*/  MOV R12, R25 ;  /* 0x00000019000c7202 */ /* 0x000fe20000000f00 */
[----:B------:R-:W2:Y:S04]  /*25ff0*/  LDL.LU.64 R26, [R1+0x3c20] ;  /* 0x003c2000011a7983 */ /* 0x000ea80000300a00 */
[----:B0-----:R-:W2:Y:S01]  /*26000*/  LDL.LU.64 R24, [R1+0x3c18] ;  /* 0x003c180001187983 */ /* 0x001ea20000300a00 */
[----:B------:R-:W-:-:S02]  /*26010*/  MOV R3, R7 ;  /* 0x0000000700037202 */ /* 0x000fc40000000f00 */
[----:B----4-:R-:W-:Y:S01]  /*26020*/  MOV R7, R20 ;  /* 0x0000001400077202 */ /* 0x010fe20000000f00 */
[----:B------:R-:W4:Y:S01]  /*26030*/  LDL.LU R23, [R1+0x3c14] ;  /* 0x003c140001177983 */ /* 0x000f220000300800 */
[----:B------:R-:W-:Y:S01]  /*26040*/  MOV R6, R21 ;  /* 0x0000001500067202 */ /* 0x000fe20000000f00 */
[----:B--2---:R-:W-:Y:S02]  /*26050*/  HMMA.16816.F32.BF16 R24, R8, R20, R24 ;  /* 0x000000140818723c */ /* 0x004fe40000041818 */
[----:B------:R-:W4:-:S15]  /*26060*/  LDL.LU R20, [R1+0x3c10] ;  /* 0x003c100001147983 */ /* 0x000f1e0000300800 */
[----:B------:R-:W-:Y:S02]  /*26070*/  NOP ;  /* 0x0000000000007918 */ /* 0x000fe40000000000 */
[----:B------:R-:W-:Y:S01]  /*26080*/  MOV R22, R26 ;  /* 0x0000001a00167202 */ /* 0x000fe20000000f00 */
[----:B------:R-:W-:Y:S01]  /*26090*/  IMAD.MOV.U32 R15, RZ, RZ, R24 ;  /* 0x000000ffff0f7224 */ /* 0x000fe200078e0018 */
[----:B------:R-:W-:Y:S01]  /*260a0*/  MOV R21, R25 ;  /* 0x0000001900157202 */ /* 0x000fe20000000f00 */
[----:B------:R0:W-:Y:S04]  /*260b0*/  STL [R1+0x1c], R27 ;  /* 0x00001c1b01007387 */ /* 0x0001e80000100800 */
[----:B0-----:R-:W2:Y:S04]  /*260c0*/  LDL.LU.64 R26, [R1+0x3c08] ;  /* 0x003c0800011a7983 */ /* 0x001ea80000300a00 */
[----:B------:R-:W2:Y:S04]  /*260d0*/  LDL.LU.64 R24, [R1+0x3c00] ;  /* 0x003c000001187983 */ /* 0x000ea80000300a00 */
[----:B------:R-:W-:Y:S04]  /*260e0*/  STL [R1+0x3bb4], R22 ;  /* 0x003bb41601007387 */ /* 0x000fe80000100800 */
[----:B------:R-:W-:Y:S04]  /*260f0*/  STL [R1+0x3bb0], R21 ;  /* 0x003bb01501007387 */ /* 0x000fe80000100800 */
[----:B------:R-:W-:Y:S04]  /*26100*/  STL.64 [R1+0x3ba8], R14 ;  /* 0x003ba80e01007387 */ /* 0x000fe80000100a00 */
[----:B------:R0:W-:Y:S04]  /*26110*/  STL.64 [R1+0x3ba0], R12 ;  /* 0x003ba00c01007387 */ /* 0x0001e80000100a00 */
[----:B0-----:R-:W2:Y:S01]  /*26120*/  LDL.LU R12, [R1+0x110] ;  /* 0x00011000010c7983 */ /* 0x001ea20000300800 */
[----:B---3--:R-:W-:-:S07]  /*26130*/  MOV R13, R29 ;  /* 0x0000001d000d7202 */ /* 0x008fce0000000f00 */
[----:B--2---:R-:W-:-:S15]  /*26140*/  HMMA.16816.F32.BF16 R24, R8, R12, R24 ;  /* 0x0000000c0818723c */ /* 0x004fde0000041818 */
[----:B------:R-:W-:-:S04]  /*26150*/  NOP ;  /* 0x0000000000007918 */ /* 0x000fc80000000000 */
[----:B------:R-:W-:Y:S01]  /*26160*/  IMAD.MOV.U32 R29, RZ, RZ, R26 ;  /* 0x000000ffff1d7224 */ /* 0x000fe200078e001a */
[----:B------:R0:W-:Y:S01]  /*26170*/  STL.64 [R1+0x40], R24 ;  /* 0x0000401801007387 */ /* 0x0001e20000100a00 */
[----:B------:R-:W-:-:S03]  /*26180*/  MOV R28, R27 ;  /* 0x0000001b001c7202 */ /* 0x000fc60000000f00 */
[----:B------:R-:W2:Y:S04]  /*26190*/  LDL.LU.64 R26, [R1+0x3bf8] ;  /* 0x003bf800011a7983 */ /* 0x000ea80000300a00 */
[----:B0-----:R-:W2:Y:S01]  /*261a0*/  LDL.LU.64 R24, [R1+0x3bf0] ;  /* 0x003bf00001187983 */ /* 0x001ea20000300a00 */
[----:B------:R-:W-:-:S03]  /*261b0*/  MOV R22, R2 ;  /* 0x0000000200167202 */ /* 0x000fc60000000f00 */
[----:B------:R0:W-:Y:S01]  /*261c0*/  STL.64 [R1+0x3bb8], R12 ;  /* 0x003bb80c01007387 */ /* 0x0001e20000100a00 */
[----:B------:R-:W-:-:S03]  /*261d0*/  MOV R15, R4 ;  /* 0x00000004000f7202 */ /* 0x000fc60000000f00 */
[----:B------:R-:W4:Y:S01]  /*261e0*/  LDL.LU R21, [R1+0x74] ;  /* 0x0000740001157983 */ /* 0x000f220000300800 */
[----:B------:R-:W-:-:S03]  /*261f0*/  MOV R14, R5 ;  /* 0x00000005000e7202 */ /* 0x000fc60000000f00 */
[----:B------:R-:W3:Y:S01]  /*26200*/  LDL.LU R2, [R1+0x3be8] ;  /* 0x003be80001027983 */ /* 0x000ee20000300800 */
[----:B0-----:R-:W-:Y:S01]  /*26210*/  MOV R12, R7 ;  /* 0x00000007000c7202 */ /* 0x001fe20000000f00 */
[----:B------:R-:W-:Y:S02]  /*26220*/  IMAD.MOV.U32 R13, RZ, RZ, R6 ;  /* 0x000000ffff0d7224 */ /* 0x000fe400078e0006 */
[----:B------:R-:W3:Y:S01]  /*26230*/  LDL.LU.64 R6, [R1+0x3be0] ;  /* 0x003be00001067983 */ /* 0x000ee20000300a00 */
[----:B--2---:R-:W-:Y:S03]  /*26240*/  HMMA.16816.F32.BF16 R24, R8, R4, R24 ;  /* 0x000000040818723c */ /* 0x004fe60000041818 */
[----:B------:R-:W2:Y:S01]  /*26250*/  LDL.LU.64 R4, [R1+0x3bd8] ;  /* 0x003bd80001047983 */ /* 0x000ea20000300a00 */
[----:B---3--:R-:W-:Y:S02]  /*26260*/  MOV R10, R6 ;  /* 0x00000006000a7202 */ /* 0x008fe40000000f00 */
[----:B------:R-:W-:-:S02]  /*26270*/  MOV R11, R7 ;  /* 0x00000007000b7202 */ /* 0x000fc40000000f00 */
[----:B--2---:R-:W-:Y:S01]  /*26280*/  MOV R8, R4 ;  /* 0x0000000400087202 */ /* 0x004fe20000000f00 */
[----:B------:R-:W-:Y:S01]  /*26290*/  IMAD.MOV.U32 R9, RZ, RZ, R5 ;  /* 0x000000ffff097224 */ /* 0x000fe200078e0005 */
[----:B------:R-:W2:Y:S04]  /*262a0*/  LDL.LU R4, [R1+0x3bd0] ;  /* 0x003bd00001047983 */ /* 0x000ea80000300800 */
[----:B------:R-:W2:Y:S04]  /*262b0*/  LDL.LU R5, [R1+0x3bcc] ;  /* 0x003bcc0001057983 */ /* 0x000ea80000300800 */
[----:B------:R-:W2:Y:S04]  /*262c0*/  LDL.LU R6, [R1+0x3bc8] ;  /* 0x003bc80001067983 */ /* 0x000ea80000300800 */
[----:B------:R-:W2:Y:S04]  /*262d0*/  LDL.LU R7, [R1+0x3bc4] ;  /* 0x003bc40001077983 */ /* 0x000ea80000300800 */
[----:B------:R0:W-:Y:S04]  /*262e0*/  STL [R1+0x3b50], R24 ;  /* 0x003b501801007387 */ /* 0x0001e80000100800 */
[----:B------:R1:W-:Y:S04]  /*262f0*/  STL [R1+0x3b4c], R25 ;  /* 0x003b4c1901007387 */ /* 0x0003e80000100800 */
[----:B------:R-:W-:Y:S04]  /*26300*/  STL [R1+0x3b48], R26 ;  /* 0x003b481a01007387 */ /* 0x000fe80000100800 */
[----:B------:R3:W-:Y:S04]  /*26310*/  STL [R1+0x3b44], R27 ;  /* 0x003b441b01007387 */ /* 0x0007e80000100800 */
[----:B0-----:R-:W4:Y:S04]  /*26320*/  LDL.LU R24, [R1+0x60] ;  /* 0x0000600001187983 */ /* 0x001f280000300800 */
[----:B-1----:R-:W4:Y:S01]  /*26330*/  LDL.LU R25, [R1+0x64] ;  /* 0x0000640001197983 */ /* 0x002f220000300800 */
[----:B---3--:R-:W-:-:S03]  /*26340*/  MOV R27, R3 ;  /* 0x00000003001b7202 */ /* 0x008fc60000000f00 */
[----:B------:R-:W4:Y:S04]  /*26350*/  LDL.LU R26, [R1+0x68] ;  /* 0x00006800011a7983 */ /* 0x000f280000300800 */
[----:B------:R-:W3:Y:S04]  /*26360*/  LDL.LU R3, [R1+0x3bc0] ;  /* 0x003bc00001037983 */ /* 0x000ee80000300800 */
[----:B------:R-:W-:Y:S01]  /*26370*/  STL [R1+0x3b30], R2 ;  /* 0x003b300201007387 */ /* 0x000fe20000100800 */
[----:B--2---:R-:W-:Y:S03]  /*26380*/  HMMA.16816.F32.BF16 R16, R4, R16, R8 ;  /* 0x000000100410723c */ /* 0x004fe60000041808 */
[----:B------:R-:W0:-:S15]  /*26390*/  LDSM.16.MT88.4 R8, [R2+UR6+0x21800] ;  /* 0x021800060208783b */ /* 0x000e1e0008004200 */
[----:B------:R-:W-:Y:S01]  /*263a0*/  NOP ;  /* 0x0000000000007918 */ /* 0x000fe20000000000 */
[----:B------:R-:W-:Y:S04]  /*263b0*/  STL.64 [R1], R16 ;  /* 0x0000001001007387 */ /* 0x000fe80000100a00 */
[----:B------:R-:W-:Y:S04]  /*263c0*/  STL.64 [R1+0x8], R18 ;  /* 0x0000081201007387 */ /* 0x000fe80000100a00 */
[----:B---3--:R-:W1:Y:S04]  /*263d0*/  LDSM.16.M88.4 R16, [R3+UR6+0x80] ;  /* 0x000080060310783b */ /* 0x008e680008000200 */
[----:B0-----:R0:W-:Y:S04]  /*263e0*/  STL.64 [R1+0x3ad8], R10 ;  /* 0x003ad80a01007387 */ /* 0x0011e80000100a00 */
[----:B------:R2:W-:Y:S04]  /*263f0*/  STL.64 [R1+0x3ad0], R8 ;  /* 0x003ad00801007387 */ /* 0x0005e80000100a00 */
[----:B0-----:R-:W3:Y:S01]  /*26400*/  LDL.LU R10, [R1+0x128] ;  /* 0x00012800010a7983 */ /* 0x001ee20000300800 */
[----:B--2---:R-:W-:Y:S01]  /*26410*/  IMAD.MOV.U32 R8, RZ, RZ, R15 ;  /* 0x000000ffff087224 */ /* 0x004fe200078e000f */
[----:B------:R-:W-:-:S02]  /*26420*/  MOV R9, R14 ;  /* 0x0000000e00097202 */ /* 0x000fc40000000f00 */
[----:B----4-:R-:W-:-:S15]  /*26430*/  HMMA.16816.F32.BF16 R12, R4, R12, R24 ;  /* 0x0000000c040c723c */ /* 0x010fde0000041818 */
[----:B------:R-:W-:-:S04]  /*26440*/  NOP ;  /* 0x0000000000007918 */ /* 0x000fc80000000000 */
[----:B------:R-:W-:Y:S01]  /*26450*/  MOV R24, R13 ;  /* 0x0000000d00187202 */ /* 0x000fe20000000f00 */
[----:B---3--:R-:W-:Y:S04]  /*26460*/  STL [R1+0x3b54], R10 ;  /* 0x003b540a01007387 */ /* 0x008fe80000100800 */
[----:B------:R-:W2:Y:S04]  /*26470*/  LDL.LU R11, [R1+0x12c] ;  /* 0x00012c00010b7983 */ /* 0x000ea80000300800 */
[----:B-1----:R-:W-:Y:S04]  /*26480*/  STL.64 [R1+0x80], R16 ;  /* 0x0000801001007387 */ /* 0x002fe80000100a00 */
[----:B------:R-:W-:Y:S04]  /*26490*/  STL.64 [R1+0x88], R18 ;  /* 0x0000881201007387 */ /* 0x000fe80000100a00 */
[----:B------:R-:W0:Y:S04]  /*264a0*/  LDSM.16.M88.4 R16, [R3+UR6+0x8080] ;  /* 0x008080060310783b */ /* 0x000e280008000200 */
[----:B0-----:R-:W-:Y:S04]  /*264b0*/  STL.64 [R1+0xa0], R16 ;  /* 0x0000a01001007387 */ /* 0x001fe80000100a00 */
[----:B------:R-:W-:Y:S04]  /*264c0*/  STL.64 [R1+0xa8], R18 ;  /* 0x0000a81201007387 */ /* 0x000fe80000100a00 */
[----:B------:R-:W0:Y:S04]  /*264d0*/  LDSM.16.M88.4 R16, [R3+UR6+0x10080] ;  /* 0x010080060310783b */ /* 0x000e280008000200 */
[----:B0-----:R-:W-:Y:S04]  /*264e0*/  STL.64 [R1+0xc0], R16 ;  /* 0x0000c01001007387 */ /* 0x001fe80000100a00 */
[----:B------:R-:W-:Y:S04]  /*264f0*/  STL.64 [R1+0xc8], R18 ;  /* 0x0000c81201007387 */ /* 0x000fe80000100a00 */
[----:B------:R-:W0:Y:S04]  /*26500*/  LDSM.16.M88.4 R16, [R3+UR6+0x18080] ;  /* 0x018080060310783b */ /* 0x000e280008000200 */
[----:B------:R-:W-:Y:S04]  /*26510*/  STL [R1+0x3944], R3 ;  /* 0x0039440301007387 */ /* 0x000fe80000100800 */
[----:B0-----:R-:W-:Y:S04]  /*26520*/  STL.64 [R1+0xd0], R16 ;  /* 0x0000d01001007387 */ /* 0x001fe80000100a00 */
[----:B------:R-:W-:Y:S04]  /*26530*/  STL.64 [R1+0xd8], R18 ;  /* 0x0000d81201007387 */ /* 0x000fe80000100a00 */
[----:B------:R-:W0:Y:S04]  /*26540*/  LDSM.16.MT88.4 R16, [R0+UR6+0x21800] ;  /* 0x021800060010783b */ /* 0x000e280008004200 */
[----:B------:R-:W-:Y:S01]  /*26550*/  STL [R1+0x3b00], R0 ;  /* 0x003b000001007387 */ /* 0x000fe20000100800 */
[----:B------:R-:W-:-:S03]  /*26560*/  MOV R10, R12 ;  /* 0x0000000c000a7202 */ /* 0x000fc60000000f00 */
[----:B0-----:R0:W-:Y:S04]  /*26570*/  STL [R1+0x3ac4], R16 ;  /* 0x003ac41001007387 */ /* 0x0011e80000100800 */
[----:B------:R1:W-:Y:S04]  /*26580*/  STL [R1+0x3ac0], R17 ;  /* 0x003ac01101007387 */ /* 0x0003e80000100800 */
[----:B------:R3:W-:Y:S04]  /*26590*/  STL [R1+0x3a9c], R18 ;  /* 0x003a9c1201007387 */ /* 0x0007e80000100800 */
[----:B------:R4:W-:Y:S04]  /*265a0*/  STL [R1+0x3a98], R19 ;  /* 0x003a981301007387 */ /* 0x0009e80000100800 */
[----:B0-----:R-:W2:Y:S04]  /*265b0*/  LDL.LU R16, [R1+0x30] ;  /* 0x0000300001107983 */ /* 0x001ea80000300800 */
[----:B-1----:R-:W2:Y:S04]  /*265c0*/  LDL.LU R17, [R1+0x34] ;  /* 0x0000340001117983 */ /* 0x002ea80000300800 */
[----:B---3--:R-:W2:Y:S04]  /*265d0*/  LDL.LU R18, [R1+0x38] ;  /* 0x0000380001127983 */ /* 0x008ea80000300800 */
[----:B----4-:R-:W2:Y:S04]  /*265e0*/  LDL.LU R19, [R1+0x3c] ;  /* 0x00003c0001137983 */ /* 0x010ea80000300800 */
[----:B------:R-:W3:Y:S01]  /*265f0*/  LDL.LU.64 R12, [R1+0x3bb8] ;  /* 0x003bb800010c7983 */ /* 0x000ee20000300a00 */
[----:B------:R-:W-:Y:S01]  /*26600*/  IMAD.MOV.U32 R25, RZ, RZ, R14 ;  /* 0x000000ffff197224 */ /* 0x000fe200078e000e */
[----:B------:R-:W-:-:S02]  /*26610*/  MOV R26, R15 ;  /* 0x0000000f001a7202 */ /* 0x000fc40000000f00 */
[C---:B---3--:R-:W-:Y:S01]  /*26620*/  HMMA.16816.F32.BF16 R12, R4.reuse, R12, R20 ;  /* 0x0000000c040c723c */ /* 0x048fe20000041814 */
[----:B------:R-:W3:Y:S04]  /*26630*/  LDL.LU R22, [R1+0x3bb4] ;  /* 0x003bb40001167983 */ /* 0x000ee80000300800 */
[----:B------:R-:W3:Y:S03]  /*26640*/  LDL.LU R21, [R1+0x3bb0] ;  /* 0x003bb00001157983 */ /* 0x000ee60000300800 */
[----:B--2---:R-:W-:Y:S11]  /*26650*/  HMMA.16816.F32.BF16 R4, R4, R8, R16 ;  /* 0x000000080404723c */ /* 0x004ff60000041810 */
[----:B------:R-:W-:Y:S01]  /*26660*/  STL [R1+0x64], R13 ;  /* 0x0000640d01007387 */ /* 0x000fe20000100800 */
[----:B------:R-:W-:-:S02]  /*26670*/  MOV R2, R15 ;  /* 0x0000000f00027202 */ /* 0x000fc40000000f00 */
[----:B------:R-:W-:Y:S01]  /*26680*/  MOV R23, R12 ;  /* 0x0000000c00177202 */ /* 0x000fe20000000f00 */
[----:B------:R0:W-:Y:S04]  /*26690*/  STL [R1+0x68], R14 ;  /* 0x0000680e01007387 */ /* 0x0001e80000100800 */
[----:B------:R-:W-:Y:S02]  /*266a0*/  MOV R18, R6 ;  /* 0x0000000600127202 */ /* 0x000fe40000000f00 */
[----:B------:R-:W-:Y:S01]  /*266b0*/  MOV R19, R7 ;  /* 0x0000000700137202 */ /* 0x000fe20000000f00 */
[----:B0-----:R-:W2:Y:S04]  /*266c0*/  LDL.LU.64 R14, [R1+0x3ba8] ;  /* 0x003ba800010e7983 */ /* 0x001ea80000300a00 */
[----:B------:R-:W4:Y:S04]  /*266d0*/  LDL.LU.64 R12, [R1+0x3ba0] ;  /* 0x003ba000010c7983 */ /* 0x000f280000300a00 */
[----:B------:R-:W2:Y:S04]  /*266e0*/  LDL.LU.64 R6, [R1+0x98] ;  /* 0x0000980001067983 */ /* 0x000ea80000300a00 */
[----:B------:R0:W-:Y:S04]  /*266f0*/  STL.64 [R1+0x3b80], R18 ;  /* 0x003b801201007387 */ /* 0x0001e80000100a00 */
[----:B0-----:R-:W2:Y:S01]  /*26700*/  LDL.LU.64 R18, [R1+0xb8] ;  /* 0x0000b80001127983 */ /* 0x001ea20000300a00 */
[----:B------:R-:W-:Y:S01]  /*26710*/  MOV R20, R5 ;  /* 0x0000000500147202 */ /* 0x000fe20000000f00 */
[----:B----4-:R-:W-:-:S02]  /*26720*/  IMAD.MOV.U32 R17, RZ, RZ, R12 ;  /* 0x000000ffff117224 */ /* 0x010fc400078e000c */
[----:B--2---:R0:W-:Y:S04]  /*26730*/  STL.64 [R1+0x3b88], R18 ;  /* 0x003b881201007387 */ /* 0x0041e80000100a00 */
[----:B------:R-:W2:Y:S04]  /*26740*/  LDL.LU R16, [R1+0x20] ;  /* 0x0000200001107983 */ /* 0x000ea80000300800 */
[----:B------:R-:W2:Y:S01]  /*26750*/  LDL.LU R12, [R1+0x3b9c] ;  /* 0x003b9c00010c7983 */ /* 0x000ea20000300800 */
[----:B0-----:R-:W-:-:S03]  /*26760*/  MOV R18, R13 ;  /* 0x0000000d00127202 */ /* 0x001fc60000000f00 */
[----:B------:R-:W2:Y:S01]  /*26770*/  LDL.LU R13, [R1+0x3b98] ;  /* 0x003b9800010d7983 */ /* 0x000ea20000300800 */
[----:B------:R-:W-:-:S03]  /*26780*/  MOV R19, R14 ;  /* 0x0000000e00137202 */ /* 0x000fc60000000f00 */
[----:B------:R-:W2:Y:S04]  /*26790*/  LDL.LU R14, [R1+0x3b94] ;  /* 0x003b9400010e7983 */ /* 0x000ea80000300800 */
[----:B------:R-:W-:Y:S04]  /*267a0*/  STL [R1+0x3b7c], R23 ;  /* 0x003b7c1701007387 */ /* 0x000fe80000100800 */
[----:B------:R0:W-:Y:S02]  /*267b0*/  STL [R1+0x3b78], R20 ;  /* 0x003b781401007387 */ /* 0x0001e40000100800 */
[----:B0-----:R-:W-:-:S02]  /*267c0*/  MOV R20, R15 ;  /* 0x0000000f00147202 */ /* 0x001fc40000000f00 */
[----:B------:R-:W2:Y:S01]  /*267d0*/  LDL.LU R15, [R1+0x3b90] ;  /* 0x003b9000010f7983 */ /* 0x000ea20000300800 */
[----:B------:R-:W-:-:S03]  /*267e0*/  IMAD.MOV.U32 R27, RZ, RZ, R4 ;  /* 0x000000ffff1b7224 */ /* 0x000fc600078e0004 */
[----:B------:R-:W3:Y:S04]  /*267f0*/  LDL.LU R23, [R1+0x1c] ;  /* 0x00001c0001177983 */ /* 0x000ee80000300800 */
[----:B------:R-:W-:Y:S04]  /*26800*/  STL.64 [R1+0x3b60], R26 ;  /* 0x003b601a01007387 */ /* 0x000fe80000100a00 */
[----:B------:R0:W-:Y:S01]  /*26810*/  STL.64 [R1+0x3b58], R24 ;  /* 0x003b581801007387 */ /* 0x0001e20000100a00 */
[----:B------:R-:W-:Y:S02]  /*26820*/  MOV R9, R6 ;  /* 0x0000000600097202 */ /* 0x000fe40000000f00 */
[----:B------:R-:W-:Y:S01]  /*26830*/  MOV R8, R7 ;  /* 0x0000000700087202 */ /* 0x000fe20000000f00 */
[----:B0-----:R-:W4:Y:S04]  /*26840*/  LDL.LU R24, [R1+0x40] ;  /* 0x0000400001187983 */ /* 0x001f280000300800 */
[----:B------:R-:W4:Y:S01]  /*26850*/  LDL.LU R25, [R1+0x44] ;  /* 0x0000440001197983 */ /* 0x000f220000300800 */
[----:B--2---:R-:W-:-:S15]  /*26860*/  HMMA.16816.F32.BF16 R16, R12, R6, R16 ;  /* 0x000000060c10723c */ /* 0x004fde0000041810 */
[----:B------:R-:W-:-:S04]  /*26870*/  NOP ;  /* 0x0000000000007918 */ /* 0x000fc80000000000 */
[----:B------:R-:W-:Y:S02]  /*26880*/  MOV R4, R18 ;  /* 0x0000001200047202 */ /* 0x000fe40000000f00 */
[----:B------:R-:W-:Y:S02]  /*26890*/  MOV R3, R19 ;  /* 0x0000001300037202 */ /* 0x000fe40000000f00 */
[----:B------:R-:W3:Y:S04]  /*268a0*/  LDL.LU.64 R18, [R1+0x3b88] ;  /* 0x003b880001127983 */ /* 0x000ee80000300a00 */
[----:B------:R0:W-:Y:S04]  /*268b0*/  STL.64 [R1+0x3b70], R10 ;  /* 0x003b700a01007387 */ /* 0x0001e80000100a00 */
[----:B------:R-:W-:Y:S04]  /*268c0*/  STL.64 [R1+0x3b68], R8 ;  /* 0x003b680801007387 */ /* 0x000fe80000100a00 */
[----:B0-----:R-:W4:Y:S01]  /*268d0*/  LDL.LU.64 R10, [R1+0x118] ;  /* 0x00011800010a7983 */ /* 0x001f220000300a00 */
[----:B------:R-:W-:Y:S01]  /*268e0*/  IMAD.MOV.U32 R26, RZ, RZ, R29 ;  /* 0x000000ffff1a7224 */ /* 0x000fe200078e001d */
[----:B------:R-:W-:Y:S01]  /*268f0*/  MOV R27, R28 ;  /* 0x0000001c001b7202 */ /* 0x000fe20000000f00 */
[----:B------:R-:W-:Y:S01]  /*26900*/  IMAD.MOV.U32 R6, RZ, RZ, R16 ;  /* 0x000000ffff067224 */ /* 0x000fe200078e0010 */
[----:B------:R-:W-:-:S05]  /*26910*/  MOV R5, R17 ;  /* 0x0000001100057202 */ /* 0x000fca0000000f00 */
[----:B------:R-:W-:Y:S04]  /*26920*/  STL [R1+0x3b08], R5 ;  /* 0x003b080501007387 */ /* 0x000fe80000100800 */
[----:B------:R-:W-:Y:S01]  /*26930*/  STL [R1+0x3b04], R6 ;  /* 0x003b040601007387 */ /* 0x000fe20000100800 */
[C---:B---3--:R-:W-:Y:S01]  /*26940*/  HMMA.16816.F32.BF16 R20, R12.reuse, R18, R20 ;  /* 0x000000120c14723c */ /* 0x048fe20000041814 */
[----:B------:R-:W-:Y:S01]  /*26950*/  IMAD.MOV.U32 R29, RZ, RZ, R18 ;  /* 0x000000ffff1d7224 */ /* 0x000fe200078e0012 */
[----:B------:R-:W-:Y:S02]  /*26960*/  MOV R28, R19 ;  /* 0x00000013001c7202 */ /* 0x000fe40000000f00 */
[----:B------:R-:W2:Y:S04]  /*26970*/  LDL.LU.64 R18, [R1+0x3b80] ;  /* 0x003b800001127983 */ /* 0x000ea80000300a00 */
[----:B----4-:R-:W-:Y:S11]  /*26980*/  HMMA.16816.F32.BF16 R24, R12, R10, R24 ;  /* 0x0000000a0c18723c */ /* 0x010ff60000041818 */
[----:B------:R-:W-:-:S02]  /*26990*/  MOV R16, R22 ;  /* 0x0000001600107202 */ /* 0x000fc40000000f00 */
[----:B------:R-:W-:Y:S01]  /*269a0*/  MOV R17, R23 ;  /* 0x0000001700117202 */ /* 0x000fe20000000f00 */
[----:B------:R0:W-:Y:S01]  /*269b0*/  STL.64 [R1+0x10], R20 ;  /* 0x0000101401007387 */ /* 0x0001e20000100a00 */
[----:B------:R-:W-:-:S03]  /*269c0*/  MOV R22, R11 ;  /* 0x0000000b00167202 */ /* 0x000fc60000000f00 */
[----:B------:R-:W3:Y:S04]  /*269d0*/  LDL.LU R23, [R1+0x3b7c] ;  /* 0x003b7c0001177983 */ /* 0x000ee80000300800 */
[----:B0-----:R-:W4:Y:S01]  /*269e0*/  LDL.LU R20, [R1+0x3b78] ;  /* 0x003b780001147983 */ /* 0x001f220000300800 */
[----:B------:R-:W-:Y:S01]  /*269f0*/  IMAD.MOV.U32 R21, RZ, RZ, R10 ;  /* 0x000000ffff157224 */ /* 0x000fe200078e000a */
[----:B------:R-:W-:Y:S02]  /*26a00*/  MOV R7, R27 ;  /* 0x0000001b00077202 */ /* 0x000fe40000000f00 */
[----:B------:R-:W-:Y:S01]  /*26a10*/  STL.64 [R1+0x3ae0], R16 ;  /* 0x003ae01001007387 */ /* 0x000fe20000100a00 */
[----:B------:R-:W-:Y:S01]  /*26a20*/  IMAD.MOV.U32 R0, RZ, RZ, R26 ;  /* 0x000000ffff007224 */ /* 0x000fe200078e001a */
[----:B------:R-:W-:-:S02]  /*26a30*/  MOV R5, R24 ;  /* 0x0000001800057202 */ /* 0x000fc40000000f00 */
[----:B------:R-:W2:Y:S01]  /*26a40*/  LDL.LU.64 R10, [R1+0x3b70] ;  /* 0x003b7000010a7983 */ /* 0x000ea20000300a00 */
[----:B------:R-:W-:-:S03]  /*26a50*/  MOV R6, R25 ;  /* 0x0000001900067202 */ /* 0x000fc60000000f00 */
[----:B------:R-:W3:Y:S04]  /*26a60*/  LDL.LU.64 R8, [R1+0x3b68] ;  /* 0x003b680001087983 */ /* 0x000ee80000300a00 */
[----:B------:R-:W3:Y:S04]  /*26a70*/  LDL.LU.64 R26, [R1+0x3b60] ;  /* 0x003b6000011a7983 */ /* 0x000ee80000300a00 */
[----:B------:R-:W4:Y:S04]  /*26a80*/  LDL.LU.64 R24, [R1+0x3b58] ;  /* 0x003b580001187983 */ /* 0x000f280000300a00 */
[----:B------:R-:W-:Y:S04]  /*26a90*/  STL.64 [R1+0x3b18], R6 ;  /* 0x003b180601007387 */ /* 0x000fe80000100a00 */
[----:B------:R2:W-:Y:S02]  /*26aa0*/  STL.64 [R1+0x3b10], R4 ;  /* 0x003b100401007387 */ /* 0x0005e40000100a00 */
[----:B--2---:R-:W-:-:S02]  /*26ab0*/  MOV R4, R10 ;  /* 0x0000000a00047202 */ /* 0x004fc40000000f00 */
[----:B------:R-:W2:Y:S01]  /*26ac0*/  LDL.LU R10, [R1+0x3b54] ;  /* 0x003b5400010a7983 */ /* 0x000ea20000300800 */
[----:B---3--:R-:W-:Y:S01]  /*26ad0*/  MOV R7, R26 ;  /* 0x0000001a00077202 */ /* 0x008fe20000000f00 */
[----:B----4-:R-:W-:Y:S01]  /*26ae0*/  IMAD.MOV.U32 R6, RZ, RZ, R25 ;  /* 0x000000ffff067224 */ /* 0x010fe200078e0019 */
[----:B------:R-:W-:Y:S02]  /*26af0*/  MOV R5, R24 ;  /* 0x0000001800057202 */ /* 0x000fe40000000f00 */
[----:B------:R-:W3:Y:S04]  /*26b00*/  LDL.LU R24, [R1+0x3b50] ;  /* 0x003b500001187983 */ /* 0x000ee80000300800 */
[----:B------:R-:W3:Y:S04]  /*26b10*/  LDL.LU R25, [R1+0x3b4c] ;  /* 0x003b4c0001197983 */ /* 0x000ee80000300800 */
[----:B------:R-:W3:Y:S04]  /*26b20*/  LDL.LU R26, [R1+0x3b48] ;  /* 0x003b4800011a7983 */ /* 0x000ee80000300800 */
[----:B------:R-:W-:Y:S04]  /*26b30*/  STL.64 [R1+0x3b28], R6 ;  /* 0x003b280601007387 */ /* 0x000fe80000100a00 */
[----:B------:R0:W-:Y:S01]  /*26b40*/  STL.64 [R1+0x3b20], R4 ;  /* 0x003b200401007387 */ /* 0x0001e20000100a00 */
[----:B------:R-:W-:-:S03]  /*26b50*/  MOV R16, R27 ;  /* 0x0000001b00107202 */ /* 0x000fc60000000f00 */
[----:B0-----:R-:W4:Y:S04]  /*26b60*/  LDL.LU R4, [R1] ;  /* 0x0000000001047983 */ /* 0x001f280000300800 */
[----:B------:R-:W4:Y:S04]  /*26b70*/  LDL.LU R5, [R1+0x4] ;  /* 0x0000040001057983 */ /* 0x000f280000300800 */
[----:B------:R-:W4:Y:S04]  /*26b80*/  LDL.LU R6, [R1+0x8] ;  /* 0x0000080001067983 */ /* 0x000f280000300800 */
[----:B------:R-:W4:Y:S04]  /*26b90*/  LDL.LU R7, [R1+0xc] ;  /* 0x00000c0001077983 */ /* 0x000f280000300800 */
[----:B------:R-:W3:Y:S01]  /*26ba0*/  LDL.LU R27, [R1+0x3b44] ;  /* 0x003b4400011b7983 */ /* 0x000ee20000300800 */
[----:B------:R-:W-:-:S03]  /*26bb0*/  MOV R17, R20 ;  /* 0x0000001400117202 */ /* 0x000fc60000000f00 */
[----:B------:R-:W4:Y:S04]  /*26bc0*/  LDL.LU R20, [R1+0x3b40] ;  /* 0x003b400001147983 */ /* 0x000f280000300800 */
[----:B------:R0:W-:Y:S04]  /*26bd0*/  STL.64 [R1+0x3af0], R18 ;  /* 0x003af01201007387 */ /* 0x0001e80000100a00 */
[----:B------:R-:W-:Y:S01]  /*26be0*/  STL.64 [R1+0x3ae8], R16 ;  /* 0x003ae81001007387 */ /* 0x000fe20000100a00 */
[----:B0-----:R-:W-:Y:S01]  /*26bf0*/  IMAD.MOV.U32 R18, RZ, RZ, R21 ;  /* 0x000000ffff127224 */ /* 0x001fe200078e0015 */
[----:B------:R-:W-:-:S02]  /*26c00*/  MOV R19, R22 ;  /* 0x0000001600137202 */ /* 0x000fc40000000f00 */
[----:B------:R-:W4:Y:S04]  /*26c10*/  LDL.LU R21, [R1+0x3b3c] ;  /* 0x003b3c0001157983 */ /* 0x000f280000300800 */
[----:B------:R-:W4:Y:S04]  /*26c20*/  LDL.LU R22, [R1+0x3b38] ;  /* 0x003b380001167983 */ /* 0x000f280000300800 */
[----:B--2---:R0:W-:Y:S01]  /*26c30*/  STL.64 [R1+0x3af8], R10 ;  /* 0x003af80a01007387 */ /* 0x0041e20000100a00 */
[----:B---3--:R-:W-:Y:S01]  /*26c40*/  HMMA.16816.F32.BF16 R24, R12, R10, R24 ;  /* 0x0000000a0c18723c */ /* 0x008fe20000041818 */
[----:B------:R-:W-:Y:S01]  /*26c50*/  MOV R15, R8 ;  /* 0x00000008000f7202 */ /* 0x000fe20000000f00 */
[----:B------:R-:W-:-:S02]  /*26c60*/  IMAD.MOV.U32 R8, RZ, RZ, R23 ;  /* 0x000000ffff087224 */ /* 0x000fc400078e0017 */
[----:B------:R-:W4:Y:S01]  /*26c70*/  LDL.LU R23, [R1+0x3b34] ;  /* 0x003b340001177983 */ /* 0x000f220000300800 */
[----:B------:R-:W-:Y:S02]  /*26c80*/  MOV R14, R9 ;  /* 0x00000009000e7202 */ /* 0x000fe40000000f00 */
[----:B0-----:R-:W-:Y:S01]  /*26c90*/  MOV R11, R2 ;  /* 0x00000002000b7202 */ /* 0x001fe20000000f00 */
[----:B------:R-:W2:Y:S04]  /*26ca0*/  LDL.LU R9, [R1+0x64] ;  /* 0x0000640001097983 */ /* 0x000ea80000300800 */
[----:B------:R-:W2:Y:S04]  /*26cb0*/  LDL.LU R10, [R1+0x68] ;  /* 0x00006800010a7983 */ /* 0x000ea80000300800 */
[----:B------:R-:W3:Y:S04]  /*26cc0*/  LDL.LU R2, [R1+0x3b30] ;  /* 0x003b300001027983 */ /* 0x000ee80000300800 */
[----:B------:R0:W-:Y:S04]  /*26cd0*/  STL.64 [R1+0x3aa8], R26 ;  /* 0x003aa81a01007387 */ /* 0x0001e80000100a00 */
[----:B------:R-:W-:Y:S01]  /*26ce0*/  STL.64 [R1+0x3aa0], R24 ;  /* 0x003aa01801007387 */ /* 0x000fe20000100a00 */
[----:B0-----:R-:W-:Y:S01]  /*26cf0*/  MOV R27, R28 ;  /* 0x0000001c001b7202 */ /* 0x001fe20000000f00 */
[----:B----4-:R-:W-:Y:S02]  /*26d00*/  HMMA.16816.F32.BF16 R12, R20, R14, R4 ;  /* 0x0000000e140c723c */ /* 0x010fe40000041804 */
[----:B------:R-:W4:Y:S04]  /*26d10*/  LDL.LU.64 R6, [R1+0x3b28] ;  /* 0x003b280001067983 */ /* 0x000f280000300a00 */
[----:B------:R-:W4:-:S13]  /*26d20*/  LDL.LU.64 R4, [R1+0x3b20] ;  /* 0x003b200001047983 */ /* 0x000f1a0000300a00 */
[----:B------:R-:W-:Y:S01]  /*26d30*/  STL.64 [R1], R12 ;  /* 0x0000000c01007387 */ /* 0x000fe20000100a00 */
[----:B------:R-:W-:-:S03]  /*26d40*/  IMAD.MOV.U32 R28, RZ, RZ, R15 ;  /* 0x000000ffff1c7224 */ /* 0x000fc600078e000f */
[----:B------:R-:W-:Y:S04]  /*26d50*/  STL [R1+0x8], R14 ;  /* 0x0000080e01007387 */ /* 0x000fe80000100800 */
[----:B---3--:R-:W0:Y:S01]  /*26d60*/  LDSM.16.MT88.4 R12, [R2+UR6+0x21c00] ;  /* 0x021c0006020c783b */ /* 0x008e220008004200 */
[----:B------:R-:W-:-:S03]  /*26d70*/  MOV R26, R29 ;  /* 0x0000001d001a7202 */ /* 0x000fc60000000f00 */
[----:B0-----:R-:W-:Y:S04]  /*26d80*/  STL [R1+0x3a48], R13 ;  /* 0x003a480d01007387 */ /* 0x001fe80000100800 */
[----:B------:R-:W-:Y:S04]  /*26d90*/  STL [R1+0x3a44], R14 ;  /* 0x003a440e01007387 */ /* 0x000fe80000100800 */
[----:B------:R-:W-:Y:S01]  /*26da0*/  STL [R1+0x3a40], R15 ;  /* 0x003a400f01007387 */ /* 0x000fe20000100800 */
[----:B----4-:R-:W-:Y:S03]  /*26db0*/  HMMA.16816.F32.BF16 R24, R20, R26, R4 ;  /* 0x0000001a1418723c */ /* 0x010fe60000041804 */
[----:B------:R-:W3:Y:S04]  /*26dc0*/  LDL.LU.64 R6, [R1+0x3b18] ;  /* 0x003b180001067983 */ /* 0x000ee80000300a00 */
[----:B------:R-:W4:-:S12]  /*26dd0*/  LDL.LU.64 R4, [R1+0x3b10] ;  /* 0x003b100001047983 */ /* 0x000f180000300a00 */
[----:B------:R-:W-:Y:S01]  /*26de0*/  STL.64 [R1+0x50], R24 ;  /* 0x0000501801007387 */ /* 0x000fe20000100a00 */
[----:B------:R-:W-:-:S03]  /*26df0*/  MOV R29, R27 ;  /* 0x0000001b001d7202 */ /* 0x000fc60000000f00 */
[----:B------:R0:W-:Y:S02]  /*26e00*/  STL [R1+0x58], R26 ;  /* 0x0000581a01007387 */ /* 0x0001e40000100800 */
[----:B0-----:R-:W-:Y:S01]  /*26e10*/  IMAD.MOV.U32 R26, RZ, RZ, R0 ;  /* 0x000000ffff1a7224 */ /* 0x001fe200078e0000 */
[----:B---3--:R-:W-:Y:S02]  /*26e20*/  MOV R27, R7 ;  /* 0x00000007001b7202 */ /* 0x008fe40000000f00 */
[----:B------:R-:W-:Y:S02]  /*26e30*/  MOV R25, R6 ;  /* 0x0000000600197202 */ /* 0x000fe40000000f00 */
[----:B----4-:R-:W-:Y:S02]  /*26e40*/  MOV R24, R5 ;  /* 0x0000000500187202 */ /* 0x010fe40000000f00 */
[----:B------:R-:W3:Y:S04]  /*26e50*/  LDL.LU R5, [R1+0x3b08] ;  /* 0x003b080001057983 */ /* 0x000ee80000300800 */
[----:B------:R-:W4:Y:S04]  /*26e60*/  LDL.LU R6, [R1+0x3b04] ;  /* 0x003b040001067983 */ /* 0x000f280000300800 */
[----:B------:R-:W3:Y:S04]  /*26e70*/  LDL.LU R0, [R1+0x3b00] ;  /* 0x003b000001007983 */ /* 0x000ee80000300800 */
[----:B------:R-:W-:Y:S04]  /*26e80*/  STL.64 [R1+0x3ab8], R26 ;  /* 0x003ab81a01007387 */ /* 0x000fe80000100a00 */
[----:B------:R0:W-:Y:S04]  /*26e90*/  STL.64 [R1+0x3ab0], R24 ;  /* 0x003ab01801007387 */ /* 0x0001e80000100a00 */
[----:B0-----:R-:W3:Y:S04]  /*26ea0*/  LDL R24, [R1+0xa0] ;  /* 0x0000a00001187983 */ /* 0x001ee80000100800 */
[----:B------:R-:W3:Y:S01]  /*26eb0*/  LDL R25, [R1+0xa4] ;  /* 0x0000a40001197983 */ /* 0x000ee20000100800 */
[----:B------:R-:W-:Y:S01]  /*26ec0*/  IMAD.MOV.U32 R26, RZ, RZ, R4 ;  /* 0x000000ffff1a7224 */ /* 0x000fe200078e0004 */
[----:B--2---:R-:W-:Y:S02]  /*26ed0*/  HMMA.16816.F32.BF16 R16, R20, R18, R8 ;  /* 0x000000121410723c */ /* 0x004fe40000041808 */
[----:B---3--:R4:W-:Y:S02]  /*26ee0*/  STL.64 [R1+0x3ac8], R24 ;  /* 0x003ac81801007387 */ /* 0x0089e40000100a00 */
[----:B----4-:R-:W-:-:S02]  /*26ef0*/  MOV R24, R6 ;  /* 0x0000000600187202 */ /* 0x010fc40000000f00 */
[----:B------:R-:W-:Y:S02]  /*26f00*/  MOV R25, R5 ;  /* 0x0000000500197202 */ /* 0x000fe40000000f00 */
[----:B------:R-:W0:Y:S04]  /*26f10*/  LDSM.16.MT88.4 R4, [R0+UR6+0x21c00] ;  /* 0x021c00060004783b */ /* 0x000e280008004200 */
[----:B------:R-:W-:Y:S04]  /*26f20*/  STL [R1+0x3a78], R0 ;  /* 0x003a780001007387 */ /* 0x000fe80000100800 */
[----:B0-----:R-:W-:Y:S04]  /*26f30*/  STL.64 [R1+0x3a00], R6 ;  /* 0x003a000601007387 */ /* 0x001fe80000100a00 */
[----:B------:R0:W-:Y:S04]  /*26f40*/  STL.64 [R1+0x39f8], R4 ;  /* 0x0039f80401007387 */ /* 0x0001e80000100a00 */
[----:B0-----:R-:W2:Y:S04]  /*26f50*/  LDL.LU.64 R4, [R1+0xd0] ;  /* 0x0000d00001047983 */ /* 0x001ea80000300a00 */
[----:B------:R-:W3:Y:S04]  /*26f60*/  LDL.LU.64 R6, [R1+0xd8] ;  /* 0x0000d80001067983 */ /* 0x000ee80000300a00 */
[----:B------:R-:W4:Y:S04]  /*26f70*/  LDL.LU.64 R10, [R1+0x3af8] ;  /* 0x003af800010a7983 */ /* 0x000f280000300a00 */
[----:B------:R-:W-:Y:S04]  /*26f80*/  STL.64 [R1+0x60], R16 ;  /* 0x0000601001007387 */ /* 0x000fe80000100a00 */
[----:B------:R0:W-:Y:S04]  /*26f90*/  STL.64 [R1+0x68], R18 ;  /* 0x0000681201007387 */ /* 0x0001e80000100a00 */
[----:B0-----:R-:W4:Y:S04]  /*26fa0*/  LDL.LU.64 R18, [R1+0x3af0] ;  /* 0x003af00001127983 */ /* 0x001f280000300a00 */
[----:B------:R-:W4:Y:S02]  /*26fb0*/  LDL.LU.64 R16, [R1+0x3ae8] ;  /* 0x003ae80001107983 */ /* 0x000f240000300a00 */
[----:B----4-:R-:W-:Y:S02]  /*26fc0*/  HMMA.16816.F32.BF16 R20, R20, R10, R16 ;  /* 0x0000000a1414723c */ /* 0x010fe40000041810 */
[----:B------:R-:W4:Y:S04]  /*26fd0*/  LDL.LU.64 R16, [R1+0x3ae0] ;  /* 0x003ae00001107983 */ /* 0x000f280000300a00 */
[----:B------:R-:W2:Y:S04]  /*26fe0*/  LDL.LU.64 R10, [R1+0x3ad8] ;  /* 0x003ad800010a7983 */ /* 0x000ea80000300a00 */
[----:B------:R-:W2:Y:S09]  /*26ff0*/  LDL.LU.64 R8, [R1+0x3ad0] ;  /* 0x003ad00001087983 */ /* 0x000eb20000300a00 */
[----:B------:R-:W-:-:S02]  /*27000*/  MOV R13, R20 ;  /* 0x00000014000d7202 */ /* 0x000fc40000000f00 */
[----:B------:R-:W-:Y:S02]  /*27010*/  MOV R14, R21 ;  /* 0x00000015000e7202 */ /* 0x000fe40000000f00 */
[----:B------:R-:W2:Y:S01]  /*27020*/  LDL.LU.64 R20, [R1+0x80] ;  /* 0x0000800001147983 */ /* 0x000ea20000300a00 */
[----:B------:R-:W-:Y:S01]  /*27030*/  MOV R27, R3 ;  /* 0x00000003001b7202 */ /* 0x000fe20000000f00 */
[----:B------:R-:W-:Y:S01]  /*27040*/  IMAD.MOV.U32 R15, RZ, RZ, R22 ;  /* 0x000000ffff0f7224 */ /* 0x000fe200078e0016 */
[----:B------:R-:W-:-:S05]  /*27050*/  MOV R3, R23 ;  /* 0x0000001700037202 */ /* 0x000fca0000000f00 */
[----:B------:R-:W-:Y:S04]  /*27060*/  STL [R1+0x3a7c], R3 ;  /* 0x003a7c0301007387 */ /* 0x000fe80000100800 */
[----:B------:R-:W-:Y:S04]  /*27070*/  STL.64 [R1+0x3a58], R14 ;  /* 0x003a580e01007387 */ /* 0x000fe80000100a00 */
[----:B------:R0:W-:Y:S04]  /*27080*/  STL.64 [R1+0x3a50], R12 ;  /* 0x003a500c01007387 */ /* 0x0001e80000100a00 */
[----:B0-----:R-:W3:Y:S04]  /*27090*/  LDL.LU R12, [R1+0xc0] ;  /* 0x0000c000010c7983 */ /* 0x001ee80000300800 */
[----:B------:R-:W3:Y:S01]  /*270a0*/  LDL.LU R13, [R1+0xc4] ;  /* 0x0000c400010d7983 */ /* 0x000ee20000300800 */
[----:B--2---:R-:W-:Y:S01]  /*270b0*/  HMMA.16816.F32.BF16 R24, R8, R20, R24 ;  /* 0x000000140818723c */ /* 0x004fe20000041818 */
[----:B------:R-:W-:-:S02]  /*270c0*/  MOV R18, R20 ;  /* 0x0000001400127202 */ /* 0x000fc40000000f00 */
[----:B------:R-:W-:-:S15]  /*270d0*/  MOV R19, R21 ;  /* 0x0000001500137202 */ /* 0x000fde0000000f00 */
[----:B------:R-:W-:Y:S01]  /*270e0*/  NOP ;  /* 0x0000000000007918 */ /* 0x000fe20000000000 */
[----:B------:R-:W-:Y:S02]  /*270f0*/  MOV R14, R27 ;  /* 0x0000001b000e7202 */ /* 0x000fe40000000f00 */
[----:B------:R-:W-:Y:S01]  /*27100*/  MOV R15, R26 ;  /* 0x0000001a000f7202 */ /* 0x000fe20000000f00 */
[----:B------:R-:W-:Y:S01]  /*27110*/  IMAD.MOV.U32 R21, RZ, RZ, R24 ;  /* 0x000000ffff157224 */ /* 0x000fe200078e0018 */
[----:B------:R-:W-:Y:S02]  /*27120*/  MOV R20, R25 ;  /* 0x0000001900147202 */ /* 0x000fe40000000f00 */
[----:B------:R-:W2:Y:S04]  /*27130*/  LDL.LU.64 R24, [R1+0x3ac8] ;  /* 0x003ac80001187983 */ /* 0x000ea80000300a00 */
[----:B------:R-:W-:Y:S04]  /*27140*/  STL [R1+0x3a8c], R14 ;  /* 0x003a8c0e01007387 */ /* 0x000fe80000100800 */
[----:B------:R-:W-:Y:S04]  /*27150*/  STL [R1+0x3a88], R15 ;  /* 0x003a880f01007387 */ /* 0x000fe80000100800 */
[----:B------:R0:W-:Y:S04]  /*27160*/  STL [R1+0x3a84], R20 ;  /* 0x003a841401007387 */ /* 0x0001e80000100800 */
[----:B------:R1:W-:Y:S04]  /*27170*/  STL [R1+0x3a80], R21 ;  /* 0x003a801501007387 */ /* 0x0003e80000100800 */
[----:B0-----:R-:W2:Y:S04]  /*27180*/  LDL.LU R20, [R1+0x10] ;  /* 0x0000100001147983 */ /* 0x001ea80000300800 */
[----:B-1----:R-:W2:Y:S01]  /*27190*/  LDL.LU R21, [R1+0x14] ;  /* 0x0000140001157983 */ /* 0x002ea20000300800 */
[----:B----4-:R-:W-:Y:S01]  /*271a0*/  IMAD.MOV.U32 R22, RZ, RZ, R16 ;  /* 0x000000ffff167224 */ /* 0x010fe200078e0010 */
[----:B------:R-:W-:-:S02]  /*271b0*/  MOV R23, R17 ;  /* 0x0000001100177202 */ /* 0x000fc40000000f00 */
[----:B------:R-:W4:Y:S04]  /*271c0*/  LDL.LU R16, [R1+0x3ac4] ;  /* 0x003ac40001107983 */ /* 0x000f280000300800 */
[----:B------:R-:W4:Y:S01]  /*271d0*/  LDL.LU R17, [R1+0x3ac0] ;  /* 0x003ac00001117983 */ /* 0x000f220000300800 */
[----:B--2---:R-:W-:-:S15]  /*271e0*/  HMMA.16816.F32.BF16 R24, R8, R24, R20 ;  /* 0x000000180818723c */ /* 0x004fde0000041814 */
[----:B------:R-:W-:-:S04]  /*271f0*/  NOP ;  /* 0x0000000000007918 */ /* 0x000fc80000000000 */
[----:B------:R-:W-:Y:S01]  /*27200*/  IMAD.MOV.U32 R23, RZ, RZ, R26 ;  /* 0x000000ffff177224 */ /* 0x000fe200078e001a */
[----:B------:R-:W-:Y:S02]  /*27210*/  MOV R22, R27 ;  /* 0x0000001b00167202 */ /* 0x000fe40000000f00 */
[----:B------:R-:W-:Y:S01]  /*27220*/  MOV R3, R24 ;  /* 0x0000001800037202 */ /* 0x000fe20000000f00 */
[----:B------:R-:W3:Y:S01]  /*27230*/  LDL.LU.64 R26, [R1+0x3ab8] ;  /* 0x003ab800011a7983 */ /* 0x000ee20000300a00 */
[----:B------:R-:W-:-:S03]  /*27240*/  MOV R0, R25 ;  /* 0x0000001900007202 */ /* 0x000fc60000000f00 */
[----:B------:R-:W3:Y:S02]  /*27250*/  LDL.LU.64 R24, [R1+0x3ab0] ;  /* 0x003ab00001187983 */ /* 0x000ee40000300a00 */
[----:B---3--:R-:W-:-:S15]  /*27260*/  HMMA.16816.F32.BF16 R24, R8, R12, R24 ;  /* 0x0000000c0818723c */ /* 0x008fde0000041818 */
[----:B------:R-:W-:-:S04]  /*27270*/  NOP ;  /* 0x0000000000007918 */ /* 0x000fc80000000000 */
[----:B------:R-:W-:Y:S01]  /*27280*/  IMAD.MOV.U32 R20, RZ, RZ, R26 ;  /* 0x000000ffff147224 */ /* 0x000fe200078e001a */
[----:B------:R-:W-:Y:S02]  /*27290*/  MOV R21, R27 ;  /* 0x0000001b00157202 */ /* 0x000fe40000000f00 */
[----:B------:R-:W-:Y:S01]  /*272a0*/  MOV R14, R24 ;  /* 0x00000018000e7202 */ /* 0x000fe20000000f00 */
[----:B------:R-:W2:Y:S01]  /*272b0*/  LDL.LU.64 R26, [R1+0x3aa8] ;  /* 0x003aa800011a7983 */ /* 0x000ea20000300a00 */
[----:B------:R-:W-:-:S03]  /*272c0*/  MOV R15, R25 ;  /* 0x00000019000f7202 */ /* 0x000fc60000000f00 */
[----:B------:R-:W2:Y:S04]  /*272d0*/  LDL.LU.64 R24, [R1+0x3aa0] ;  /* 0x003aa00001187983 */ /* 0x000ea80000300a00 */
[----:B------:R-:W-:Y:S01]  /*272e0*/  STL.64 [R1+0x3a60], R12 ;  /* 0x003a600c01007387 */ /* 0x000fe20000100a00 */
[----:B--2---:R-:W-:Y:S01]  /*272f0*/  HMMA.16816.F32.BF16 R24, R8, R4, R24 ;  /* 0x000000040818723c */ /* 0x004fe20000041818 */
[----:B------:R-:W-:Y:S02]  /*27300*/  MOV R8, R18 ;  /* 0x0000001200087202 */ /* 0x000fe40000000f00 */
[----:B------:R-:W4:Y:S01]  /*27310*/  LDL.LU R18, [R1+0x3a9c] ;  /* 0x003a9c0001127983 */ /* 0x000f220000300800 */
[----:B------:R-:W-:-:S03]  /*27320*/  MOV R9, R19 ;  /* 0x0000001300097202 */ /* 0x000fc60000000f00 */
[----:B------:R-:W4:Y:S04]  /*27330*/  LDL.LU R19, [R1+0x3a98] ;  /* 0x003a980001137983 */ /* 0x000f280000300800 */
[----:B------:R-:W-:Y:S04]  /*27340*/  STL.64 [R1+0x3a70], R6 ;  /* 0x003a700601007387 */ /* 0x000fe80000100a00 */
[----:B------:R0:W-:Y:S04]  /*27350*/  STL.64 [R1+0x3a68], R4 ;  /* 0x003a680401007387 */ /* 0x0001e80000100a00 */
[----:B0-----:R-:W4:Y:S04]  /*27360*/  LDL.LU R4, [R1] ;  /* 0x0000000001047983 */ /* 0x001f280000300800 */
[----:B------:R-:W4:Y:S04]  /*27370*/  LDL.LU R5, [R1+0x4] ;  /* 0x0000040001057983 */ /* 0x000f280000300800 */
[----:B------:R-:W4:Y:S01]  /*27380*/  LDL.LU R6, [R1+0x8] ;  /* 0x0000080001067983 */ /* 0x000f220000300800 */
[----:B------:R-:W-:-:S03]  /*27390*/  IMAD.MOV.U32 R7, RZ, RZ, R28 ;  /* 0x000000ffff077224 */ /* 0x000fc600078e001c */
[----:B------:R-:W2:Y:S04]  /*273a0*/  LDL.LU R28, [R1+0x3a94] ;  /* 0x003a9400011c7983 */ /* 0x000ea80000300800 */
[----:B------:R-:W-:Y:S04]  /*273b0*/  STL.64 [R1+0x3a10], R26 ;  /* 0x003a101a01007387 */ /* 0x000fe80000100a00 */
[----:B------:R-:W-:Y:S04]  /*273c0*/  STL.64 [R1+0x3a08], R24 ;  /* 0x003a081801007387 */ /* 0x000fe80000100a00 */
[----:B------:R-:W-:Y:S01]  /*273d0*/  STL [R1+0x39d4], R2 ;  /* 0x0039d40201007387 */ /* 0x000fe20000100800 */
[----:B----4-:R-:W-:Y:S03]  /*273e0*/  HMMA.16816.F32.BF16 R4, R16, R8, R4 ;  /* 0x000000081004723c */ /* 0x010fe60000041804 */
[----:B------:R-:W0:Y:S04]  /*273f0*/  LDSM.16.MT88.4 R8, [R2+UR6+0x22000] ;  /* 0x022000060208783b */ /* 0x000e280008004200 */
[----:B--2---:R-:W-:-:S12]  /*27400*/  LDSM.16.M88.4 R24, [R28+UR6+0x8100] ;  /* 0x008100061c18783b */ /* 0x004fd80008000200 */
[----:B------:R-:W-:Y:S04]  /*27410*/  STL.64 [R1], R4 ;  /* 0x0000000401007387 */ /* 0x000fe80000100a00 */
[----:B------:R-:W-:Y:S04]  /*27420*/  STL.64 [R1+0x8], R6 ;  /* 0x0000080601007387 */ /* 0x000fe80000100a00 */
[----:B------:R-:W1:Y:S04]  /*27430*/  LDSM.16.M88.4 R4, [R28+UR6+0x100] ;  /* 0x000100061c04783b */ /* 0x000e680008000200 */
[----:B0-----:R-:W-:Y:S04]  /*27440*/  STL [R1+0x3994], R8 ;  /* 0x0039940801007387 */ /* 0x001fe80000100800 */
[----:B------:R-:W-:Y:S04]  /*27450*/  STL [R1+0x3990], R9 ;  /* 0x0039900901007387 */ /* 0x000fe80000100800 */
[----:B------:R0:W-:Y:S04]  /*27460*/  STL [R1+0x398c], R10 ;  /* 0x00398c0a01007387 */ /* 0x0001e80000100800 */
[----:B------:R2:W-:Y:S04]  /*27470*/  STL [R1+0x3988], R11 ;  /* 0x0039880b01007387 */ /* 0x0005e80000100800 */
[----:B0-----:R-:W3:Y:S04]  /*27480*/  LDL.LU R10, [R1+0x88] ;  /* 0x00008800010a7983 */ /* 0x001ee80000300800 */
[----:B--2---:R-:W3:Y:S04]  /*27490*/  LDL.LU R11, [R1+0x8c] ;  /* 0x00008c00010b7983 */ /* 0x004ee80000300800 */
[----:B------:R-:W2:Y:S04]  /*274a0*/  LDL.LU R12, [R1+0xa0] ;  /* 0x0000a000010c7983 */ /* 0x000ea80000300800 */
[----:B-1----:R0:W-:Y:S04]  /*274b0*/  STL.64 [R1+0x90], R4 ;  /* 0x0000900401007387 */ /* 0x0021e80000100a00 */
[----:B------:R1:W-:Y:S04]  /*274c0*/  STL.64 [R1+0x98], R6 ;  /* 0x0000980601007387 */ /* 0x0003e80000100a00 */
[----:B------:R-:W2:Y:S04]  /*274d0*/  LDL.LU R13, [R1+0xa4] ;  /* 0x0000a400010d7983 */ /* 0x000ea80000300800 */
[----:B0-----:R-:W2:Y:S04]  /*274e0*/  LDL.LU R4, [R1+0x50] ;  /* 0x0000500001047983 */ /* 0x001ea80000300800 */
[----:B------:R-:W2:Y:S01]  /*274f0*/  LDL.LU R5, [R1+0x54] ;  /* 0x0000540001057983 */ /* 0x000ea20000300800 */
[----:B-1----:R-:W-:-:S03]  /*27500*/  MOV R7, R29 ;  /* 0x0000001d00077202 */ /* 0x002fc60000000f00 */
[----:B------:R-:W2:Y:S04]  /*27510*/  LDL.LU R6, [R1+0x58] ;  /* 0x0000580001067983 */ /* 0x000ea80000300800 */
[----:B------:R-:W4:Y:S04]  /*27520*/  LDL.LU R29, [R1+0x3a90] ;  /* 0x003a9000011d7983 */ /* 0x000f280000300800 */
[----:B------:R-:W-:Y:S04]  /*27530*/  STL.64 [R1+0xb0], R24 ;  /* 0x0000b01801007387 */ /* 0x000fe80000100a00 */
[----:B------:R-:W-:Y:S04]  /*27540*/  STL.64 [R1+0xb8], R26 ;  /* 0x0000b81a01007387 */ /* 0x000fe80000100a00 */
[----:B------:R-:W0:Y:S04]  /*27550*/  LDSM.16.M88.4 R24, [R28+UR6+0x10100] ;  /* 0x010100061c18783b */ /* 0x000e280008000200 */
[----:B0-----:R-:W-:Y:S04]  /*27560*/  STL.64 [R1+0xe0], R24 ;  /* 0x0000e01801007387 */ /* 0x001fe80000100a00 */
[----:B------:R-:W-:Y:S04]  /*27570*/  STL.64 [R1+0xe8], R26 ;  /* 0x0000e81a01007387 */ /* 0x000fe80000100a00 */
[----:B------:R-:W0:Y:S04]  /*27580*/  LDSM.16.M88.4 R24, [R28+UR6+0x18100] ;  /* 0x018100061c18783b */ /* 0x000e280008000200 */
[----:B0-----:R0:W-:Y:S01]  /*27590*/  STL.64 [R1+0xf0], R24 ;  /* 0x0000f01801007387 */ /* 0x0011e20000100a00 */
[----:B------:R-:W-:-:S02]  /*275a0*/  MOV R28, R27 ;  /* 0x0000001b001c7202 */ /* 0x000fc40000000f00 */
[----:B------:R-:W-:Y:S01]  /*275b0*/  MOV R27, R21 ;  /* 0x00000015001b7202 */ /* 0x000fe20000000f00 */
[----:B------:R1:W-:Y:S01]  /*275c0*/  STL [R1+0xf8], R26 ;  /* 0x0000f81a01007387 */ /* 0x0003e20000100800 */
[----:B0-----:R-:W-:Y:S01]  /*275d0*/  MOV R24, R14 ;  /* 0x0000000e00187202 */ /* 0x001fe20000000f00 */
[----:B------:R-:W-:Y:S01]  /*275e0*/  IMAD.MOV.U32 R25, RZ, RZ, R15 ;  /* 0x000000ffff197224 */ /* 0x000fe200078e000f */
[----:B-1----:R-:W-:Y:S01]  /*275f0*/  MOV R26, R20 ;  /* 0x00000014001a7202 */ /* 0x002fe20000000f00 */
[----:B------:R-:W2:Y:S04]  /*27600*/  LDL.LU R14, [R1+0x3a8c] ;  /* 0x003a8c00010e7983 */ /* 0x000ea80000300800 */
[----:B------:R-:W2:Y:S04]  /*27610*/  LDL.LU R15, [R1+0x3a88] ;  /* 0x003a8800010f7983 */ /* 0x000ea80000300800 */
[----:B------:R-:W2:Y:S04]  /*27620*/  LDL.LU R20, [R1+0x3a84] ;  /* 0x003a840001147983 */ /* 0x000ea80000300800 */
[----:B------:R-:W3:Y:S04]  /*27630*/  LDL.LU R21, [R1+0x3a80] ;  /* 0x003a800001157983 */ /* 0x000ee80000300800 */
[----:B------:R-:W-:Y:S04]  /*27640*/  STL.64 [R1+0x3a28], R26 ;  /* 0x003a281a01007387 */ /* 0x000fe80000100a00 */
[----:B------:R0:W-:Y:S02]  /*27650*/  STL.64 [R1+0x3a20], R24 ;  /* 0x003a201801007387 */ /* 0x0001e40000100a00 */
[----:B0-----:R-:W-:Y:S01]  /*27660*/  MOV R24, R3 ;  /* 0x0000000300187202 */ /* 0x001fe20000000f00 */
[----:B------:R-:W-:Y:S01]  /*27670*/  IMAD.MOV.U32 R25, RZ, RZ, R0 ;  /* 0x000000ffff197224 */ /* 0x000fe200078e0000 */
[----:B------:R-:W3:Y:S04]  /*27680*/  LDL.LU R3, [R1+0x3a7c] ;  /* 0x003a7c0001037983 */ /* 0x000ee80000300800 */
[----:B------:R-:W3:Y:S01]  /*27690*/  LDL.LU R0, [R1+0x3a78] ;  /* 0x003a780001007983 */ /* 0x000ee20000300800 */
[----:B------:R-:W-:-:S02]  /*276a0*/  MOV R26, R23 ;  /* 0x00000017001a7202 */ /* 0x000fc40000000f00 */
[----:B------:R-:W-:-:S05]  /*276b0*/  MOV R27, R22 ;  /* 0x00000016001b7202 */ /* 0x000fca0000000f00 */
[----:B------:R-:W-:Y:S04]  /*276c0*/  STL.64 [R1+0x3a38], R26 ;  /* 0x003a381a01007387 */ /* 0x000fe80000100a00 */
[----:B------:R2:W-:Y:S04]  /*276d0*/  STL.64 [R1+0x3a30], R24 ;  /* 0x003a301801007387 */ /* 0x0005e80000100a00 */
[----:B------:R-:W-:Y:S04]  /*276e0*/  STL [R1+0x3948], R28 ;  /* 0x0039481c01007387 */ /* 0x000fe80000100800 */
[----:B----4-:R-:W-:Y:S01]  /*276f0*/  STL [R1+0x3804], R29 ;  /* 0x0038041d01007387 */ /* 0x010fe20000100800 */
[----:B--2---:R-:W-:Y:S01]  /*27700*/  IMAD.MOV.U32 R25, RZ, RZ, R20 ;  /* 0x000000ffff197224 */ /* 0x004fe200078e0014 */
[----:B---3--:R-:W-:-:S02]  /*27710*/  MOV R24, R21 ;  /* 0x0000001500187202 */ /* 0x008fc40000000f00 */
[----:B------:R-:W0:Y:S01]  /*27720*/  LDSM.16.MT88.4 R20, [R0+UR6+0x22000] ;  /* 0x022000060014783b */ /* 0x000e220008004200 */
[----:B------:R-:W-:Y:S02]  /*27730*/  MOV R26, R15 ;  /* 0x0000000f001a7202 */ /* 0x000fe40000000f00 */
[----:B------:R-:W-:Y:S02]  /*27740*/  MOV R27, R14 ;  /* 0x0000000e001b7202 */ /* 0x000fe40000000f00 */
[C---:B------:R-:W-:Y:S01]  /*27750*/  HMMA.16816.F32.BF16 R12, R16.reuse, R12, R4 ;  /* 0x0000000c100c723c */ /* 0x040fe20000041804 */
[----:B------:R-:W-:Y:S04]  /*27760*/  STL [R1+0x39d0], R0 ;  /* 0x0039d00001007387 */ /* 0x000fe80000100800 */
[----:B0-----:R-:W-:Y:S04]  /*27770*/  STL.64 [R1+0x3958], R22 ;  /* 0x0039581601007387 */ /* 0x001fe80000100a00 */
[----:B------:R0:W-:Y:S04]  /*27780*/  STL.64 [R1+0x3950], R20 ;  /* 0x0039501401007387 */ /* 0x0001e80000100a00 */
[----:B0-----:R-:W2:Y:S04]  /*27790*/  LDL.LU R20, [R1+0x60] ;  /* 0x0000600001147983 */ /* 0x001ea80000300800 */
[----:B------:R-:W2:Y:S04]  /*277a0*/  LDL.LU R21, [R1+0x64] ;  /* 0x0000640001157983 */ /* 0x000ea80000300800 */
[----:B------:R-:W2:Y:S04]  /*277b0*/  LDL.LU R22, [R1+0x68] ;  /* 0x0000680001167983 */ /* 0x000ea80000300800 */
[----:B------:R-:W2:Y:S04]  /*277c0*/  LDL.LU R23, [R1+0x6c] ;  /* 0x00006c0001177983 */ /* 0x000ea80000300800 */
[----:B------:R-:W3:Y:S04]  /*277d0*/  LDL.LU.64 R6, [R1+0x3a70] ;  /* 0x003a700001067983 */ /* 0x000ee80000300a00 */
[----:B------:R-:W4:Y:S04]  /*277e0*/  LDL.LU.64 R4, [R1+0x3a68] ;  /* 0x003a680001047983 */ /* 0x000f280000300a00 */
[----:B------:R0:W-:Y:S04]  /*277f0*/  STL.64 [R1+0x50], R12 ;  /* 0x0000500c01007387 */ /* 0x0001e80000100a00 */
[----:B------:R2:W-:Y:S04]  /*27800*/  STL.64 [R1+0x58], R14 ;  /* 0x0000580e01007387 */ /* 0x0005e80000100a00 */
[----:B0-----:R-:W2:Y:S02]  /*27810*/  LDL.LU.64 R12, [R1+0x3a60] ;  /* 0x003a6000010c7983 */ /* 0x001ea40000300a00 */
[----:B--2---:R-:W-:-:S15]  /*27820*/  HMMA.16816.F32.BF16 R12, R16, R12, R20 ;  /* 0x0000000c100c723c */ /* 0x004fde0000041814 */
[----:B------:R-:W-:-:S04]  /*27830*/  NOP ;  /* 0x0000000000007918 */ /* 0x000fc80000000000 */
[----:B------:R-:W-:Y:S01]  /*27840*/  MOV R21, R14 ;  /* 0x0000000e00157202 */ /* 0x000fe20000000f00 */
[----:B------:R-:W-:Y:S01]  /*27850*/  IMAD.MOV.U32 R28, RZ, RZ, R13 ;  /* 0x000000ffff1c7224 */ /* 0x000fe200078e000d */
[----:B------:R-:W-:Y:S02]  /*27860*/  MOV R20, R15 ;  /* 0x0000000f00147202 */ /* 0x000fe40000000f00 */
[----:B------:R-:W-:Y:S01]  /*27870*/  MOV R29, R12 ;  /* 0x0000000c001d7202 */ /* 0x000fe20000000f00 */
[----:B------:R-:W2:Y:S04]  /*27880*/  LDL.LU.64 R14, [R1+0x3a58] ;  /* 0x003a5800010e7983 */ /* 0x000ea80000300a00 */
[----:B------:R-:W3:Y:S04]  /*27890*/  LDL.LU.64 R12, [R1+0x3a50] ;  /* 0x003a5000010c7983 */ /* 0x000ee80000300a00 */
[----:B------:R2:W-:Y:S04]  /*278a0*/  STL [R1+0x39e4], R21 ;  /* 0x0039e41501007387 */ /* 0x0005e80000100800 */
[----:B------:R-:W-:Y:S04]  /*278b0*/  STL [R1+0x39e0], R28 ;  /* 0x0039e01c01007387 */ /* 0x000fe80000100800 */
[----:B------:R-:W-:Y:S04]  /*278c0*/  STL [R1+0x39dc], R29 ;  /* 0x0039dc1d01007387 */ /* 0x000fe80000100800 */
[----:B------:R3:W-:Y:S01]  /*278d0*/  STL [R1+0x39d8], R20 ;  /* 0x0039d81401007387 */ /* 0x0007e20000100800 */
[----:B--2---:R-:W-:Y:S01]  /*278e0*/  IMAD.MOV.U32 R21, RZ, RZ, R14 ;  /* 0x000000ffff157224 */ /* 0x004fe200078e000e */
[----:B------:R-:W-:-:S02]  /*278f0*/  MOV R22, R15 ;  /* 0x0000000f00167202 */ /* 0x000fc40000000f00 */
[----:B---3--:R-:W-:Y:S02]  /*27900*/  MOV R20, R13 ;  /* 0x0000000d00147202 */ /* 0x008fe40000000f00 */
[----:B------:R-:W2:Y:S04]  /*27910*/  LDL.LU R13, [R1+0x3a48] ;  /* 0x003a4800010d7983 */ /* 0x000ea80000300800 */
[----:B------:R-:W2:Y:S04]  /*27920*/  LDL.LU R14, [R1+0x3a44] ;  /* 0x003a4400010e7983 */ /* 0x000ea80000300800 */
[----:B------:R-:W2:Y:S01]  /*27930*/  LDL.LU R15, [R1+0x3a40] ;  /* 0x003a4000010f7983 */ /* 0x000ea20000300800 */
[----:B------:R-:W-:-:S07]  /*27940*/  MOV R23, R3 ;  /* 0x0000000300177202 */ /* 0x000fce0000000f00 */
[----:B----4-:R-:W-:Y:S01]  /*27950*/  HMMA.16816.F32.BF16 R16, R16, R4, R20 ;  /* 0x000000041010723c */ /* 0x010fe20000041814 */
[----:B------:R0:W-:Y:S04]  /*27960*/  STL.64 [R1+0x3a18], R6 ;  /* 0x003a180601007387 */ /* 0x0001e80000100a00 */
[----:B0-----:R-:W3:-:S14]  /*27970*/  LDL.LU.64 R6, [R1+0xc8] ;  /* 0x0000c80001067983 */ /* 0x001edc0000300a00 */
[----:B------:R-:W-:Y:S04]  /*27980*/  STL.64 [R1+0x30], R16 ;  /* 0x0000301001007387 */ /* 0x000fe80000100a00 */
[----:B------:R0:W-:Y:S04]  /*27990*/  STL.64 [R1+0x38], R18 ;  /* 0x0000381201007387 */ /* 0x0001e80000100a00 */
[----:B0-----:R-:W4:Y:S04]  /*279a0*/  LDL.LU R18, [R1+0xa8] ;  /* 0x0000a80001127983 */ /* 0x001f280000300800 */
[----:B------:R-:W4:Y:S01]  /*279b0*/  LDL.LU R19, [R1+0xac] ;  /* 0x0000ac0001137983 */ /* 0x000f220000300800 */
[----:B--2---:R-:W-:-:S15]  /*279c0*/  HMMA.16816.F32.BF16 R24, R12, R10, R24 ;  /* 0x0000000a0c18723c */ /* 0x004fde0000041818 */
[----:B------:R-:W-:-:S04]  /*279d0*/  NOP ;  /* 0x0000000000007918 */ /* 0x000fc80000000000 */
[----:B------:R-:W-:Y:S01]  /*279e0*/  MOV R0, R26 ;  /* 0x0000001a00007202 */ /* 0x000fe20000000f00 */
[----:B------:R-:W-:Y:S01]  /*279f0*/  IMAD.MOV.U32 R2, RZ, RZ, R25 ;  /* 0x000000ffff027224 */ /* 0x000fe200078e0019 */
[----:B------:R-:W-:Y:S02]  /*27a00*/  MOV R17, R27 ;  /* 0x0000001b00117202 */ /* 0x000fe40000000f00 */
[----:B------:R-:W-:Y:S01]  /*27a10*/  MOV R20, R24 ;  /* 0x0000001800147202 */ /* 0x000fe20000000f00 */
[----:B------:R-:W4:Y:S04]  /*27a20*/  LDL.LU.64 R26, [R1+0x3a38] ;  /* 0x003a3800011a7983 */ /* 0x000f280000300a00 */
[----:B------:R-:W4:Y:S04]  /*27a30*/  LDL.LU.64 R24, [R1+0x3a30] ;  /* 0x003a300001187983 */ /* 0x000f280000300a00 */
[----:B------:R-:W-:Y:S04]  /*27a40*/  STL [R1+0x39f0], R0 ;  /* 0x0039f00001007387 */ /* 0x000fe80000100800 */
[----:B------:R-:W-:Y:S04]  /*27a50*/  STL [R1+0x39ec], R2 ;  /* 0x0039ec0201007387 */ /* 0x000fe80000100800 */
[----:B------:R-:W-:Y:S01]  /*27a60*/  STL [R1+0x39e8], R20 ;  /* 0x0039e81401007387 */ /* 0x000fe20000100800 */
[----:B----4-:R-:W-:-:S15]  /*27a70*/  HMMA.16816.F32.BF16 R24, R12, R18, R24 ;  /* 0x000000120c18723c */ /* 0x010fde0000041818 */
[----:B------:R-:W-:-:S04]  /*27a80*/  NOP ;  /* 0x0000000000007918 */ /* 0x000fc80000000000 */
[----:B------:R-:W-:Y:S01]  /*27a90*/  MOV R23, R26 ;  /* 0x0000001a00177202 */ /* 0x000fe20000000f00 */
[----:B------:R0:W-:Y:S01]  /*27aa0*/  STL.64 [R1+0x10], R24 ;  /* 0x0000101801007387 */ /* 0x0001e20000100a00 */
[----:B------:R-:W-:-:S03]  /*27ab0*/  IMAD.MOV.U32 R22, RZ, RZ, R27 ;  /* 0x000000ffff167224 */ /* 0x000fc600078e001b */
[----:B------:R-:W2:Y:S04]  /*27ac0*/  LDL.LU.64 R26, [R1+0x3a28] ;  /* 0x003a2800011a7983 */ /* 0x000ea80000300a00 */
[----:B0-----:R-:W2:Y:S01]  /*27ad0*/  LDL.LU.64 R24, [R1+0x3a20] ;  /* 0x003a200001187983 */ /* 0x001ea20000300a00 */
[----:B---3--:R-:W-:Y:S02]  /*27ae0*/  MOV R0, R6 ;  /* 0x0000000600007202 */ /* 0x008fe40000000f00 */
[----:B------:R-:W-:Y:S01]  /*27af0*/  MOV R2, R7 ;  /* 0x0000000700027202 */ /* 0x000fe20000000f00 */
[----:B--2---:R-:W-:Y:S01]  /*27b00*/  HMMA.16816.F32.BF16 R24, R12, R6, R24 ;  /* 0x000000060c18723c */ /* 0x004fe20000041818 */
[----:B------:R-:W2:-:S15]  /*27b10*/  LDL.LU.64 R6, [R1+0x3a18] ;  /* 0x003a180001067983 */ /* 0x000e9e0000300a00 */
[----:B------:R-:W-:-:S03]  /*27b20*/  NOP ;  /* 0x0000000000007918 */ /* 0x000fc60000000000 */
[----:B------:R-:W-:Y:S01]  /*27b30*/  MOV R28, R26 ;  /* 0x0000001a001c7202 */ /* 0x000fe20000000f00 */
[----:B------:R-:W-:Y:S01]  /*27b40*/  IMAD.MOV.U32 R21, RZ, RZ, R25 ;  /* 0x000000ffff157224 */ /* 0x000fe200078e0019 */
[----:B------:R-:W-:Y:S02]  /*27b50*/  MOV R29, R27 ;  /* 0x0000001b001d7202 */ /* 0x000fe40000000f00 */
[----:B------:R-:W-:Y:S01]  /*27b60*/  MOV R20, R24 ;  /* 0x0000001800147202 */ /* 0x000fe20000000f00 */
[----:B------:R-:W3:Y:S04]  /*27b70*/  LDL.LU.64 R26, [R1+0x3a10] ;  /* 0x003a1000011a7983 */ /* 0x000ee80000300a00 */
[----:B------:R-:W3:Y:S01]  /*27b80*/  LDL.LU.64 R24, [R1+0x3a08] ;  /* 0x003a080001187983 */ /* 0x000ee20000300a00 */
[----:B--2---:R-:W-:Y:S01]  /*27b90*/  MOV R16, R6 ;  /* 0x0000000600107202 */ /* 0x004fe20000000f00 */
[----:B------:R-:W-:Y:S01]  /*27ba0*/  IMAD.MOV.U32 R3, RZ, RZ, R7 ;  /* 0x000000ffff037224 */ /* 0x000fe200078e0007 */
[----:B---3--:R-:W-:Y:S01]  /*27bb0*/  HMMA.16816.F32.BF16 R24, R12, R6, R24 ;  /* 0x000000060c18723c */ /* 0x008fe20000041818 */
[----:B------:R-:W2:Y:S04]  /*27bc0*/  LDL.LU.64 R6, [R1+0x3a00] ;  /* 0x003a000001067983 */ /* 0x000ea80000300a00 */
[----:B------:R-:W2:Y:S04]  /*27bd0*/  LDL.LU.64 R4, [R1+0x39f8] ;  /* 0x0039f80001047983 */ /* 0x000ea80000300a00 */
[----:B------:R-:W2:Y:S04]  /*27be0*/  LDL.LU R12, [R1] ;  /* 0x00000000010c7983 */ /* 0x000ea80000300800 */
[----:B------:R-:W2:Y:S04]  /*27bf0*/  LDL.LU R13, [R1+0x4] ;  /* 0x00000400010d7983 */ /* 0x000ea80000300800 */
[----:B------:R-:W2:Y:S04]  /*27c00*/  LDL.LU R14, [R1+0x8] ;  /* 0x00000800010e7983 */ /* 0x000ea80000300800 */
[----:B------:R-:W2:Y:S04]  /*27c10*/  LDL.LU R15, [R1+0xc] ;  /* 0x00000c00010f7983 */ /* 0x000ea80000300800 */
[----:B------:R-:W-:Y:S04]  /*27c20*/  STL.64 [R1+0x3968], R26 ;  /* 0x0039681a01007387 */ /* 0x000fe80000100a00 */
[----:B------:R-:W-:Y:S01]  /*27c30*/  STL.64 [R1+0x3960], R24 ;  /* 0x0039601801007387 */ /* 0x000fe20000100a00 */
[----:B--2---:R-:W-:-:S15]  /*27c40*/  HMMA.16816.F32.BF16 R12, R4, R10, R12 ;  /* 0x0000000a040c723c */ /* 0x004fde000004180c */
[----:B------:R-:W-:-:S04]  /*27c50*/  NOP ;  /* 0x0000000000007918 */ /* 0x000fc80000000000 */
[----:B------:R-:W-:Y:S01]  /*27c60*/  MOV R10, R14 ;  /* 0x0000000e000a7202 */ /* 0x000fe20000000f00 */
[----:B------:R-:W-:Y:S01]  /*27c70*/  IMAD.MOV.U32 R11, RZ, RZ, R15 ;  /* 0x000000ffff0b7224 */ /* 0x000fe200078e000f */
[----:B------:R-:W-:Y:S02]  /*27c80*/  MOV R8, R12 ;  /* 0x0000000c00087202 */ /* 0x000fe40000000f00 */
[----:B------:R-:W-:Y:S02]  /*27c90*/  MOV R9, R13 ;  /* 0x0000000d00097202 */ /* 0x000fe40000000f00 */
[----:B------:R-:W-:Y:S04]  /*27ca0*/  STL.64 [R1+0x39a0], R10 ;  /* 0x0039a00a01007387 */ /* 0x000fe80000100a00 */
[----:B------:R0:W-:Y:S04]  /*27cb0*/  STL.64 [R1+0x3998], R8 ;  /* 0x0039980801007387 */ /* 0x0001e80000100a00 */
[----:B0-----:R-:W2:Y:S04]  /*27cc0*/  LDL.LU R8, [R1+0x30] ;  /* 0x0000300001087983 */ /* 0x001ea80000300800 */
[----:B------:R-:W2:Y:S04]  /*27cd0*/  LDL.LU R9, [R1+0x34] ;  /* 0x0000340001097983 */ /* 0x000ea80000300800 */
[----:B------:R-:W3:Y:S04]  /*27ce0*/  LDL.LU R10, [R1+0x38] ;  /* 0x00003800010a7983 */ /* 0x000ee80000300800 */
[----:B------:R-:W3:Y:S01]  /*27cf0*/  LDL.LU R11, [R1+0x3c] ;  /* 0x00003c00010b7983 */ /* 0x000ee20000300800 */
[----:B------:R-:W-:Y:S01]  /*27d00*/  MOV R24, R20 ;  /* 0x0000001400187202 */ /* 0x000fe20000000f00 */
[----:B------:R-:W-:Y:S01]  /*27d10*/  IMAD.MOV.U32 R25, RZ, RZ, R21 ;  /* 0x000000ffff197224 */ /* 0x000fe200078e0015 */
[----:B------:R-:W-:-:S02]  /*27d20*/  MOV R26, R28 ;  /* 0x0000001c001a7202 */ /* 0x000fc40000000f00 */
[----:B------:R-:W-:Y:S01]  /*27d30*/  MOV R27, R29 ;  /* 0x0000001d001b7202 */ /* 0x000fe20000000f00 */
[----:B---3--:R0:W-:Y:S04]  /*27d40*/  STL.64 [R1+0x39b0], R10 ;  /* 0x0039b00a01007387 */ /* 0x0081e80000100a00 */
[----:B--2---:R1:W-:Y:S01]  /*27d50*/  STL.64 [R1+0x39a8], R8 ;  /* 0x0039a80801007387 */ /* 0x0043e20000100a00 */
[----:B0-----:R-:W-:Y:S02]  /*27d60*/  MOV R10, R0 ;  /* 0x00000000000a7202 */ /* 0x001fe40000000f00 */
[----:B------:R-:W-:Y:S01]  /*27d70*/  MOV R11, R2 ;  /* 0x00000002000b7202 */ /* 0x000fe20000000f00 */
[----:B------:R-:W2:Y:S04]  /*27d80*/  LDL.LU R0, [R1+0x39f0] ;  /* 0x0039f00001007983 */ /* 0x000ea80000300800 */
[----:B------:R-:W3:Y:S04]  /*27d90*/  LDL.LU R2, [R1+0x39ec] ;  /* 0x0039ec0001027983 */ /* 0x000ee80000300800 */
[----:B------:R0:W-:Y:S04]  /*27da0*/  STL.64 [R1+0x39c8], R10 ;  /* 0x0039c80a01007387 */ /* 0x0001e80000100a00 */
[----:B-1----:R-:W4:Y:S04]  /*27db0*/  LDL.LU R8, [R1+0x50] ;  /* 0x0000500001087983 */ /* 0x002f280000300800 */
[----:B------:R-:W4:Y:S04]  /*27dc0*/  LDL.LU R9, [R1+0x54] ;  /* 0x0000540001097983 */ /* 0x000f280000300800 */
[----:B0-----:R-:W4:Y:S04]  /*27dd0*/  LDL.LU R10, [R1+0x58] ;  /* 0x00005800010a7983 */ /* 0x001f280000300800 */
[----:B------:R-:W4:Y:S04]  /*27de0*/  LDL.LU R11, [R1+0x5c] ;  /* 0x00005c00010b7983 */ /* 0x000f280000300800 */
[----:B------:R-:W2:Y:S04]  /*27df0*/  LDL.LU R20, [R1+0x39e8] ;  /* 0x0039e80001147983 */ /* 0x000ea80000300800 */
[----:B------:R-:W2:Y:S04]  /*27e00*/  LDL.LU R21, [R1+0x39e4] ;  /* 0x0039e40001157983 */ /* 0x000ea80000300800 */
[----:B------:R-:W2:Y:S04]  /*27e10*/  LDL.LU R28, [R1+0x39e0] ;  /* 0x0039e000011c7983 */ /* 0x000ea80000300800 */
[----:B------:R-:W2:Y:S04]  /*27e20*/  LDL.LU R29, [R1+0x39dc] ;  /* 0x0039dc00011d7983 */ /* 0x000ea80000300800 */
[----:B------:R-:W-:Y:S04]  /*27e30*/  STL.64 [R1+0x3978], R26 ;  /* 0x0039781a01007387 */ /* 0x000fe80000100a00 */
[----:B------:R0:W-:Y:S04]  /*27e40*/  STL.64 [R1+0x3970], R24 ;  /* 0x0039701801007387 */ /* 0x0001e80000100a00 */
[----:B0-----:R-:W2:Y:S04]  /*27e50*/  LDL R24, [R1+0xb0] ;  /* 0x0000b00001187983 */ /* 0x001ea80000100800 */
[----:B------:R-:W2:Y:S04]  /*27e60*/  LDL R25, [R1+0xb4] ;  /* 0x0000b40001197983 */ /* 0x000ea80000100800 */
[----:B--2---:R0:W-:Y:S02]  /*27e70*/  STL.64 [R1+0x3980], R24 ;  /* 0x0039801801007387 */ /* 0x0041e40000100a00 */
[----:B0-----:R-:W-:Y:S01]  /*27e80*/  MOV R24, R20 ;  /* 0x0000001400187202 */ /* 0x001fe20000000f00 */
[----:B---3--:R-:W-:Y:S01]  /*27e90*/  IMAD.MOV.U32 R25, RZ, RZ, R2 ;  /* 0x000000ffff197224 */ /* 0x008fe200078e0002 */
[----:B------:R-:W2:Y:S04]  /*27ea0*/  LDL.LU R20, [R1+0x39d8] ;  /* 0x0039d80001147983 */ /* 0x000ea80000300800 */
[----:B------:R-:W3:Y:S01]  /*27eb0*/  LDL.LU R2, [R1+0x39d4] ;  /* 0x0039d40001027983 */ /* 0x000ee20000300800 */
[----:B------:R-:W-:-:S03]  /*27ec0*/  MOV R26, R0 ;  /* 0x00000000001a7202 */ /* 0x000fc60000000f00 */
[----:B------:R-:W4:Y:S01]  /*27ed0*/  LDL.LU R0, [R1+0x39d0] ;  /* 0x0039d00001007983 */ /* 0x000f220000300800 */
[----:B------:R-:W-:-:S05]  /*27ee0*/  MOV R27, R17 ;  /* 0x00000011001b7202 */ /* 0x000fca0000000f00 */
[----:B------:R0:W-:Y:S04]  /*27ef0*/  STL.64 [R1+0x39c0], R26 ;  /* 0x0039c01a01007387 */ /* 0x0001e80000100a00 */
[----:B------:R-:W-:Y:S01]  /*27f00*/  STL.64 [R1+0x39b8], R24 ;  /* 0x0039b81801007387 */ /* 0x000fe20000100a00 */
[----:B0-----:R-:W-:-:S03]  /*27f10*/  MOV R26, R21 ;  /* 0x00000015001a7202 */ /* 0x001fc60000000f00 */
[----:B---3--:R-:W0:Y:S01]  /*27f20*/  LDSM.16.MT88.4 R12, [R2+UR6+0x22400] ;  /* 0x02240006020c783b */ /* 0x008e220008004200 */
[----:B--2---:R-:W-:-:S03]  /*27f30*/  MOV R27, R20 ;  /* 0x00000014001b7202 */ /* 0x004fc60000000f00 */
[----:B------:R-:W2:Y:S04]  /*27f40*/  LDL.LU.64 R20, [R1+0xf0] ;  /* 0x0000f00001147983 */ /* 0x000ea80000300a00 */
[----:B0-----:R0:W-:Y:S04]  /*27f50*/  STL.64 [R1+0x3918], R14 ;  /* 0x0039180e01007387 */ /* 0x0011e80000100a00 */
[----:B------:R-:W-:Y:S01]  /*27f60*/  STL.64 [R1+0x3910], R12 ;  /* 0x0039100c01007387 */ /* 0x000fe20000100a00 */
[----:B0-----:R-:W-:Y:S02]  /*27f70*/  MOV R14, R16 ;  /* 0x00000010000e7202 */ /* 0x001fe40000000f00 */
[----:B----4-:R-:W-:Y:S01]  /*27f80*/  HMMA.16816.F32.BF16 R16, R4, R18, R8 ;  /* 0x000000120410723c */ /* 0x010fe20000041808 */
[----:B------:R-:W3:Y:S01]  /*27f90*/  LDL.LU.64 R10, [R1+0x39c8] ;  /* 0x0039c800010a7983 */ /* 0x000ee20000300a00 */
[----:B------:R-:W-:Y:S01]  /*27fa0*/  MOV R24, R29 ;  /* 0x0000001d00187202 */ /* 0x000fe20000000f00 */
[----:B------:R-:W-:-:S02]  /*27fb0*/  IMAD.MOV.U32 R25, RZ, RZ, R28 ;  /* 0x000000ffff197224 */ /* 0x000fc400078e001c */
[----:B------:R-:W-:-:S14]  /*27fc0*/  IMAD.MOV.U32 R15, RZ, RZ, R3 ;  /* 0x000000ffff0f7224 */ /* 0x000fdc00078e0003 */
[----:B------:R-:W-:Y:S01]  /*27fd0*/  MOV R28, R17 ;  /* 0x00000011001c7202 */ /* 0x000fe20000000f00 */
[----:B------:R-:W-:Y:S01]  /*27fe0*/  STL [R1+0x50], R16 ;  /* 0x0000501001007387 */ /* 0x000fe20000100800 */
[----:B------:R-:W-:Y:S02]  /*27ff0*/  MOV R3, R18 ;  /* 0x0000001200037202 */ /* 0x000fe40000000f00 */
[----:B------:R-:W-:Y:S02]  /*28000*/  MOV R29, R19 ;  /* 0x00000013001d7202 */ /* 0x000fe40000000f00 */
[----:B------:R-:W0:Y:S04]  /*28010*/  LDSM.16.MT88.4 R16, [R0+UR6+0x22400] ;  /* 0x022400060010783b */ /* 0x000e280008004200 */
[----:B------:R-:W-:Y:S04]  /*28020*/  STL [R1+0x3940], R0 ;  /* 0x0039400001007387 */ /* 0x000fe80000100800 */
[----:B0-----:R0:W-:Y:S04]  /*28030*/  STL [R1+0x38b8], R16 ;  /* 0x0038b81001007387 */ /* 0x0011e80000100800 */
[----:B------:R1:W-:Y:S04]  /*28040*/  STL [R1+0x38b4], R17 ;  /* 0x0038b41101007387 */ /* 0x0003e80000100800 */
[----:B------:R-:W-:Y:S04]  /*28050*/  STL [R1+0x38b0], R18 ;  /* 0x0038b01201007387 */ /* 0x000fe80000100800 */
[----:B------:R-:W-:Y:S04]  /*28060*/  STL [R1+0x38ac], R19 ;  /* 0x0038ac1301007387 */ /* 0x000fe80000100800 */
[----:B0-----:R-:W4:Y:S04]  /*28070*/  LDL.LU R16, [R1+0x90] ;  /* 0x0000900001107983 */ /* 0x001f280000300800 */
[----:B-1----:R-:W4:Y:S01]  /*28080*/  LDL.LU R17, [R1+0x94] ;  /* 0x0000940001117983 */ /* 0x002f220000300800 */
[----:B---3--:R-:W-:Y:S03]  /*28090*/  HMMA.16816.F32.BF16 R8, R4, R10, R24 ;  /* 0x0000000a0408723c */ /* 0x008fe60000041818 */
[----:B------:R-:W4:Y:S04]  /*280a0*/  LDL.LU.64 R26, [R1+0x39c0] ;  /* 0x0039c000011a7983 */ /* 0x000f280000300a00 */
[----:B------:R-:W4:-:S12]  /*280b0*/  LDL.LU.64 R24, [R1+0x39b8] ;  /* 0x0039b80001187983 */ /* 0x000f180000300a00 */
[----:B------:R-:W-:Y:S04]  /*280c0*/  STL.64 [R1+0x60], R8 ;  /* 0x0000600801007387 */ /* 0x000fe80000100a00 */
[----:B------:R0:W-:Y:S04]  /*280d0*/  STL.64 [R1+0x68], R10 ;  /* 0x0000680a01007387 */ /* 0x0001e80000100a00 */
[----:B0-----:R-:W3:Y:S04]  /*280e0*/  LDL.LU.64 R10, [R1+0x39b0] ;  /* 0x0039b000010a7983 */ /* 0x001ee80000300a00 */
[----:B------:R-:W3:Y:S02]  /*280f0*/  LDL.LU.64 R8, [R1+0x39a8] ;  /* 0x0039a80001087983 */ /* 0x000ee40000300a00 */
[----:B---3--:R-:W-:Y:S02]  /*28100*/  HMMA.16816.F32.BF16 R12, R4, R14, R8 ;  /* 0x0000000e040c723c */ /* 0x008fe40000041808 */
[----:B------:R-:W3:Y:S04]  /*28110*/  LDL.LU.64 R10, [R1+0x39a0] ;  /* 0x0039a000010a7983 */ /* 0x000ee80000300a00 */
[----:B------:R-:W2:Y:S01]  /*28120*/  LDL.LU.64 R8, [R1+0x3998] ;  /* 0x0039980001087983 */ /* 0x000ea20000300a00 */
[----:B---3--:R-:W-:Y:S01]  /*28130*/  MOV R6, R10 ;  /* 0x0000000a00067202 */ /* 0x008fe20000000f00 */
[----:B--2---:R-:W-:Y:S01]  /*28140*/  IMAD.MOV.U32 R4, RZ, RZ, R8 ;  /* 0x000000ffff047224 */ /* 0x004fe200078e0008 */
[----:B------:R-:W-:Y:S01]  /*28150*/  MOV R5, R9 ;  /* 0x0000000900057202 */ /* 0x000fe20000000f00 */
[----:B------:R-:W4:Y:S01]  /*28160*/  LDL.LU R8, [R1+0x3994] ;  /* 0x0039940001087983 */ /* 0x000f220000300800 */
[----:B------:R-:W-:-:S03]  /*28170*/  MOV R7, R11 ;  /* 0x0000000b00077202 */ /* 0x000fc60000000f00 */
[----:B------:R-:W4:Y:S04]  /*28180*/  LDL.LU R9, [R1+0x3990] ;  /* 0x0039900001097983 */ /* 0x000f280000300800 */
[----:B------:R-:W4:Y:S04]  /*28190*/  LDL.LU R10, [R1+0x398c] ;  /* 0x00398c00010a7983 */ /* 0x000f280000300800 */
[----:B------:R-:W4:Y:S04]  /*281a0*/  LDL.LU R11, [R1+0x3988] ;  /* 0x00398800010b7983 */ /* 0x000f280000300800 */
[----:B------:R0:W-:Y:S04]  /*281b0*/  STL [R1+0x392c], R12 ;  /* 0x00392c0c01007387 */ /* 0x0001e80000100800 */
[----:B------:R1:W-:Y:S04]  /*281c0*/  STL [R1+0x3928], R13 ;  /* 0x0039280d01007387 */ /* 0x0003e80000100800 */
[----:B------:R-:W-:Y:S04]  /*281d0*/  STL [R1+0x3924], R14 ;  /* 0x0039240e01007387 */ /* 0x000fe80000100800 */
[----:B------:R-:W-:Y:S04]  /*281e0*/  STL [R1+0x3920], R15 ;  /* 0x0039200f01007387 */ /* 0x000fe80000100800 */
[----:B0-----:R-:W2:Y:S04]  /*281f0*/  LDL.LU R12, [R1+0x10] ;  /* 0x00001000010c7983 */ /* 0x001ea80000300800 */
[----:B-1----:R-:W2:Y:S01]  /*28200*/  LDL.LU R13, [R1+0x14] ;  /* 0x00001400010d7983 */ /* 0x002ea20000300800 */
[----:B----4-:R-:W-:-:S15]  /*28210*/  HMMA.16816.F32.BF16 R24, R8, R16, R24 ;  /* 0x000000100818723c */ /* 0x010fde0000041818 */
[----:B------:R-:W-:-:S04]  /*28220*/  NOP ;  /* 0x0000000000007918 */ /* 0x000fc80000000000 */
[----:B------:R0:W-:Y:S04]  /*28230*/  STL.64 [R1+0x20], R24 ;  /* 0x0000201801007387 */ /* 0x0001e80000100a00 */
[----:B------:R2:W-:Y:S04]  /*28240*/  STL.64 [R1+0x28], R26 ;  /* 0x0000281a01007387 */ /* 0x0005e80000100a00 */
[----:B0-----:R-:W2:Y:S01]  /*28250*/  LDL.LU.64 R24, [R1+0x3980] ;  /* 0x0039800001187983 */ /* 0x001ea20000300a00 */
[----:B------:R-:W-:Y:S01]  /*28260*/  IMAD.MOV.U32 R14, RZ, RZ, R23 ;  /* 0x000000ffff0e7224 */ /* 0x000fe200078e0017 */
[----:B------:R-:W-:-:S07]  /*28270*/  MOV R15, R22 ;  /* 0x00000016000f7202 */ /* 0x000fce0000000f00 */
[----:B--2---:R-:W-:-:S15]  /*28280*/  HMMA.16816.F32.BF16 R24, R8, R24, R12 ;  /* 0x000000180818723c */ /* 0x004fde000004180c */
[----:B------:R-:W-:-:S04]  /*28290*/  NOP ;  /* 0x0000000000007918 */ /* 0x000fc80000000000 */
[----:B------:R-:W-:Y:S01]  /*282a0*/  IMAD.MOV.U32 R14, RZ, RZ, R26 ;  /* 0x000000ffff0e7224 */ /* 0x000fe200078e001a */
[----:B------:R-:W-:Y:S02]  /*282b0*/  MOV R15, R27 ;  /* 0x0000001b000f7202 */ /* 0x000fe40000000f00 */
[----:B------:R-:W-:Y:S01]  /*282c0*/  MOV R12, R24 ;  /* 0x00000018000c7202 */ /* 0x000fe20000000f00 */
[----:B------:R-:W2:Y:S01]  /*282d0*/  LDL.LU.64 R26, [R1+0x3978] ;  /* 0x00397800011a7983 */ /* 0x000ea20000300a00 */
[----:B------:R-:W-:-:S03]  /*282e0*/  MOV R13, R25 ;  /* 0x00000019000d7202 */ /* 0x000fc60000000f00 */
[----:B------:R-:W2:Y:S04]  /*282f0*/  LDL.LU.64 R24, [R1+0x3970] ;  /* 0x0039700001187983 */ /* 0x000ea80000300a00 */
[----:B------:R-:W-:Y:S04]  /*28300*/  STL.64 [R1+0x3938], R14 ;  /* 0x0039380e01007387 */ /* 0x000fe80000100a00 */
[----:B------:R0:W-:Y:S04]  /*28310*/  STL.64 [R1+0x3930], R12 ;  /* 0x0039300c01007387 */ /* 0x0001e80000100a00 */
[----:B0-----:R-:W2:Y:S04]  /*28320*/  LDL R12, [R1+0xe0] ;  /* 0x0000e000010c7983 */ /* 0x001ea80000100800 */
[----:B------:R-:W2:Y:S02]  /*28330*/  LDL R13, [R1+0xe4] ;  /* 0x0000e400010d7983 */ /* 0x000ea40000100800 */
[----:B--2---:R-:W-:Y:S02]  /*28340*/  HMMA.16816.F32.BF16 R12, R8, R12, R24 ;  /* 0x0000000c080c723c */ /* 0x004fe40000041818 */
[----:B------:R-:W2:Y:S04]  /*28350*/  LDL.LU.64 R26, [R1+0x3968] ;  /* 0x00396800011a7983 */ /* 0x000ea80000300a00 */
[----:B------:R-:W2:-:S13]  /*28360*/  LDL.LU.64 R24, [R1+0x3960] ;  /* 0x0039600001187983 */ /* 0x000e9a0000300a00 */
[----:B------:R0:W-:Y:S04]  /*28370*/  STL.64 [R1+0x40], R12 ;  /* 0x0000400c01007387 */ /* 0x0001e80000100a00 */
[----:B------:R-:W-:Y:S04]  /*28380*/  STL [R1+0x48], R14 ;  /* 0x0000480e01007387 */ /* 0x000fe80000100800 */
[----:B------:R-:W3:Y:S01]  /*28390*/  LDL.LU.64 R22, [R1+0x3958] ;  /* 0x0039580001167983 */ /* 0x000ee20000300a00 */
[----:B0-----:R-:W-:Y:S01]  /*283a0*/  MOV R13, R20 ;  /* 0x00000014000d7202 */ /* 0x001fe20000000f00 */
[----:B------:R-:W-:Y:S01]  /*283b0*/  IMAD.MOV.U32 R12, RZ, RZ, R21 ;  /* 0x000000ffff0c7224 */ /* 0x000fe200078e0015 */
[----:B--2---:R-:W-:Y:S01]  /*283c0*/  HMMA.16816.F32.BF16 R24, R8, R20, R24 ;  /* 0x000000140818723c */ /* 0x004fe20000041818 */
[----:B------:R-:W3:Y:S01]  /*283d0*/  LDL.LU.64 R20, [R1+0x3950] ;  /* 0x0039500001147983 */ /* 0x000ee20000300a00 */
[----:B------:R-:W-:-:S15]  /*283e0*/  MOV R18, R3 ;  /* 0x0000000300127202 */ /* 0x000fde0000000f00 */
[----:B------:R-:W-:Y:S02]  /*283f0*/  NOP ;  /* 0x0000000000007918 */ /* 0x000fe40000000000 */
[----:B------:R-:W-:Y:S04]  /*28400*/  STL.64 [R1+0x38c8], R26 ;  /* 0x0038c81a01007387 */ /* 0x000fe80000100a00 */
[----:B------:R-:W-:Y:S01]  /*28410*/  STL.64 [R1+0x38c0], R24 ;  /* 0x0038c01801007387 */ /* 0x000fe20000100a00 */
[----:B---3--:R-:W-:Y:S03]  /*28420*/  HMMA.16816.F32.BF16 R8, R20, R16, R4 ;  /* 0x000000101408723c */ /* 0x008fe60000041804 */
[----:B------:R-:W2:Y:S01]  /*28430*/  LDL.LU R16, [R1+0x50] ;  /* 0x0000500001107983 */ /* 0x000ea20000300800 */
[----:B------:R-:W-:-:S03]  /*28440*/  MOV R17, R28 ;  /* 0x0000001c00117202 */ /* 0x000fc60000000f00 */
[----:B------:R-:W3:Y:S04]  /*28450*/  LDL.LU R28, [R1+0x3948] ;  /* 0x00394800011c7983 */ /* 0x000ee80000300800 */
[----:B------:R-:W4:Y:S08]  /*28460*/  LDL.LU R3, [R1+0x3944] ;  /* 0x0039440001037983 */ /* 0x000f300000300800 */
[----:B------:R-:W-:Y:S01]  /*28470*/  MOV R7, R10 ;  /* 0x0000000a00077202 */ /* 0x000fe20000000f00 */
[----:B------:R-:W-:Y:S01]  /*28480*/  IMAD.MOV.U32 R4, RZ, RZ, R8 ;  /* 0x000000ffff047224 */ /* 0x000fe200078e0008 */
[----:B------:R-:W-:-:S02]  /*28490*/  MOV R6, R11 ;  /* 0x0000000b00067202 */ /* 0x000fc40000000f00 */
[----:B------:R-:W-:Y:S02]  /*284a0*/  MOV R5, R9 ;  /* 0x0000000900057202 */ /* 0x000fe40000000f00 */
[----:B------:R-:W0:Y:S01]  /*284b0*/  LDSM.16.MT88.4 R8, [R2+UR6+0x22800] ;  /* 0x022800060208783b */ /* 0x000e220008004200 */
[----:B------:R-:W-:-:S03]  /*284c0*/  MOV R0, R15 ;  /* 0x0000000f00007202 */ /* 0x000fc60000000f00 */
[----:B------:R-:W-:Y:S04]  /*284d0*/  STL [R1+0x38a8], R2 ;  /* 0x0038a80201007387 */ /* 0x000fe80000100800 */
[----:B0-----:R0:W-:Y:S04]  /*284e0*/  STL.64 [R1+0x3858], R10 ;  /* 0x0038580a01007387 */ /* 0x0011e80000100a00 */
[----:B------:R1:W-:Y:S01]  /*284f0*/  STL.64 [R1+0x3850], R8 ;  /* 0x0038500801007387 */ /* 0x0003e20000100a00 */
[----:B------:R-:W-:-:S03]  /*28500*/  MOV R19, R29 ;  /* 0x0000001d00137202 */ /* 0x000fc60000000f00 */
[----:B0-----:R-:W2:Y:S01]  /*28510*/  LDL.LU R10, [R1+0xf8] ;  /* 0x0000f800010a7983 */ /* 0x001ea20000300800 */
[----:B-1----:R-:W-:Y:S01]  /*28520*/  IMAD.MOV.U32 R8, RZ, RZ, R13 ;  /* 0x000000ffff087224 */ /* 0x002fe200078e000d */
[----:B------:R-:W-:Y:S02]  /*28530*/  MOV R9, R12 ;  /* 0x0000000c00097202 */ /* 0x000fe40000000f00 */
[----:B----4-:R-:W0:Y:S04]  /*28540*/  LDSM.16.M88.4 R12, [R3+UR6+0x8100] ;  /* 0x00810006030c783b */ /* 0x010e280008000200 */
[----:B------:R-:W1:Y:S04]  /*28550*/  LDSM.16.M88.4 R24, [R3+UR6+0x100] ;  /* 0x000100060318783b */ /* 0x000e680008000200 */
[----:B0-----:R-:W-:Y:S01]  /*28560*/  STL [R1+0xa0], R12 ;  /* 0x0000a00c01007387 */ /* 0x001fe20000100800 */
[----:B------:R-:W-:-:S03]  /*28570*/  MOV R29, R13 ;  /* 0x0000000d001d7202 */ /* 0x000fc60000000f00 */
[----:B-1----:R-:W-:Y:S04]  /*28580*/  STL.64 [R1+0x70], R24 ;  /* 0x0000701801007387 */ /* 0x002fe80000100a00 */
[----:B------:R-:W-:Y:S04]  /*28590*/  STL.64 [R1+0x78], R26 ;  /* 0x0000781a01007387 */ /* 0x000fe80000100a00 */
[----:B------:R-:W-:Y:S04]  /*285a0*/  STL.64 [R1+0xa8], R14 ;  /* 0x0000a80e01007387 */ /* 0x000fe80000100a00 */
[----:B------:R-:W0:Y:S04]  /*285b0*/  LDSM.16.M88.4 R12, [R3+UR6+0x18100] ;  /* 0x01810006030c783b */ /* 0x000e280008000200 */
[----:B------:R-:W1:Y:S04]  /*285c0*/  LDSM.16.M88.4 R24, [R3+UR6+0x10100] ;  /* 0x010100060318783b */ /* 0x000e680008000200 */
[----:B------:R-:W-:Y:S01]  /*285d0*/  STL [R1+0x3880], R29 ;  /* 0x0038801d01007387 */ /* 0x000fe20000100800 */
[----:B---3--:R-:W-:-:S03]  /*285e0*/  MOV R11, R28 ;  /* 0x0000001c000b7202 */ /* 0x008fc60000000f00 */
[----:B0-----:R0:W-:Y:S04]  /*285f0*/  STL.64 [R1+0xd0], R12 ;  /* 0x0000d00c01007387 */ /* 0x0011e80000100a00 */
[----:B-1----:R-:W-:Y:S04]  /*28600*/  STL.64 [R1+0xc0], R24 ;  /* 0x0000c01801007387 */ /* 0x002fe80000100a00 */
[----:B------:R-:W-:Y:S01]  /*28610*/  STL.64 [R1+0xc8], R26 ;  /* 0x0000c81a01007387 */ /* 0x000fe20000100a00 */
[----:B------:R-:W-:-:S03]  /*28620*/  IMAD.MOV.U32 R28, RZ, RZ, R15 ;  /* 0x000000ffff1c7224 */ /* 0x000fc600078e000f */
[----:B------:R1:W-:Y:S04]  /*28630*/  STL [R1+0xd8], R14 ;  /* 0x0000d80e01007387 */ /* 0x0003e80000100800 */
[----:B0-----:R-:W3:Y:S04]  /*28640*/  LDL.LU R12, [R1+0x60] ;  /* 0x00006000010c7983 */ /* 0x001ee80000300800 */
[----:B------:R-:W3:Y:S04]  /*28650*/  LDL.LU R13, [R1+0x64] ;  /* 0x00006400010d7983 */ /* 0x000ee80000300800 */
[----:B-1----:R-:W3:Y:S04]  /*28660*/  LDL.LU R14, [R1+0x68] ;  /* 0x00006800010e7983 */ /* 0x002ee80000300800 */
[----:B------:R-:W3:Y:S04]  /*28670*/  LDL.LU R15, [R1+0x6c] ;  /* 0x00006c00010f7983 */ /* 0x000ee80000300800 */
[----:B------:R-:W4:Y:S04]  /*28680*/  LDL.LU R24, [R1+0x40] ;  /* 0x0000400001187983 */ /* 0x000f280000300800 */
[----:B------:R-:W4:Y:S04]  /*28690*/  LDL.LU R25, [R1+0x44] ;  /* 0x0000440001197983 */ /* 0x000f280000300800 */
[----:B------:R-:W2:Y:S01]  /*286a0*/  LDL.LU R26, [R1+0x48] ;  /* 0x00004800011a7983 */ /* 0x000ea20000300800 */
[----:B------:R-:W-:-:S03]  /*286b0*/  MOV R27, R0 ;  /* 0x00000000001b7202 */ /* 0x000fc60000000f00 */
[----:B------:R-:W3:Y:S01]  /*286c0*/  LDL.LU R0, [R1+0x3940] ;  /* 0x0039400001007983 */ /* 0x000ee20000300800 */
[----:B------:R-:W-:Y:S02]  /*286d0*/  MOV R29, R7 ;  /* 0x00000007001d7202 */ /* 0x000fe40000000f00 */
[----:B------:R-:W-:Y:S01]  /*286e0*/  MOV R2, R6 ;  /* 0x0000000600027202 */ /* 0x000fe20000000f00 */
[----:B--2---:R-:W-:Y:S04]  /*286f0*/  STL.64 [R1+0x38e8], R26 ;  /* 0x0038e81a01007387 */ /* 0x004fe80000100a00 */
[----:B----4-:R0:W-:Y:S04]  /*28700*/  STL.64 [R1+0x38e0], R24 ;  /* 0x0038e01801007387 */ /* 0x0101e80000100a00 */
[----:B0-----:R-:W2:Y:S04]  /*28710*/  LDL.LU.64 R24, [R1+0xb0] ;  /* 0x0000b00001187983 */ /* 0x001ea80000300a00 */
[----:B------:R-:W4:Y:S04]  /*28720*/  LDL.64 R26, [R1+0xb8] ;  /* 0x0000b800011a7983 */ /* 0x000f280000100a00 */
[----:B------:R0:W-:Y:S04]  /*28730*/  STL [R1+0x3818], R28 ;  /* 0x0038181c01007387 */ /* 0x0001e80000100800 */
[----:B------:R1:W-:Y:S01]  /*28740*/  STL [R1+0x36dc], R3 ;  /* 0x0036dc0301007387 */ /* 0x0003e20000100800 */
[----:B0-----:R-:W-:Y:S01]  /*28750*/  IMAD.MOV.U32 R28, RZ, RZ, R5 ;  /* 0x000000ffff1c7224 */ /* 0x001fe200078e0005 */
[----:B-1----:R-:W-:-:S02]  /*28760*/  MOV R3, R4 ;  /* 0x0000000400037202 */ /* 0x002fc40000000f00 */
[----:B---3--:R-:W0:Y:S04]  /*28770*/  LDSM.16.MT88.4 R4, [R0+UR6+0x22800] ;  /* 0x022800060004783b */ /* 0x008e280008004200 */
[----:B------:R-:W-:Y:S04]  /*28780*/  STL [R1+0x3884], R0 ;  /* 0x0038840001007387 */ /* 0x000fe80000100800 */
[----:B0-----:R-:W-:Y:S04]  /*28790*/  STL.64 [R1+0x3828], R6 ;  /* 0x0038280601007387 */ /* 0x001fe80000100a00 */
[----:B------:R2:W-:Y:S02]  /*287a0*/  STL.64 [R1+0x3820], R4 ;  /* 0x0038200401007387 */ /* 0x0005e40000100a00 */
[----:B--2---:R-:W-:Y:S02]  /*287b0*/  HMMA.16816.F32.BF16 R4, R20, R24, R16 ;  /* 0x000000181404723c */ /* 0x004fe40000041810 */
[----:B----4-:R0:W-:Y:S04]  /*287c0*/  STL.64 [R1+0x38f8], R26 ;  /* 0x0038f81a01007387 */ /* 0x0101e80000100a00 */
[----:B0-----:R-:W2:-:S13]  /*287d0*/  LDL R26, [R1+0x98] ;  /* 0x00009800011a7983 */ /* 0x001e9a0000100800 */
[----:B------:R-:W-:Y:S01]  /*287e0*/  IMAD.MOV.U32 R18, RZ, RZ, R6 ;  /* 0x000000ffff127224 */ /* 0x000fe200078e0006 */
[----:B------:R-:W-:Y:S01]  /*287f0*/  MOV R19, R7 ;  /* 0x0000000700137202 */ /* 0x000fe20000000f00 */
[----:B------:R-:W2:Y:S01]  /*28800*/  LDL R27, [R1+0x9c] ;  /* 0x00009c00011b7983 */ /* 0x000ea20000100800 */
[----:B------:R-:W-:Y:S02]  /*28810*/  MOV R16, R4 ;  /* 0x0000000400107202 */ /* 0x000fe40000000f00 */
[----:B------:R-:W-:Y:S01]  /*28820*/  MOV R17, R5 ;  /* 0x0000000500117202 */ /* 0x000fe20000000f00 */
[----:B------:R-:W-:Y:S04]  /*28830*/  STL.64 [R1+0x38d8], R18 ;  /* 0x0038d81201007387 */ /* 0x000fe80000100a00 */
[----:B------:R0:W-:Y:S04]  /*28840*/  STL.64 [R1+0x38d0], R16 ;  /* 0x0038d01001007387 */ /* 0x0001e80000100a00 */
[----:B0-----:R-:W3:Y:S04]  /*28850*/  LDL.LU.64 R16, [R1+0xe0] ;  /* 0x0000e00001107983 */ /* 0x001ee80000300a00 */
[----:B------:R-:W4:Y:S01]  /*28860*/  LDL.LU.64 R18, [R1+0xe8] ;  /* 0x0000e80001127983 */ /* 0x000f220000300a00 */
[----:B---3--:R-:W-:-:S15]  /*28870*/  HMMA.16816.F32.BF16 R12, R20, R16, R12 ;  /* 0x00000010140c723c */ /* 0x008fde000004180c */
[----:B------:R-:W-:-:S04]  /*28880*/  NOP ;  /* 0x0000000000007918 */ /* 0x000fc80000000000 */
[----:B------:R0:W-:Y:S01]  /*28890*/  STL.64 [R1+0x68], R14 ;  /* 0x0000680e01007387 */ /* 0x0001e20000100a00 */
[----:B------:R-:W-:Y:S02]  /*288a0*/  MOV R4, R12 ;  /* 0x0000000c00047202 */ /* 0x000fe40000000f00 */
[----:B------:R-:W-:Y:S01]  /*288b0*/  MOV R5, R13 ;  /* 0x0000000d00057202 */ /* 0x000fe20000000f00 */
[----:B0-----:R-:W3:Y:S04]  /*288c0*/  LDL.LU.64 R14, [R1+0x3938] ;  /* 0x00393800010e7983 */ /* 0x001ee80000300a00 */
[----:B------:R-:W2:Y:S04]  /*288d0*/  LDL.LU.64 R12, [R1+0x3930] ;  /* 0x00393000010c7983 */ /* 0x000ea80000300a00 */
[----:B----4-:R3:W-:Y:S02]  /*288e0*/  STL.64 [R1+0x38f0], R18 ;  /* 0x0038f01201007387 */ /* 0x0107e40000100a00 */
[----:B---3--:R-:W-:Y:S01]  /*288f0*/  MOV R18, R14 ;  /* 0x0000000e00127202 */ /* 0x008fe20000000f00 */
[----:B--2---:R-:W-:Y:S01]  /*28900*/  IMAD.MOV.U32 R16, RZ, RZ, R12 ;  /* 0x000000ffff107224 */ /* 0x004fe200078e000c */
[----:B------:R-:W-:Y:S01]  /*28910*/  MOV R17, R13 ;  /* 0x0000000d00117202 */ /* 0x000fe20000000f00 */
[----:B------:R-:W2:Y:S01]  /*28920*/  LDL.LU R12, [R1+0x392c] ;  /* 0x00392c00010c7983 */ /* 0x000ea20000300800 */
[----:B------:R-:W-:-:S03]  /*28930*/  MOV R19, R15 ;  /* 0x0000000f00137202 */ /* 0x000fc60000000f00 */
[----:B------:R-:W2:Y:S04]  /*28940*/  LDL.LU R13, [R1+0x3928] ;  /* 0x00392800010d7983 */ /* 0x000ea80000300800 */
[----:B------:R-:W2:Y:S04]  /*28950*/  LDL.LU R14, [R1+0x3924] ;  /* 0x00392400010e7983 */ /* 0x000ea80000300800 */
[----:B------:R-:W2:Y:S04]  /*28960*/  LDL.LU R15, [R1+0x3920] ;  /* 0x00392000010f7983 */ /* 0x000ea80000300800 */
[----:B------:R-:W-:Y:S04]  /*28970*/  STL.64 [R1+0x3908], R18 ;  /* 0x0039081201007387 */ /* 0x000fe80000100a00 */
[----:B------:R0:W-:Y:S04]  /*28980*/  STL.64 [R1+0x3900], R16 ;  /* 0x0039001001007387 */ /* 0x0001e80000100a00 */
[----:B0-----:R-:W3:Y:S04]  /*28990*/  LDL.LU R16, [R1+0x20] ;  /* 0x0000200001107983 */ /* 0x001ee80000300800 */
[----:B------:R-:W3:Y:S04]  /*289a0*/  LDL.LU R17, [R1+0x24] ;  /* 0x0000240001117983 */ /* 0x000ee80000300800 */
[----:B------:R-:W3:Y:S04]  /*289b0*/  LDL.LU R18, [R1+0x28] ;  /* 0x0000280001127983 */ /* 0x000ee80000300800 */
[----:B------:R-:W3:Y:S04]  /*289c0*/  LDL.LU R19, [R1+0x2c] ;  /* 0x00002c0001137983 */ /* 0x000ee80000300800 */
[----:B------:R0:W-:Y:S02]  /*289d0*/  STL.64 [R1+0x38a0], R4 ;  /* 0x0038a00401007387 */ /* 0x0001e40000100a00 */
[----:B0-----:R-:W-:Y:S01]  /*289e0*/  MOV R5, R28 ;  /* 0x0000001c00057202 */ /* 0x001fe20000000f00 */
[----:B--2---:R-:W-:-:S15]  /*289f0*/  HMMA.16816.F32.BF16 R12, R20, R8, R12 ;  /* 0x00000008140c723c */ /* 0x004fde000004180c */
[----:B------:R-:W-:-:S04]  /*28a00*/  NOP ;  /* 0x0000000000007918 */ /* 0x000fc80000000000 */
[----:B------:R-:W-:Y:S01]  /*28a10*/  MOV R22, R14 ;  /* 0x0000000e00167202 */ /* 0x000fe20000000f00 */
[----:B------:R-:W-:Y:S01]  /*28a20*/  IMAD.MOV.U32 R28, RZ, RZ, R12 ;  /* 0x000000ffff1c7224 */ /* 0x000fe200078e000c */
[----:B------:R-:W-:Y:S02]  /*28a30*/  MOV R21, R15 ;  /* 0x0000000f00157202 */ /* 0x000fe40000000f00 */
[----:B------:R-:W-:Y:S01]  /*28a40*/  MOV R23, R13 ;  /* 0x0000000d00177202 */ /* 0x000fe20000000f00 */
[----:B------:R-:W3:Y:S04]  /*28a50*/  LDL.LU.64 R14, [R1+0x3918] ;  /* 0x00391800010e7983 */ /* 0x000ee80000300a00 */
[----:B------:R-:W3:Y:S01]  /*28a60*/  LDL.LU.64 R12, [R1+0x3910] ;  /* 0x00391000010c7983 */ /* 0x000ee20000300a00 */
[----:B------:R-:W-:-:S03]  /*28a70*/  MOV R6, R29 ;  /* 0x0000001d00067202 */ /* 0x000fc60000000f00 */
[----:B------:R-:W-:Y:S01]  /*28a80*/  STL [R1+0x3898], R28 ;  /* 0x0038981c01007387 */ /* 0x000fe20000100800 */
[----:B---3--:R-:W-:Y:S03]  /*28a90*/  HMMA.16816.F32.BF16 R24, R12, R26, R16 ;  /* 0x0000001a0c18723c */ /* 0x008fe60000041810 */
[----:B------:R-:W2:Y:S04]  /*28aa0*/  LDL.LU.64 R18, [R1+0x3908] ;  /* 0x0039080001127983 */ /* 0x000ea80000300a00 */
[----:B------:R-:W2:-:S12]  /*28ab0*/  LDL.LU.64 R16, [R1+0x3900] ;  /* 0x0039000001107983 */ /* 0x000e980000300a00 */
[----:B------:R-:W-:Y:S01]  /*28ac0*/  IMAD.MOV.U32 R0, RZ, RZ, R26 ;  /* 0x000000ffff007224 */ /* 0x000fe200078e001a */
[----:B------:R-:W-:Y:S01]  /*28ad0*/  STL.64 [R1+0x20], R24 ;  /* 0x0000201801007387 */ /* 0x000fe20000100a00 */
[----:B------:R-:W-:-:S03]  /*28ae0*/  MOV R29, R27 ;  /* 0x0000001b001d7202 */ /* 0x000fc60000000f00 */
[----:B------:R-:W2:Y:S01]  /*28af0*/  LDL.LU.64 R26, [R1+0x38f8] ;  /* 0x0038f800011a7983 */ /* 0x000ea20000300a00 */
[----:B------:R-:W-:-:S03]  /*28b00*/  MOV R7, R2 ;  /* 0x0000000200077202 */ /* 0x000fc60000000f00 */
[----:B------:R-:W-:Y:S01]  /*28b10*/  STL [R1+0x389c], R0 ;  /* 0x00389c0001007387 */ /* 0x000fe20000100800 */
[----:B--2---:R-:W-:Y:S01]  /*28b20*/  HMMA.16816.F32.BF16 R16, R12, R26, R16 ;  /* 0x0000001a0c10723c */ /* 0x004fe20000041810 */
[----:B------:R-:W-:-:S15]  /*28b30*/  MOV R2, R27 ;  /* 0x0000001b00027202 */ /* 0x000fde0000000f00 */
[----:B------:R-:W-:-:S03]  /*28b40*/  NOP ;  /* 0x0000000000007918 */ /* 0x000fc60000000000 */
[----:B------:R-:W-:Y:S04]  /*28b50*/  STL.64 [R1+0x10], R16 ;  /* 0x0000101001007387 */ /* 0x000fe80000100a00 */
[----:B------:R0:W-:Y:S04]  /*28b60*/  STL.64 [R1+0x18], R18 ;  /* 0x0000181201007387 */ /* 0x0001e80000100a00 */
[----:B0-----:R-:W2:Y:S04]  /*28b70*/  LDL.LU.64 R18, [R1+0x38f0] ;  /* 0x0038f00001127983 */ /* 0x001ea80000300a00 */
[----:B------:R-:W2:Y:S04]  /*28b80*/  LDL.LU.64 R26, [R1+0x38e8] ;  /* 0x0038e800011a7983 */ /* 0x000ea80000300a00 */
[----:B------:R-:W2:Y:S01]  /*28b90*/  LDL.LU.64 R24, [R1+0x38e0] ;  /* 0x0038e00001187983 */ /* 0x000ea20000300a00 */
[----:B------:R-:W-:Y:S01]  /*28ba0*/  IMAD.MOV.U32 R4, RZ, RZ, R3 ;  /* 0x000000ffff047224 */ /* 0x000fe200078e0003 */
[----:B--2---:R-:W-:Y:S01]  /*28bb0*/  HMMA.16816.F32.BF16 R24, R12, R18, R24 ;  /* 0x000000120c18723c */ /* 0x004fe20000041818 */
[----:B------:R-:W-:Y:S01]  /*28bc0*/  MOV R0, R18 ;  /* 0x0000001200007202 */ /* 0x000fe20000000f00 */
[----:B------:R-:W-:-:S02]  /*28bd0*/  IMAD.MOV.U32 R28, RZ, RZ, R19 ;  /* 0x000000ffff1c7224 */ /* 0x000fc400078e0013 */
[----:B------:R-:W2:Y:S04]  /*28be0*/  LDL.LU.64 R18, [R1+0x38d8] ;  /* 0x0038d80001127983 */ /* 0x000ea80000300a00 */
[----:B------:R-:W3:Y:S11]  /*28bf0*/  LDL.LU.64 R16, [R1+0x38d0] ;  /* 0x0038d00001107983 */ /* 0x000ef60000300a00 */
[----:B------:R-:W-:Y:S01]  /*28c00*/  MOV R8, R26 ;  /* 0x0000001a00087202 */ /* 0x000fe20000000f00 */
[----:B------:R-:W-:Y:S01]  /*28c10*/  IMAD.MOV.U32 R3, RZ, RZ, R27 ;  /* 0x000000ffff037224 */ /* 0x000fe200078e001b */
[----:B------:R-:W-:Y:S01]  /*28c20*/  MOV R20, R24 ;  /* 0x0000001800147202 */ /* 0x000fe20000000f00 */
[----:B------:R-:W4:Y:S01]  /*28c30*/  LDL.LU.64 R26, [R1+0x38c8] ;  /* 0x0038c800011a7983 */ /* 0x000f220000300a00 */
[----:B------:R-:W-:-:S03]  /*28c40*/  MOV R9, R25 ;  /* 0x0000001900097202 */ /* 0x000fc60000000f00 */
[----:B------:R-:W4:Y:S04]  /*28c50*/  LDL.LU.64 R24, [R1+0x38c0] ;  /* 0x0038c00001187983 */ /* 0x000f280000300a00 */
[----:B------:R2:W-:Y:S04]  /*28c60*/  STL.64 [R1+0x3890], R22 ;  /* 0x0038901601007387 */ /* 0x0005e80000100a00 */
[----:B------:R3:W-:Y:S01]  /*28c70*/  STL.64 [R1+0x3888], R20 ;  /* 0x0038881401007387 */ /* 0x0007e20000100a00 */
[----:B--2---:R-:W-:Y:S01]  /*28c80*/  MOV R22, R18 ;  /* 0x0000001200167202 */ /* 0x004fe20000000f00 */
[----:B------:R-:W-:Y:S01]  /*28c90*/  IMAD.MOV.U32 R23, RZ, RZ, R19 ;  /* 0x000000ffff177224 */ /* 0x000fe200078e0013 */
[----:B---3--:R-:W-:-:S02]  /*28ca0*/  MOV R20, R16 ;  /* 0x0000001000147202 */ /* 0x008fc40000000f00 */
[----:B------:R-:W2:Y:S01]  /*28cb0*/  LDL.LU R16, [R1+0x38b8] ;  /* 0x0038b80001107983 */ /* 0x000ea20000300800 */
[----:B------:R-:W-:-:S03]  /*28cc0*/  MOV R21, R17 ;  /* 0x0000001100157202 */ /* 0x000fc60000000f00 */
[----:B------:R-:W2:Y:S04]  /*28cd0*/  LDL.LU R17, [R1+0x38b4] ;  /* 0x0038b40001117983 */ /* 0x000ea80000300800 */
[----:B------:R-:W2:Y:S04]  /*28ce0*/  LDL.LU R18, [R1+0x38b0] ;  /* 0x0038b00001127983 */ /* 0x000ea80000300800 */
[----:B------:R-:W2:Y:S01]  /*28cf0*/  LDL.LU R19, [R1+0x38ac] ;  /* 0x0038ac0001137983 */ /* 0x000ea20000300800 */
[----:B----4-:R-:W-:Y:S03]  /*28d00*/  HMMA.16816.F32.BF16 R24, R12, R10, R24 ;  /* 0x0000000a0c18723c */ /* 0x010fe60000041818 */
[----:B------:R-:W2:Y:S04]  /*28d10*/  LDL.LU R14, [R1+0x98] ;  /* 0x00009800010e7983 */ /* 0x000ea80000300800 */
[----:B------:R-:W2:Y:S04]  /*28d20*/  LDL.LU R15, [R1+0x9c] ;  /* 0x00009c00010f7983 */ /* 0x000ea80000300800 */
[----:B------:R-:W-:Y:S08]  /*28d30*/  STL.64 [R1+0x3870], R10 ;  /* 0x0038700a01007387 */ /* 0x000ff00000100a00 */
[----:B------:R0:W-:Y:S04]  /*28d40*/  STL.64 [R1+0x3838], R26 ;  /* 0x0038381a01007387 */ /* 0x0001e80000100a00 */
[----:B------:R-:W-:Y:S04]  /*28d50*/  STL.64 [R1+0x3830], R24 ;  /* 0x0038301801007387 */ /* 0x000fe80000100a00 */
[----:B0-----:R-:W3:Y:S01]  /*28d60*/  LDL.LU R26, [R1+0xb8] ;  /* 0x0000b800011a7983 */ /* 0x001ee20000300800 */
[----:B------:R-:W-:-:S03]  /*28d70*/  MOV R27, R2 ;  /* 0x00000002001b7202 */ /* 0x000fc60000000f00 */
[----:B------:R-:W4:Y:S01]  /*28d80*/  LDL.LU R2, [R1+0x38a8] ;  /* 0x0038a80001027983 */ /* 0x000f220000300800 */
[----:B------:R-:W-:Y:S01]  /*28d90*/  IMAD.MOV.U32 R10, RZ, RZ, R0 ;  /* 0x000000ffff0a7224 */ /* 0x000fe200078e0000 */
[----:B------:R-:W-:Y:S01]  /*28da0*/  MOV R11, R28 ;  /* 0x0000001c000b7202 */ /* 0x000fe20000000f00 */
[----:B--2---:R-:W-:Y:S01]  /*28db0*/  HMMA.16816.F32.BF16 R12, R16, R14, R4 ;  /* 0x0000000e100c723c */ /* 0x004fe20000041804 */
[----:B------:R-:W2:-:S15]  /*28dc0*/  LDL.LU.64 R4, [R1+0x38a0] ;  /* 0x0038a00001047983 */ /* 0x000e9e0000300a00 */
[----:B------:R-:W-:-:S03]  /*28dd0*/  NOP ;  /* 0x0000000000007918 */ /* 0x000fc60000000000 */
[----:B------:R-:W-:Y:S01]  /*28de0*/  MOV R7, R14 ;  /* 0x0000000e00077202 */ /* 0x000fe20000000f00 */
[----:B------:R-:W-:Y:S01]  /*28df0*/  STL.64 [R1], R12 ;  /* 0x0000000c01007387 */ /* 0x000fe20000100a00 */
[----:B------:R-:W-:-:S03]  /*28e00*/  MOV R6, R15 ;  /* 0x0000000f00067202 */ /* 0x000fc60000000f00 */
[----:B----4-:R-:W0:Y:S04]  /*28e10*/  LDSM.16.MT88.4 R12, [R2+UR6+0x22c00] ;  /* 0x022c0006020c783b */ /* 0x010e280008004200 */
[----:B------:R1:W-:Y:S04]  /*28e20*/  STL.64 [R1+0x3878], R6 ;  /* 0x0038780601007387 */ /* 0x0003e80000100a00 */
[----:B------:R-:W4:Y:S04]  /*28e30*/  LDL.LU R0, [R1+0x389c] ;  /* 0x00389c0001007983 */ /* 0x000f280000300800 */
[----:B------:R-:W2:Y:S04]  /*28e40*/  LDL.LU R28, [R1+0x3898] ;  /* 0x00389800011c7983 */ /* 0x000ea80000300800 */
[----:B-1----:R-:W2:Y:S04]  /*28e50*/  LDL.LU R6, [R1+0x68] ;  /* 0x0000680001067983 */ /* 0x002ea80000300800 */
[----:B------:R-:W2:Y:S04]  /*28e60*/  LDL.LU R7, [R1+0x6c] ;  /* 0x00006c0001077983 */ /* 0x000ea80000300800 */
[----:B0-----:R-:W-:Y:S04]  /*28e70*/  STL.64 [R1+0x37c8], R14 ;  /* 0x0037c80e01007387 */ /* 0x001fe80000100a00 */
[----:B------:R0:W-:Y:S04]  /*28e80*/  STL.64 [R1+0x37c0], R12 ;  /* 0x0037c00c01007387 */ /* 0x0001e80000100a00 */
[----:B0-----:R-:W2:Y:S04]  /*28e90*/  LDL.LU R12, [R1+0xc0] ;  /* 0x0000c000010c7983 */ /* 0x001ea80000300800 */
[----:B------:R-:W2:Y:S01]  /*28ea0*/  LDL.LU R13, [R1+0xc4] ;  /* 0x0000c400010d7983 */ /* 0x000ea20000300800 */
[----:B---3--:R-:W-:Y:S03]  /*28eb0*/  HMMA.16816.F32.BF16 R24, R16, R26, R20 ;  /* 0x0000001a1018723c */ /* 0x008fe60000041814 */
[----:B------:R-:W3:Y:S04]  /*28ec0*/  LDL.LU.64 R22, [R1+0x3890] ;  /* 0x0038900001167983 */ /* 0x000ee80000300a00 */
[----:B------:R-:W3:-:S12]  /*28ed0*/  LDL.LU.64 R20, [R1+0x3888] ;  /* 0x0038880001147983 */ /* 0x000ed80000300a00 */
[----:B------:R-:W-:Y:S02]  /*28ee0*/  MOV R14, R26 ;  /* 0x0000001a000e7202 */ /* 0x000fe40000000f00 */
[----:B------:R-:W-:Y:S01]  /*28ef0*/  MOV R15, R27 ;  /* 0x0000001b000f7202 */ /* 0x000fe20000000f00 */
[----:B------:R-:W-:Y:S04]  /*28f00*/  STL.64 [R1+0x50], R24 ;  /* 0x0000501801007387 */ /* 0x000fe80000100a00 */
[----:B------:R0:W-:Y:S02]  /*28f10*/  STL.64 [R1+0x3848], R14 ;  /* 0x0038480e01007387 */ /* 0x0001e40000100a00 */
[----:B0-----:R-:W-:Y:S01]  /*28f20*/  MOV R15, R29 ;  /* 0x0000001d000f7202 */ /* 0x001fe20000000f00 */
[----:B----4-:R-:W-:Y:S01]  /*28f30*/  IMAD.MOV.U32 R14, RZ, RZ, R0 ;  /* 0x000000ffff0e7224 */ /* 0x010fe200078e0000 */
[----:B--2---:R0:W-:Y:S04]  /*28f40*/  STL.64 [R1+0x3840], R12 ;  /* 0x0038400c01007387 */ /* 0x0041e80000100a00 */
[----:B0-----:R-:W2:Y:S04]  /*28f50*/  LDL.LU R12, [R1+0x20] ;  /* 0x00002000010c7983 */ /* 0x001ea80000300800 */
[----:B------:R-:W2:Y:S04]  /*28f60*/  LDL.LU R13, [R1+0x24] ;  /* 0x00002400010d7983 */ /* 0x000ea80000300800 */
[----:B------:R-:W4:Y:S04]  /*28f70*/  LDL.LU R0, [R1+0x3884] ;  /* 0x0038840001007983 */ /* 0x000f280000300800 */
[----:B------:R-:W4:Y:S01]  /*28f80*/  LDL.LU R29, [R1+0x3880] ;  /* 0x00388000011d7983 */ /* 0x000f220000300800 */
[----:B---3--:R-:W-:-:S03]  /*28f90*/  MOV R24, R20 ;  /* 0x0000001400187202 */ /* 0x008fc60000000f00 */
[----:B------:R0:W-:Y:S02]  /*28fa0*/  STL.64 [R1+0x3868], R14 ;  /* 0x0038680e01007387 */ /* 0x0001e40000100a00 */
[----:B0-----:R-:W-:Y:S01]  /*28fb0*/  IMAD.MOV.U32 R14, RZ, RZ, R22 ;  /* 0x000000ffff0e7224 */ /* 0x001fe200078e0016 */
[----:B------:R-:W-:Y:S01]  /*28fc0*/  MOV R15, R21 ;  /* 0x00000015000f7202 */ /* 0x000fe20000000f00 */
[----:B------:R-:W-:Y:S01]  /*28fd0*/  IMAD.MOV.U32 R26, RZ, RZ, R8 ;  /* 0x000000ffff1a7224 */ /* 0x000fe200078e0008 */
[----:B------:R-:W-:Y:S02]  /*28fe0*/  MOV R25, R9 ;  /* 0x0000000900197202 */ /* 0x000fe40000000f00 */
[----:B------:R-:W-:Y:S01]  /*28ff0*/  HMMA.16816.F32.BF16 R8, R16, R10, R4 ;  /* 0x0000000a1008723c */ /* 0x000fe20000041804 */
[----:B--2---:R0:W-:Y:S02]  /*29000*/  STL.64 [R1+0x3860], R12 ;  /* 0x0038600c01007387 */ /* 0x0041e40000100a00 */
[----:B0-----:R-:W-:-:S02]  /*29010*/  MOV R13, R23 ;  /* 0x00000017000d7202 */ /* 0x001fc40000000f00 */
[----:B----4-:R-:W0:Y:S04]  /*29020*/  LDSM.16.MT88.4 R20, [R0+UR6+0x22c00] ;  /* 0x022c00060014783b */ /* 0x010e280008004200 */
[----:B------:R-:W-:Y:S04]  /*29030*/  STL [R1+0x37f0], R0 ;  /* 0x0037f00001007387 */ /* 0x000fe80000100800 */
[----:B0-----:R-:W-:Y:S04]  /*29040*/  STL [R1+0x3778], R20 ;  /* 0x0037781401007387 */ /* 0x001fe80000100800 */
[----:B------:R0:W-:Y:S04]  /*29050*/  STL [R1+0x3774], R21 ;  /* 0x0037741501007387 */ /* 0x0001e80000100800 */
[----:B------:R-:W-:Y:S04]  /*29060*/  STL [R1+0x3770], R22 ;  /* 0x0037701601007387 */ /* 0x000fe80000100800 */
[----:B------:R-:W-:Y:S01]  /*29070*/  STL [R1+0x376c], R23 ;  /* 0x00376c1701007387 */ /* 0x000fe20000100800 */
[----:B0-----:R-:W-:-:S03]  /*29080*/  MOV R21, R29 ;  /* 0x0000001d00157202 */ /* 0x001fc60000000f00 */
[----:B------:R-:W2:Y:S01]  /*29090*/  LDL.LU R20, [R1+0xa0] ;  /* 0x0000a00001147983 */ /* 0x000ea20000300800 */
[----:B------:R-:W-:-:S03]  /*290a0*/  MOV R29, R11 ;  /* 0x0000000b001d7202 */ /* 0x000fc60000000f00 */
[----:B------:R-:W3:Y:S04]  /*290b0*/  LDL.LU.64 R6, [R1+0x3878] ;  /* 0x0038780001067983 */ /* 0x000ee80000300a00 */
[----:B------:R-:W-:Y:S04]  /*290c0*/  STL.64 [R1+0x60], R8 ;  /* 0x0000600801007387 */ /* 0x000fe80000100a00 */
[----:B------:R0:W-:Y:S04]  /*290d0*/  STL [R1+0x68], R10 ;  /* 0x0000680a01007387 */ /* 0x0001e80000100800 */
[----:B0-----:R-:W4:Y:S01]  /*290e0*/  LDL.LU.64 R10, [R1+0x3870] ;  /* 0x00387000010a7983 */ /* 0x001f220000300a00 */
[----:B------:R-:W-:-:S03]  /*290f0*/  MOV R12, R28 ;  /* 0x0000001c000c7202 */ /* 0x000fc60000000f00 */
[----:B------:R-:W2:Y:S04]  /*29100*/  LDL.LU.64 R4, [R1+0xd0] ;  /* 0x0000d00001047983 */ /* 0x000ea80000300a00 */
[----:B----4-:R-:W-:Y:S01]  /*29110*/  HMMA.16816.F32.BF16 R16, R16, R10, R12 ;  /* 0x0000000a1010723c */ /* 0x010fe2000004180c */
[----:B------:R-:W4:Y:S04]  /*29120*/  LDL.LU.64 R14, [R1+0x3868] ;  /* 0x00386800010e7983 */ /* 0x000f280000300a00 */
[----:B------:R-:W4:Y:S04]  /*29130*/  LDL.LU.64 R12, [R1+0x3860] ;  /* 0x00386000010c7983 */ /* 0x000f280000300a00 */
[----:B------:R-:W4:Y:S04]  /*29140*/  LDL.LU.64 R10, [R1+0x3858] ;  /* 0x00385800010a7983 */ /* 0x000f280000300a00 */
[----:B------:R-:W4:Y:S06]  /*29150*/  LDL.LU.64 R8, [R1+0x3850] ;  /* 0x0038500001087983 */ /* 0x000f2c0000300a00 */
[----:B------:R0:W-:Y:S04]  /*29160*/  STL.64 [R1+0x30], R16 ;  /* 0x0000301001007387 */ /* 0x0001e80000100a00 */
[----:B0-----:R-:W4:Y:S01]  /*29170*/  LDL.LU.64 R16, [R1+0x70] ;  /* 0x0000700001107983 */ /* 0x001f220000300a00 */
[----:B------:R-:W-:Y:S01]  /*29180*/  MOV R22, R19 ;  /* 0x0000001300167202 */ /* 0x000fe20000000f00 */
[----:B------:R-:W-:Y:S01]  /*29190*/  IMAD.MOV.U32 R23, RZ, RZ, R18 ;  /* 0x000000ffff177224 */ /* 0x000fe200078e0012 */
[----:B------:R-:W-:-:S03]  /*291a0*/  MOV R27, R3 ;  /* 0x00000003001b7202 */ /* 0x000fc60000000f00 */
[----:B------:R-:W-:Y:S04]  /*291b0*/  STL [R1+0x37ec], R22 ;  /* 0x0037ec1601007387 */ /* 0x000fe80000100800 */
[----:B------:R-:W-:Y:S01]  /*291c0*/  STL [R1+0x37e8], R23 ;  /* 0x0037e81701007387 */ /* 0x000fe20000100800 */
[----:B----4-:R-:W-:Y:S01]  /*291d0*/  HMMA.16816.F32.BF16 R12, R8, R16, R12 ;  /* 0x00000010080c723c */ /* 0x010fe2000004180c */
[----:B------:R-:W-:Y:S02]  /*291e0*/  MOV R28, R16 ;  /* 0x00000010001c7202 */ /* 0x000fe40000000f00 */
[----:B------:R-:W-:-:S15]  /*291f0*/  MOV R3, R17 ;  /* 0x0000001100037202 */ /* 0x000fde0000000f00 */
[----:B------:R-:W-:Y:S01]  /*29200*/  NOP ;  /* 0x0000000000007918 */ /* 0x000fe20000000000 */
[----:B------:R-:W-:Y:S02]  /*29210*/  MOV R16, R15 ;  /* 0x0000000f00107202 */ /* 0x000fe40000000f00 */
[----:B------:R-:W-:Y:S01]  /*29220*/  MOV R17, R14 ;  /* 0x0000000e00117202 */ /* 0x000fe20000000f00 */
[----:B------:R-:W-:Y:S01]  /*29230*/  IMAD.MOV.U32 R19, RZ, RZ, R12 ;  /* 0x000000ffff137224 */ /* 0x000fe200078e000c */
[----:B------:R-:W-:Y:S01]  /*29240*/  MOV R18, R13 ;  /* 0x0000000d00127202 */ /* 0x000fe20000000f00 */
[----:B------:R-:W4:Y:S04]  /*29250*/  LDL.LU.64 R14, [R1+0x3848] ;  /* 0x00384800010e7983 */ /* 0x000f280000300a00 */
[----:B------:R-:W2:Y:S04]  /*29260*/  LDL.LU.64 R12, [R1+0x3840] ;  /* 0x00384000010c7983 */ /* 0x000ea80000300a00 */
[----:B------:R0:W-:Y:S04]  /*29270*/  STL [R1+0x3800], R16 ;  /* 0x0038001001007387 */ /* 0x0001e80000100800 */
[----:B------:R1:W-:Y:S04]  /*29280*/  STL [R1+0x37fc], R17 ;  /* 0x0037fc1101007387 */ /* 0x0003e80000100800 */
[----:B------:R1:W-:Y:S04]  /*29290*/  STL [R1+0x37f8], R18 ;  /* 0x0037f81201007387 */ /* 0x0003e80000100800 */
[----:B------:R3:W-:Y:S04]  /*292a0*/  STL [R1+0x37f4], R19 ;  /* 0x0037f41301007387 */ /* 0x0007e80000100800 */
[----:B0-----:R-:W4:Y:S04]  /*292b0*/  LDL.LU R16, [R1+0x10] ;  /* 0x0000100001107983 */ /* 0x001f280000300800 */
[----:B-1----:R-:W4:Y:S04]  /*292c0*/  LDL.LU R17, [R1+0x14] ;  /* 0x0000140001117983 */ /* 0x002f280000300800 */
[----:B------:R-:W4:Y:S04]  /*292d0*/  LDL.LU R18, [R1+0x18] ;  /* 0x0000180001127983 */ /* 0x000f280000300800 */
[----:B---3--:R-:W4:Y:S01]  /*292e0*/  LDL.LU R19, [R1+0x1c] ;  /* 0x00001c0001137983 */ /* 0x008f220000300800 */
[C---:B--2---:R-:W-:Y:S08]  /*292f0*/  HMMA.16816.F32.BF16 R24, R8.reuse, R12, R24 ;  /* 0x0000000c0818723c */ /* 0x044ff00000041818 */
[----:B----4-:R-:W-:-:S15]  /*29300*/  HMMA.16816.F32.BF16 R16, R8, R20, R16 ;  /* 0x000000140810723c */ /* 0x010fde0000041810 */
[----:B------:R-:W-:-:S04]  /*29310*/  NOP ;  /* 0x0000000000007918 */ /* 0x000fc80000000000 */
[----:B------:R-:W-:Y:S02]  /*29320*/  MOV R22, R18 ;  /* 0x0000001200167202 */ /* 0x000fe40000000f00 */
[----:B------:R-:W-:Y:S01]  /*29330*/  MOV R23, R19 ;  /* 0x0000001300177202 */ /* 0x000fe20000000f00 */
[----:B------:R0:W-:Y:S01]  /*29340*/  STL [R1+0x10], R16 ;  /* 0x0000101001007387 */ /* 0x0001e20000100800 */
[----:B------:R-:W-:-:S03]  /*29350*/  IMAD.MOV.U32 R0, RZ, RZ, R17 ;  /* 0x000000ffff007224 */ /* 0x000fc600078e0011 */
[----:B------:R-:W-:Y:S01]  /*29360*/  STL.64 [R1+0x3810], R22 ;  /* 0x0038101601007387 */ /* 0x000fe20000100a00 */
[----:B------:R-:W-:Y:S01]  /*29370*/  MOV R18, R26 ;  /* 0x0000001a00127202 */ /* 0x000fe20000000f00 */
[----:B------:R-:W-:Y:S02]  /*29380*/  IMAD.MOV.U32 R19, RZ, RZ, R27 ;  /* 0x000000ffff137224 */ /* 0x000fe400078e001b */
[----:B------:R1:W-:Y:S01]  /*29390*/  STL.64 [R1+0x3808], R20 ;  /* 0x0038081401007387 */ /* 0x0003e20000100a00 */
[----:B------:R-:W-:Y:S02]  /*293a0*/  MOV R17, R25 ;  /* 0x0000001900117202 */ /* 0x000fe40000000f00 */
[----:B0-----:R-:W-:Y:S01]  /*293b0*/  MOV R16, R24 ;  /* 0x0000001800107202 */ /* 0x001fe20000000f00 */
[----:B-1----:R-:W2:Y:S04]  /*293c0*/  LDL.LU R20, [R1] ;  /* 0x0000000001147983 */ /* 0x002ea80000300800 */
[----:B------:R-:W2:Y:S04]  /*293d0*/  LDL.LU R21, [R1+0x4] ;  /* 0x0000040001157983 */ /* 0x000ea80000300800 */
[----:B------:R-:W3:Y:S04]  /*293e0*/  LDL.LU.64 R26, [R1+0x3838] ;  /* 0x00383800011a7983 */ /* 0x000ee80000300a00 */
[----:B------:R-:W3:Y:S01]  /*293f0*/  LDL.LU.64 R24, [R1+0x3830] ;  /* 0x0038300001187983 */ /* 0x000ee20000300a00 */
[----:B------:R-:W-:Y:S01]  /*29400*/  MOV R22, R7 ;  /* 0x0000000700167202 */ /* 0x000fe20000000f00 */
[----:B------:R-:W-:-:S02]  /*29410*/  IMAD.MOV.U32 R23, RZ, RZ, R6 ;  /* 0x000000ffff177224 */ /* 0x000fc400078e0006 */
[----:B------:R0:W-:Y:S04]  /*29420*/  STL.64 [R1+0x37e0], R12 ;  /* 0x0037e00c01007387 */ /* 0x0001e80000100a00 */
[----:B------:R-:W2:Y:S01]  /*29430*/  LDL.LU.64 R6, [R1+0x3828] ;  /* 0x0038280001067983 */ /* 0x000ea20000300a00 */
[----:B0-----:R-:W-:Y:S02]  /*29440*/  MOV R13, R4 ;  /* 0x00000004000d7202 */ /* 0x001fe40000000f00 */
[----:B------:R-:W-:Y:S01]  /*29450*/  MOV R12, R5 ;  /* 0x00000005000c7202 */ /* 0x000fe20000000f00 */
[----:B---3--:R-:W-:Y:S01]  /*29460*/  HMMA.16816.F32.BF16 R24, R8, R4, R24 ;  /* 0x000000040818723c */ /* 0x008fe20000041818 */
[----:B------:R-:W2:Y:S01]  /*29470*/  LDL.LU.64 R4, [R1+0x3820] ;  /* 0x0038200001047983 */ /* 0x000ea20000300a00 */
[----:B------:R-:W-:Y:S01]  /*29480*/  MOV R8, R28 ;  /* 0x0000001c00087202 */ /* 0x000fe20000000f00 */
[----:B------:R-:W-:-:S02]  /*29490*/  IMAD.MOV.U32 R9, RZ, RZ, R3 ;  /* 0x000000ffff097224 */ /* 0x000fc400078e0003 */
[----:B------:R-:W3:-:S14]  /*294a0*/  LDL.LU R28, [R1+0x3818] ;  /* 0x00381800011c7983 */ /* 0x000edc0000300800 */
[----:B------:R0:W-:Y:S04]  /*294b0*/  STL.64 [R1+0x3788], R26 ;  /* 0x0037881a01007387 */ /* 0x0001e80000100a00 */
[----:B0-----:R-:W4:Y:S04]  /*294c0*/  LDL R27, [R1+0x130] ;  /* 0x00013000011b7983 */ /* 0x001f280000100800 */
[----:B------:R-:W-:Y:S01]  /*294d0*/  STL.64 [R1+0x3780], R24 ;  /* 0x0037801801007387 */ /* 0x000fe20000100a00 */
[----:B--2---:R-:W-:Y:S03]  /*294e0*/  HMMA.16816.F32.BF16 R8, R4, R8, R20 ;  /* 0x000000080408723c */ /* 0x004fe60000041814 */
[----:B------:R-:W2:Y:S04]  /*294f0*/  LDL.LU.64 R22, [R1+0x3810] ;  /* 0x0038100001167983 */ /* 0x000ea80000300a00 */
[----:B------:R-:W2:-:S12]  /*29500*/  LDL.LU.64 R20, [R1+0x3808] ;  /* 0x0038080001147983 */ /* 0x000e980000300a00 */
[----:B------:R-:W-:Y:S01]  /*29510*/  STL.64 [R1], R8 ;  /* 0x0000000801007387 */ /* 0x000fe20000100a00 */
[----:B------:R-:W-:-:S03]  /*29520*/  MOV R3, R11 ;  /* 0x0000000b00037202 */ /* 0x000fc60000000f00 */
[----:B------:R-:W-:Y:S04]  /*29530*/  STL [R1+0x8], R10 ;  /* 0x0000080a01007387 */ /* 0x000fe80000100800 */
[----:B------:R-:W0:Y:S04]  /*29540*/  LDSM.16.MT88.4 R8, [R2+UR6+0x23000] ;  /* 0x023000060208783b */ /* 0x000e280008004200 */
[----:B------:R-:W-:Y:S04]  /*29550*/  STL [R1+0x377c], R3 ;  /* 0x00377c0301007387 */ /* 0x000fe80000100800 */
[----:B------:R-:W-:Y:S04]  /*29560*/  STL [R1+0x3758], R2 ;  /* 0x0037580201007387 */ /* 0x000fe80000100800 */
[----:B0-----:R0:W-:Y:S04]  /*29570*/  STL.64 [R1+0x3720], R10 ;  /* 0x0037200a01007387 */ /* 0x0011e80000100a00 */
[----:B------:R1:W-:Y:S04]  /*29580*/  STL.64 [R1+0x3718], R8 ;  /* 0x0037180801007387 */ /* 0x0003e80000100a00 */
[----:B0-----:R-:W2:Y:S01]  /*29590*/  LDL.LU R10, [R1+0xd8] ;  /* 0x0000d800010a7983 */ /* 0x001ea20000300800 */
[----:B---3--:R-:W-:Y:S01]  /*295a0*/  IMAD.MOV.U32 R11, RZ, RZ, R28 ;  /* 0x000000ffff0b7224 */ /* 0x008fe200078e001c */
[----:B-1----:R-:W-:-:S02]  /*295b0*/  MOV R8, R13 ;  /* 0x0000000d00087202 */ /* 0x002fc40000000f00 */
[----:B------:R-:W-:Y:S02]  /*295c0*/  MOV R9, R12 ;  /* 0x0000000c00097202 */ /* 0x000fe40000000f00 */
[----:B--2---:R-:W-:Y:S04]  /*295d0*/  STL.64 [R1+0x37d8], R10 ;  /* 0x0037d80a01007387 */ /* 0x004fe80000100a00 */
[----:B------:R-:W-:Y:S04]  /*295e0*/  STL.64 [R1+0x37d0], R8 ;  /* 0x0037d00801007387 */ /* 0x000fe80000100a00 */
[----:B----4-:R-:W0:Y:S04]  /*295f0*/  LDSM.16.M88.4 R8, [R27+UR6+0x180] ;  /* 0x000180061b08783b */ /* 0x010e280008000200 */
[----:B0-----:R-:W-:Y:S04]  /*29600*/  STL.64 [R1+0x80], R8 ;  /* 0x0000800801007387 */ /* 0x001fe80000100a00 */
[----:B------:R-:W-:Y:S04]  /*29610*/  STL.64 [R1+0x88], R10 ;  /* 0x0000880a01007387 */ /* 0x000fe80000100a00 */
[----:B------:R-:W0:Y:S04]  /*29620*/  LDSM.16.M88.4 R8, [R27+UR6+0x8180] ;  /* 0x008180061b08783b */ /* 0x000e280008000200 */
[----:B0-----:R-:W-:Y:S01]  /*29630*/  STL.64 [R1+0xb0], R8 ;  /* 0x0000b00801007387 */ /* 0x001fe20000100a00 */
[----:B------:R-:W-:-:S03]  /*29640*/  MOV R28, R9 ;  /* 0x00000009001c7202 */ /* 0x000fc60000000f00 */
[----:B------:R-:W-:Y:S04]  /*29650*/  STL.64 [R1+0xb8], R10 ;  /* 0x0000b80a01007387 */ /* 0x000fe80000100a00 */
[----:B------:R-:W0:Y:S04]  /*29660*/  LDSM.16.M88.4 R8, [R27+UR6+0x10180] ;  /* 0x010180061b08783b */ /* 0x000e280008000200 */
[----:B------:R-:W1:Y:S04]  /*29670*/  LDSM.16.M88.4 R24, [R27+UR6+0x18180] ;  /* 0x018180061b18783b */ /* 0x000e680008000200 */
[----:B------:R-:W-:Y:S04]  /*29680*/  STL [R1+0x3750], R28 ;  /* 0x0037501c01007387 */ /* 0x000fe80000100800 */
[----:B------:R-:W2:Y:S04]  /*29690*/  LDL.LU R12, [R1+0x50] ;  /* 0x00005000010c7983 */ /* 0x000ea80000300800 */
[----:B0-----:R0:W-:Y:S04]  /*296a0*/  STL.64 [R1+0xe0], R8 ;  /* 0x0000e00801007387 */ /* 0x0011e80000100a00 */
[----:B------:R3:W-:Y:S04]  /*296b0*/  STL.64 [R1+0xe8], R10 ;  /* 0x0000e80a01007387 */ /* 0x0007e80000100a00 */
[----:B------:R-:W2:Y:S04]  /*296c0*/  LDL.LU R13, [R1+0x54] ;  /* 0x00005400010d7983 */ /* 0x000ea80000300800 */
[----:B0-----:R-:W4:Y:S04]  /*296d0*/  LDL.LU R8, [R1+0x60] ;  /* 0x0000600001087983 */ /* 0x001f280000300800 */
[----:B------:R-:W4:Y:S01]  /*296e0*/  LDL.LU R9, [R1+0x64] ;  /* 0x0000640001097983 */ /* 0x000f220000300800 */
[----:B---3--:R-:W-:-:S03]  /*296f0*/  MOV R11, R29 ;  /* 0x0000001d000b7202 */ /* 0x008fc60000000f00 */
[----:B------:R-:W4:Y:S04]  /*29700*/  LDL.LU R10, [R1+0x68] ;  /* 0x00006800010a7983 */ /* 0x000f280000300800 */
[----:B------:R-:W3:Y:S04]  /*29710*/  LDL.LU R29, [R1+0x3804] ;  /* 0x00380400011d7983 */ /* 0x000ee80000300800 */
[----:B-1----:R0:W-:Y:S04]  /*29720*/  STL.64 [R1+0xf0], R24 ;  /* 0x0000f01801007387 */ /* 0x0021e80000100a00 */
[----:B------:R1:W-:Y:S01]  /*29730*/  STL.64 [R1+0xf8], R26 ;  /* 0x0000f81a01007387 */ /* 0x0003e20000100a00 */
[----:B0-----:R-:W-:Y:S01]  /*29740*/  MOV R24, R16 ;  /* 0x0000001000187202 */ /* 0x001fe20000000f00 */
[----:B------:R-:W-:-:S02]  /*29750*/  IMAD.MOV.U32 R25, RZ, RZ, R17 ;  /* 0x000000ffff197224 */ /* 0x000fc400078e0011 */
[----:B------:R-:W2:Y:S01]  /*29760*/  LDL.LU R16, [R1+0x3800] ;  /* 0x0038000001107983 */ /* 0x000ea20000300800 */
[----:B-1----:R-:W-:Y:S02]  /*29770*/  MOV R26, R18 ;  /* 0x00000012001a7202 */ /* 0x002fe40000000f00 */
[----:B------:R-:W-:Y:S01]  /*29780*/  MOV R27, R19 ;  /* 0x00000013001b7202 */ /* 0x000fe20000000f00 */
[----:B------:R-:W3:Y:S04]  /*29790*/  LDL.LU R17, [R1+0x37fc] ;  /* 0x0037fc0001117983 */ /* 0x000ee80000300800 */
[----:B------:R-:W4:Y:S04]  /*297a0*/  LDL.LU R18, [R1+0x37f8] ;  /* 0x0037f80001127983 */ /* 0x000f280000300800 */
[----:B------:R-:W4:Y:S04]  /*297b0*/  LDL.LU R19, [R1+0x37f4] ;  /* 0x0037f40001137983 */ /* 0x000f280000300800 */
[----:B------:R-:W-:Y:S04]  /*297c0*/  STL.64 [R1+0x3798], R26 ;  /* 0x0037981a01007387 */ /* 0x000fe80000100a00 */
[----:B------:R0:W-:Y:S04]  /*297d0*/  STL.64 [R1+0x3790], R24 ;  /* 0x0037901801007387 */ /* 0x0001e80000100a00 */
[----:B0-----:R-:W4:Y:S01]  /*297e0*/  LDL.LU R24, [R1+0x10] ;  /* 0x0000100001187983 */ /* 0x001f220000300800 */
[----:B------:R-:W-:-:S03]  /*297f0*/  MOV R25, R0 ;  /* 0x0000000000197202 */ /* 0x000fc60000000f00 */
[----:B------:R-:W4:Y:S01]  /*29800*/  LDL.LU R0, [R1+0x37f0] ;  /* 0x0037f00001007983 */ /* 0x000f220000300800 */
[----:B------:R-:W-:Y:S01]  /*29810*/  IMAD.MOV.U32 R26, RZ, RZ, R22 ;  /* 0x000000ffff1a7224 */ /* 0x000fe200078e0016 */
[----:B------:R-:W-:Y:S02]  /*29820*/  MOV R27, R23 ;  /* 0x00000017001b7202 */ /* 0x000fe40000000f00 */
[----:B------:R-:W4:Y:S04]  /*29830*/  LDL.LU R22, [R1+0x37ec] ;  /* 0x0037ec0001167983 */ /* 0x000f280000300800 */
[----:B------:R-:W4:Y:S04]  /*29840*/  LDL.LU R23, [R1+0x37e8] ;  /* 0x0037e80001177983 */ /* 0x000f280000300800 */
[----:B------:R2:W-:Y:S02]  /*29850*/  STL.64 [R1+0x37a8], R26 ;  /* 0x0037a81a01007387 */ /* 0x0005e40000100a00 */
[----:B--2---:R-:W-:Y:S01]  /*29860*/  MOV R27, R16 ;  /* 0x00000010001b7202 */ /* 0x004fe20000000f00 */
[----:B---3--:R-:W-:Y:S01]  /*29870*/  IMAD.MOV.U32 R26, RZ, RZ, R17 ;  /* 0x000000ffff1a7224 */ /* 0x008fe200078e0011 */
[----:B----4-:R0:W-:Y:S02]  /*29880*/  STL.64 [R1+0x37a0], R24 ;  /* 0x0037a01801007387 */ /* 0x0101e40000100a00 */
[----:B0-----:R-:W-:-:S02]  /*29890*/  MOV R24, R19 ;  /* 0x0000001300187202 */ /* 0x001fc40000000f00 */
[----:B------:R-:W-:Y:S02]  /*298a0*/  MOV R25, R18 ;  /* 0x0000001200197202 */ /* 0x000fe40000000f00 */
[----:B------:R-:W0:Y:S04]  /*298b0*/  LDSM.16.MT88.4 R16, [R0+UR6+0x23000] ;  /* 0x023000060010783b */ /* 0x000e280008004200 */
[----:B------:R-:W-:Y:S04]  /*298c0*/  STL [R1+0x35c0], R29 ;  /* 0x0035c01d01007387 */ /* 0x000fe80000100800 */
[----:B------:R-:W-:Y:S04]  /*298d0*/  STL [R1+0x3754], R0 ;  /* 0x0037540001007387 */ /* 0x000fe80000100800 */
[----:B0-----:R0:W-:Y:S04]  /*298e0*/  STL [R1+0x36e4], R18 ;  /* 0x0036e41201007387 */ /* 0x0011e80000100800 */
[----:B------:R1:W-:Y:S04]  /*298f0*/  STL [R1+0x36e0], R19 ;  /* 0x0036e01301007387 */ /* 0x0003e80000100800 */
[----:B------:R2:W-:Y:S01]  /*29900*/  STL.64 [R1+0x3728], R16 ;  /* 0x0037281001007387 */ /* 0x0005e20000100a00 */
[----:B0-----:R-:W-:-:S02]  /*29910*/  MOV R18, R23 ;  /* 0x0000001700127202 */ /* 0x001fc40000000f00 */
[----:B-1----:R-:W-:Y:S02]  /*29920*/  MOV R19, R22 ;  /* 0x0000001600137202 */ /* 0x002fe40000000f00 */
[C---:B------:R-:W-:Y:S01]  /*29930*/  HMMA.16816.F32.BF16 R20, R4.reuse, R20, R12 ;  /* 0x000000140414723c */ /* 0x040fe2000004180c */
[----:B--2---:R-:W2:Y:S04]  /*29940*/  LDL.LU R16, [R1+0x30] ;  /* 0x0000300001107983 */ /* 0x004ea80000300800 */
[----:B------:R-:W2:Y:S04]  /*29950*/  LDL.LU R17, [R1+0x34] ;  /* 0x0000340001117983 */ /* 0x000ea80000300800 */
[----:B------:R-:W3:Y:S10]  /*29960*/  LDL.LU.64 R12, [R1+0x37e0] ;  /* 0x0037e000010c7983 */ /* 0x000ef40000300a00 */
[----:B------:R0:W-:Y:S01]  /*29970*/  STL.64 [R1+0x50], R20 ;  /* 0x0000501401007387 */ /* 0x0001e20000100a00 */
[----:B------:R-:W-:Y:S01]  /*29980*/  IMAD.MOV.U32 R3, RZ, RZ, R22 ;  /* 0x000000ffff037224 */ /* 0x000fe200078e0016 */
[----:B0-----:R-:W-:Y:S01]  /*29990*/  MOV R20, R23 ;  /* 0x0000001700147202 */ /* 0x001fe20000000f00 */
[----:B---3--:R-:W-:Y:S01]  /*299a0*/  HMMA.16816.F32.BF16 R12, R4, R12, R8 ;  /* 0x0000000c040c723c */ /* 0x008fe20000041808 */
[----:B------:R-:W3:Y:S04]  /*299b0*/  LDL.LU.64 R10, [R1+0x37d8] ;  /* 0x0037d800010a7983 */ /* 0x000ee80000300a00 */
[----:B------:R-:W2:-:S14]  /*299c0*/  LDL.LU.64 R8, [R1+0x37d0] ;  /* 0x0037d00001087983 */ /* 0x000e9c0000300a00 */
[----:B------:R-:W-:Y:S01]  /*299d0*/  MOV R22, R13 ;  /* 0x0000000d00167202 */ /* 0x000fe20000000f00 */
[----:B------:R-:W-:Y:S01]  /*299e0*/  IMAD.MOV.U32 R23, RZ, RZ, R14 ;  /* 0x000000ffff177224 */ /* 0x000fe200078e000e */
[----:B------:R-:W-:Y:S02]  /*299f0*/  MOV R21, R12 ;  /* 0x0000000c00157202 */ /* 0x000fe40000000f00 */
[----:B------:R-:W-:Y:S02]  /*29a00*/  MOV R29, R15 ;  /* 0x0000000f001d7202 */ /* 0x000fe40000000f00 */
[----:B------:R-:W4:Y:S04]  /*29a10*/  LDL.LU.64 R14, [R1+0x37c8] ;  /* 0x0037c800010e7983 */ /* 0x000f280000300a00 */
[----:B------:R-:W4:Y:S04]  /*29a20*/  LDL.LU.64 R12, [R1+0x37c0] ;  /* 0x0037c000010c7983 */ /* 0x000f280000300a00 */
[----:B------:R0:W-:Y:S04]  /*29a30*/  STL.64 [R1+0x37b8], R22 ;  /* 0x0037b81601007387 */ /* 0x0001e80000100a00 */
[----:B------:R-:W-:Y:S04]  /*29a40*/  STL.64 [R1+0x37b0], R20 ;  /* 0x0037b01401007387 */ /* 0x000fe80000100a00 */
[----:B0-----:R-:W4:Y:S01]  /*29a50*/  LDL.LU.64 R22, [R1+0x78] ;  /* 0x0000780001167983 */ /* 0x001f220000300a00 */
[----:B--2---:R-:W-:Y:S03]  /*29a60*/  HMMA.16816.F32.BF16 R16, R4, R8, R16 ;  /* 0x000000080410723c */ /* 0x004fe60000041810 */
[----:B------:R-:W2:Y:S04]  /*29a70*/  LDL.LU R6, [R1+0xa8] ;  /* 0x0000a80001067983 */ /* 0x000ea80000300800 */
[----:B------:R-:W2:-:S12]  /*29a80*/  LDL.LU R7, [R1+0xac] ;  /* 0x0000ac0001077983 */ /* 0x000e980000300800 */
[----:B------:R0:W-:Y:S04]  /*29a90*/  STL.64 [R1+0x3738], R18 ;  /* 0x0037381201007387 */ /* 0x0001e80000100a00 */
[----:B------:R-:W-:Y:S04]  /*29aa0*/  STL.64 [R1+0x3730], R16 ;  /* 0x0037301001007387 */ /* 0x000fe80000100a00 */
[----:B0-----:R-:W2:Y:S04]  /*29ab0*/  LDL.LU R18, [R1+0xc8] ;  /* 0x0000c80001127983 */ /* 0x001ea80000300800 */
[----:B------:R-:W2:Y:S01]  /*29ac0*/  LDL.LU R19, [R1+0xcc] ;  /* 0x0000cc0001137983 */ /* 0x000ea20000300800 */
[----:B----4-:R-:W-:Y:S01]  /*29ad0*/  HMMA.16816.F32.BF16 R24, R12, R22, R24 ;  /* 0x000000160c18723c */ /* 0x010fe20000041818 */
[----:B------:R-:W-:-:S02]  /*29ae0*/  MOV R9, R22 ;  /* 0x0000001600097202 */ /* 0x000fc40000000f00 */
[----:B------:R-:W-:Y:S02]  /*29af0*/  MOV R8, R23 ;  /* 0x0000001700087202 */ /* 0x000fe40000000f00 */
[----:B------:R-:W4:Y:S04]  /*29b00*/  LDL.LU.64 R22, [R1+0x37b8] ;  /* 0x0037b80001167983 */ /* 0x000f280000300a00 */
[----:B------:R-:W2:Y:S10]  /*29b10*/  LDL.LU.64 R20, [R1+0x37b0] ;  /* 0x0037b00001147983 */ /* 0x000eb40000300a00 */
[----:B------:R-:W-:Y:S01]  /*29b20*/  MOV R5, R26 ;  /* 0x0000001a00057202 */ /* 0x000fe20000000f00 */
[----:B------:R-:W-:Y:S01]  /*29b30*/  IMAD.MOV.U32 R0, RZ, RZ, R24 ;  /* 0x000000ffff007224 */ /* 0x000fe200078e0018 */
[----:B------:R-:W-:-:S02]  /*29b40*/  MOV R4, R27 ;  /* 0x0000001b00047202 */ /* 0x000fc40000000f00 */
[----:B------:R-:W-:Y:S01]  /*29b50*/  MOV R28, R25 ;  /* 0x00000019001c7202 */ /* 0x000fe20000000f00 */
[----:B------:R-:W2:Y:S04]  /*29b60*/  LDL.LU.64 R26, [R1+0x37a8] ;  /* 0x0037a800011a7983 */ /* 0x000ea80000300a00 */
[----:B------:R-:W2:Y:S04]  /*29b70*/  LDL.LU.64 R24, [R1+0x37a0] ;  /* 0x0037a00001187983 */ /* 0x000ea80000300a00 */
[----:B------:R-:W-:Y:S04]  /*29b80*/  STL [R1+0x3768], R4 ;  /* 0x0037680401007387 */ /* 0x000fe80000100800 */
[----:B------:R-:W-:Y:S04]  /*29b90*/  STL [R1+0x3764], R5 ;  /* 0x0037640501007387 */ /* 0x000fe80000100800 */
[----:B------:R-:W-:Y:S04]  /*29ba0*/  STL [R1+0x3760], R28 ;  /* 0x0037601c01007387 */ /* 0x000fe80000100800 */
[----:B------:R-:W-:Y:S01]  /*29bb0*/  STL [R1+0x375c], R0 ;  /* 0x00375c0001007387 */ /* 0x000fe20000100800 */
[----:B--2---:R-:W-:-:S15]  /*29bc0*/  HMMA.16816.F32.BF16 R24, R12, R6, R24 ;  /* 0x000000060c18723c */ /* 0x004fde0000041818 */
[----:B------:R-:W-:-:S04]  /*29bd0*/  NOP ;  /* 0x0000000000007918 */ /* 0x000fc80000000000 */
[----:B------:R-:W-:Y:S01]  /*29be0*/  STL.64 [R1+0x10], R24 ;  /* 0x0000101801007387 */ /* 0x000fe20000100a00 */
[----:B------:R-:W-:-:S03]  /*29bf0*/  IMAD.MOV.U32 R2, RZ, RZ, R26 ;  /* 0x000000ffff027224 */ /* 0x000fc600078e001a */
[----:B------:R0:W-:Y:S04]  /*29c00*/  STL [R1+0x1c], R27 ;  /* 0x00001c1b01007387 */ /* 0x0001e80000100800 */
[----:B0-----:R-:W2:Y:S04]  /*29c10*/  LDL.LU.64 R26, [R1+0x3798] ;  /* 0x00379800011a7983 */ /* 0x001ea80000300a00 */
[----:B------:R-:W2:Y:S02]  /*29c20*/  LDL.LU.64 R24, [R1+0x3790] ;  /* 0x0037900001187983 */ /* 0x000ea40000300a00 */
[----:B--2---:R-:W-:-:S15]  /*29c30*/  HMMA.16816.F32.BF16 R24, R12, R18, R24 ;  /* 0x000000120c18723c */ /* 0x004fde0000041818 */
[----:B------:R-:W-:-:S04]  /*29c40*/  NOP ;  /* 0x0000000000007918 */ /* 0x000fc80000000000 */
[----:B------:R-:W-:Y:S01]  /*29c50*/  MOV R28, R26 ;  /* 0x0000001a001c7202 */ /* 0x000fe20000000f00 */
[----:B------:R-:W-:Y:S01]  /*29c60*/  IMAD.MOV.U32 R0, RZ, RZ, R27 ;  /* 0x000000ffff007224 */ /* 0x000fe200078e001b */
[----:B------:R-:W-:Y:S01]  /*29c70*/  MOV R4, R24 ;  /* 0x0000001800047202 */ /* 0x000fe20000000f00 */
[----:B------:R-:W2:Y:S01]  /*29c80*/  LDL.LU.64 R26, [R1+0x3788] ;  /* 0x00378800011a7983 */ /* 0x000ea20000300a00 */
[----:B------:R-:W-:-:S03]  /*29c90*/  MOV R5, R25 ;  /* 0x0000001900057202 */ /* 0x000fc60000000f00 */
[----:B------:R-:W2:Y:S04]  /*29ca0*/  LDL.LU.64 R24, [R1+0x3780] ;  /* 0x0037800001187983 */ /* 0x000ea80000300a00 */
[----:B------:R0:W-:Y:S04]  /*29cb0*/  STL.64 [R1+0x3748], R18 ;  /* 0x0037481201007387 */ /* 0x0001e80000100a00 */
[----:B------:R-:W4:Y:S04]  /*29cc0*/  LDL.LU R16, [R1+0x50] ;  /* 0x0000500001107983 */ /* 0x000f280000300800 */
[----:B------:R-:W4:Y:S01]  /*29cd0*/  LDL.LU R17, [R1+0x54] ;  /* 0x0000540001117983 */ /* 0x000f220000300800 */
[----:B0-----:R-:W-:-:S03]  /*29ce0*/  MOV R18, R3 ;  /* 0x0000000300127202 */ /* 0x001fc60000000f00 */
[----:B------:R-:W4:Y:S01]  /*29cf0*/  LDL.LU R3, [R1+0x377c] ;  /* 0x00377c0001037983 */ /* 0x000f220000300800 */
[----:B------:R-:W-:-:S03]  /*29d00*/  MOV R19, R20 ;  /* 0x0000001400137202 */ /* 0x000fc60000000f00 */
[----:B------:R-:W4:Y:S04]  /*29d10*/  LDL.LU R20, [R1+0x3778] ;  /* 0x0037780001147983 */ /* 0x000f280000300800 */
[----:B---3--:R0:W-:Y:S01]  /*29d20*/  STL.64 [R1+0x3740], R10 ;  /* 0x0037400a01007387 */ /* 0x0081e20000100a00 */
[----:B--2---:R-:W-:Y:S01]  /*29d30*/  HMMA.16816.F32.BF16 R24, R12, R10, R24 ;  /* 0x0000000a0c18723c */ /* 0x004fe20000041818 */
[----:B------:R-:W-:Y:S01]  /*29d40*/  IMAD.MOV.U32 R15, RZ, RZ, R8 ;  /* 0x000000ffff0f7224 */ /* 0x000fe200078e0008 */
[----:B------:R-:W-:Y:S02]  /*29d50*/  MOV R14, R9 ;  /* 0x00000009000e7202 */ /* 0x000fe40000000f00 */
[----:B------:R-:W-:Y:S02]  /*29d60*/  MOV R8, R21 ;  /* 0x0000001500087202 */ /* 0x000fe40000000f00 */
[----:B------:R-:W2:Y:S01]  /*29d70*/  LDL.LU R21, [R1+0x3774] ;  /* 0x0037740001157983 */ /* 0x000ea20000300800 */
[----:B----4-:R-:W-:-:S02]  /*29d80*/  MOV R9, R22 ;  /* 0x0000001600097202 */ /* 0x010fc40000000f00 */
[----:B0-----:R-:W-:Y:S01]  /*29d90*/  MOV R10, R23 ;  /* 0x00000017000a7202 */ /* 0x001fe20000000f00 */
[----:B------:R-:W2:Y:S04]  /*29da0*/  LDL.LU R22, [R1+0x3770] ;  /* 0x0037700001167983 */ /* 0x000ea80000300800 */
[----:B------:R-:W2:Y:S05]  /*29db0*/  LDL.LU R23, [R1+0x376c] ;  /* 0x00376c0001177983 */ /* 0x000eaa0000300800 */
[----:B------:R-:W-:Y:S04]  /*29dc0*/  STL.64 [R1+0x36f0], R26 ;  /* 0x0036f01a01007387 */ /* 0x000fe80000100a00 */
[----:B------:R0:W-:Y:S04]  /*29dd0*/  STL.64 [R1+0x36e8], R24 ;  /* 0x0036e81801007387 */ /* 0x0001e80000100a00 */
[----:B0-----:R-:W2:Y:S04]  /*29de0*/  LDL.LU R24, [R1] ;  /* 0x0000000001187983 */ /* 0x001ea80000300800 */
[----:B------:R-:W2:Y:S04]  /*29df0*/  LDL.LU R25, [R1+0x4] ;  /* 0x0000040001197983 */ /* 0x000ea80000300800 */
[----:B------:R-:W2:Y:S01]  /*29e00*/  LDL.LU R26, [R1+0x8] ;  /* 0x00000800011a7983 */ /* 0x000ea20000300800 */
[----:B------:R-:W-:-:S07]  /*29e10*/  MOV R27, R3 ;  /* 0x00000003001b7202 */ /* 0x000fce0000000f00 */
[----:B--2---:R-:W-:Y:S01]  /*29e20*/  HMMA.16816.F32.BF16 R12, R20, R14, R24 ;  /* 0x0000000e140c723c */ /* 0x004fe20000041818 */
[----:B------:R-:W-:Y:S01]  /*29e30*/  IMAD.MOV.U32 R24, RZ, RZ, R4 ;  /* 0x000000ffff187224 */ /* 0x000fe200078e0004 */
[----:B------:R-:W-:Y:S02]  /*29e40*/  MOV R26, R28 ;  /* 0x0000001c001a7202 */ /* 0x000fe40000000f00 */
[----:B------:R-:W-:Y:S02]  /*29e50*/  MOV R27, R0 ;  /* 0x00000000001b7202 */ /* 0x000fe40000000f00 */
[----:B------:R-:W-:-:S13]  /*29e60*/  MOV R25, R5 ;  /* 0x0000000500197202 */ /* 0x000fda0000000f00 */
[----:B------:R-:W-:Y:S04]  /*29e70*/  STL.64 [R1], R12 ;  /* 0x0000000c01007387 */ /* 0x000fe80000100a00 */
[----:B------:R-:W2:Y:S04]  /*29e80*/  LDL.LU R4, [R1+0x3768] ;  /* 0x0037680001047983 */ /* 0x000ea80000300800 */
[----:B------:R-:W3:Y:S04]  /*29e90*/  LDL.LU R5, [R1+0x3764] ;  /* 0x0037640001057983 */ /* 0x000ee80000300800 */
[----:B------:R-:W4:Y:S04]  /*29ea0*/  LDL.LU R28, [R1+0x3760] ;  /* 0x00376000011c7983 */ /* 0x000f280000300800 */
[----:B------:R-:W2:Y:S04]  /*29eb0*/  LDL.LU R0, [R1+0x375c] ;  /* 0x00375c0001007983 */ /* 0x000ea80000300800 */
[----:B------:R0:W-:Y:S04]  /*29ec0*/  STL.64 [R1+0x3700], R26 ;  /* 0x0037001a01007387 */ /* 0x0001e80000100a00 */
[----:B------:R1:W-:Y:S01]  /*29ed0*/  STL.64 [R1+0x36f8], R24 ;  /* 0x0036f81801007387 */ /* 0x0003e20000100a00 */
[----:B0-----:R-:W-:-:S03]  /*29ee0*/  IMAD.MOV.U32 R26, RZ, RZ, R2 ;  /* 0x000000ffff1a7224 */ /* 0x001fc600078e0002 */
[----:B-1----:R-:W2:Y:S04]  /*29ef0*/  LDL.LU R24, [R1+0x10] ;  /* 0x0000100001187983 */ /* 0x002ea80000300800 */
[----:B------:R-:W2:Y:S04]  /*29f00*/  LDL.LU R25, [R1+0x14] ;  /* 0x0000140001197983 */ /* 0x000ea80000300800 */
[----:B------:R-:W2:Y:S04]  /*29f10*/  LDL.LU R2, [R1+0x3758] ;  /* 0x0037580001027983 */ /* 0x000ea80000300800 */
[----:B------:R-:W3:Y:S01]  /*29f20*/  LDL.LU R27, [R1+0x1c] ;  /* 0x00001c00011b7983 */ /* 0x000ee20000300800 */
[----:B------:R-:W-:Y:S01]  /*29f30*/  IMAD.MOV.U32 R11, RZ, RZ, R29 ;  /* 0x000000ffff0b7224 */ /* 0x000fe200078e001d */
[----:B------:R-:W-:-:S02]  /*29f40*/  MOV R3, R14 ;  /* 0x0000000e00037202 */ /* 0x000fc40000000f00 */
[----:B------:R-:W-:Y:S02]  /*29f50*/  MOV R29, R15 ;  /* 0x0000000f001d7202 */ /* 0x000fe40000000f00 */
[----:B--2---:R-:W0:Y:S04]  /*29f60*/  LDSM.16.MT88.4 R12, [R2+UR6+0x23400] ;  /* 0x02340006020c783b */ /* 0x004e280008004200 */
[----:B---3--:R-:W-:Y:S04]  /*29f70*/  STL.64 [R1+0x3710], R26 ;  /* 0x0037101a01007387 */ /* 0x008fe80000100a00 */
[----:B------:R1:W-:Y:S02]  /*29f80*/  STL.64 [R1+0x3708], R24 ;  /* 0x0037081801007387 */ /* 0x0003e40000100a00 */
[----:B-1----:R-:W-:-:S02]  /*29f90*/  MOV R24, R0 ;  /* 0x0000000000187202 */ /* 0x002fc40000000f00 */
[----:B------:R-:W2:Y:S01]  /*29fa0*/  LDL.LU R0, [R1+0x3754] ;  /* 0x0037540001007983 */ /* 0x000ea20000300800 */
[----:B----4-:R-:W-:-:S03]  /*29fb0*/  MOV R25, R28 ;  /* 0x0000001c00197202 */ /* 0x010fc60000000f00 */
[----:B------:R-:W3:Y:S01]  /*29fc0*/  LDL.LU R28, [R1+0x3750] ;  /* 0x00375000011c7983 */ /* 0x000ee20000300800 */
[----:B------:R-:W-:Y:S01]  /*29fd0*/  MOV R26, R5 ;  /* 0x00000005001a7202 */ /* 0x000fe20000000f00 */
[----:B------:R-:W-:Y:S02]  /*29fe0*/  IMAD.MOV.U32 R27, RZ, RZ, R4 ;  /* 0x000000ffff1b7224 */ /* 0x000fe400078e0004 */
[C---:B------:R-:W-:Y:S01]  /*29ff0*/  HMMA.16816.F32.BF16 R4, R20.reuse, R6, R16 ;  /* 0x000000061404723c */ /* 0x040fe20000041810 */
[----:B0-----:R-:W-:Y:S04]  /*2a000*/  STL.64 [R1+0x36a0], R14 ;  /* 0x0036a00e01007387 */ /* 0x001fe80000100a00 */
[----:B------:R0:W-:Y:S04]  /*2a010*/  STL.64 [R1+0x3698], R12 ;  /* 0x0036980c01007387 */ /* 0x0001e80000100a00 */
[----:B0-----:R-:W4:Y:S04]  /*2a020*/  LDL.LU R12, [R1+0xe0] ;  /* 0x0000e000010c7983 */ /* 0x001f280000300800 */
[----:B------:R-:W4:Y:S04]  /*2a030*/  LDL.LU R13, [R1+0xe4] ;  /* 0x0000e400010d7983 */ /* 0x000f280000300800 */
[----:B------:R-:W3:Y:S04]  /*2a040*/  LDL.LU.64 R18, [R1+0x3748] ;  /* 0x0037480001127983 */ /* 0x000ee80000300a00 */
[----:B------:R-:W-:Y:S04]  /*2a050*/  STL.64 [R1+0x50], R4 ;  /* 0x0000500401007387 */ /* 0x000fe80000100a00 */
[----:B------:R-:W-:Y:S04]  /*2a060*/  STL.64 [R1+0x58], R6 ;  /* 0x0000580601007387 */ /* 0x000fe80000100a00 */
[----:B--2---:R-:W0:Y:S04]  /*2a070*/  LDSM.16.MT88.4 R4, [R0+UR6+0x23400] ;  /* 0x023400060004783b */ /* 0x004e280008004200 */
[----:B------:R-:W-:Y:S01]  /*2a080*/  STL [R1+0x36c0], R0 ;  /* 0x0036c00001007387 */ /* 0x000fe20000100800 */
[----:B---3--:R-:W-:Y:S03]  /*2a090*/  HMMA.16816.F32.BF16 R16, R20, R18, R8 ;  /* 0x000000121410723c */ /* 0x008fe60000041808 */
[----:B0-----:R-:W-:Y:S04]  /*2a0a0*/  STL.64 [R1+0x3658], R6 ;  /* 0x0036580601007387 */ /* 0x001fe80000100a00 */
[----:B------:R0:W-:Y:S04]  /*2a0b0*/  STL.64 [R1+0x3650], R4 ;  /* 0x0036500401007387 */ /* 0x0001e80000100a00 */
[----:B0-----:R-:W2:Y:S04]  /*2a0c0*/  LDL.LU.64 R4, [R1+0xf0] ;  /* 0x0000f00001047983 */ /* 0x001ea80000300a00 */
[----:B------:R-:W3:Y:S04]  /*2a0d0*/  LDL.LU.64 R6, [R1+0xf8] ;  /* 0x0000f80001067983 */ /* 0x000ee80000300a00 */
[----:B------:R-:W2:Y:S01]  /*2a0e0*/  LDL.LU.64 R10, [R1+0x3740] ;  /* 0x00374000010a7983 */ /* 0x000ea20000300a00 */
[----:B------:R-:W-:-:S03]  /*2a0f0*/  MOV R15, R18 ;  /* 0x00000012000f7202 */ /* 0x000fc60000000f00 */
[----:B------:R0:W-:Y:S01]  /*2a100*/  STL.64 [R1+0x60], R16 ;  /* 0x0000601001007387 */ /* 0x0001e20000100a00 */
[----:B------:R-:W-:-:S03]  /*2a110*/  MOV R14, R19 ;  /* 0x00000013000e7202 */ /* 0x000fc60000000f00 */
[----:B------:R-:W2:Y:S04]  /*2a120*/  LDL.LU.64 R18, [R1+0x3738] ;  /* 0x0037380001127983 */ /* 0x000ea80000300a00 */
[----:B0-----:R-:W2:Y:S04]  /*2a130*/  LDL.LU.64 R16, [R1+0x3730] ;  /* 0x0037300001107983 */ /* 0x001ea80000300a00 */
[----:B------:R-:W-:Y:S04]  /*2a140*/  STL [R1+0x36c8], R14 ;  /* 0x0036c80e01007387 */ /* 0x000fe80000100800 */
[----:B------:R-:W-:Y:S01]  /*2a150*/  STL [R1+0x36c4], R15 ;  /* 0x0036c40f01007387 */ /* 0x000fe20000100800 */
[----:B--2---:R-:W-:Y:S03]  /*2a160*/  HMMA.16816.F32.BF16 R20, R20, R10, R16 ;  /* 0x0000000a1414723c */ /* 0x004fe60000041810 */
[----:B------:R-:W2:Y:S04]  /*2a170*/  LDL.LU.64 R16, [R1+0x3728] ;  /* 0x0037280001107983 */ /* 0x000ea80000300a00 */
[----:B------:R-:W2:Y:S04]  /*2a180*/  LDL.LU.64 R10, [R1+0x3720] ;  /* 0x00372000010a7983 */ /* 0x000ea80000300a00 */
[----:B------:R-:W2:Y:S08]  /*2a190*/  LDL.LU.64 R8, [R1+0x3718] ;  /* 0x0037180001087983 */ /* 0x000eb00000300a00 */
[----:B------:R0:W-:Y:S04]  /*2a1a0*/  STL.64 [R1+0x30], R20 ;  /* 0x0000301401007387 */ /* 0x0001e80000100a00 */
[----:B------:R1:W-:Y:S04]  /*2a1b0*/  STL.64 [R1+0x38], R22 ;  /* 0x0000381601007387 */ /* 0x0003e80000100a00 */
[----:B0-----:R-:W2:Y:S02]  /*2a1c0*/  LDL.LU.64 R20, [R1+0x80] ;  /* 0x0000800001147983 */ /* 0x001ea40000300a00 */
[----:B--2---:R-:W-:Y:S01]  /*2a1d0*/  HMMA.16816.F32.BF16 R24, R8, R20, R24 ;  /* 0x000000140818723c */ /* 0x004fe20000041818 */
[----:B------:R-:W-:Y:S01]  /*2a1e0*/  MOV R18, R20 ;  /* 0x0000001400127202 */ /* 0x000fe20000000f00 */
[----:B------:R-:W-:-:S15]  /*2a1f0*/  IMAD.MOV.U32 R19, RZ, RZ, R21 ;  /* 0x000000ffff137224 */ /* 0x000fde00078e0015 */
[----:B------:R-:W-:Y:S02]  /*2a200*/  NOP ;  /* 0x0000000000007918 */ /* 0x000fe40000000000 */
[----:B------:R-:W-:Y:S01]  /*2a210*/  IMAD.MOV.U32 R20, RZ, RZ, R27 ;  /* 0x000000ffff147224 */ /* 0x000fe200078e001b */
[----:B------:R-:W-:Y:S02]  /*2a220*/  MOV R21, R26 ;  /* 0x0000001a00157202 */ /* 0x000fe40000000f00 */
[----:B-1----:R-:W-:Y:S02]  /*2a230*/  MOV R22, R25 ;  /* 0x0000001900167202 */ /* 0x002fe40000000f00 */
[----:B------:R-:W-:Y:S01]  /*2a240*/  MOV R23, R24 ;  /* 0x0000001800177202 */ /* 0x000fe20000000f00 */
[----:B------:R-:W2:Y:S04]  /*2a250*/  LDL.LU.64 R26, [R1+0x3710] ;  /* 0x00371000011a7983 */ /* 0x000ea80000300a00 */
[----:B------:R-:W2:Y:S04]  /*2a260*/  LDL.LU.64 R24, [R1+0x3708] ;  /* 0x0037080001187983 */ /* 0x000ea80000300a00 */
[----:B------:R0:W-:Y:S04]  /*2a270*/  STL [R1+0x36d8], R20 ;  /* 0x0036d81401007387 */ /* 0x0001e80000100800 */
[----:B------:R1:W-:Y:S04]  /*2a280*/  STL [R1+0x36d4], R21 ;  /* 0x0036d41501007387 */ /* 0x0003e80000100800 */
[----:B------:R-:W-:Y:S04]  /*2a290*/  STL [R1+0x36d0], R22 ;  /* 0x0036d01601007387 */ /* 0x000fe80000100800 */
[----:B------:R2:W-:Y:S04]  /*2a2a0*/  STL [R1+0x36cc], R23 ;  /* 0x0036cc1701007387 */ /* 0x0005e80000100800 */
[----:B0-----:R-:W2:Y:S01]  /*2a2b0*/  LDL R20, [R1+0xb0] ;  /* 0x0000b00001147983 */ /* 0x001ea20000100800 */
[----:B-1----:R-:W-:-:S07]  /*2a2c0*/  MOV R21, R28 ;  /* 0x0000001c00157202 */ /* 0x002fce0000000f00 */
[----:B--2---:R-:W-:Y:S01]  /*2a2d0*/  HMMA.16816.F32.BF16 R20, R8, R20, R24 ;  /* 0x000000140814723c */ /* 0x004fe20000041818 */
[----:B------:R-:W4:Y:S04]  /*2a2e0*/  LDL.LU.64 R26, [R1+0x3700] ;  /* 0x00370000011a7983 */ /* 0x000f280000300a00 */
[----:B------:R-:W4:-:S14]  /*2a2f0*/  LDL.LU.64 R24, [R1+0x36f8] ;  /* 0x0036f80001187983 */ /* 0x000f1c0000300a00 */
[----:B------:R-:W-:Y:S01]  /*2a300*/  IMAD.MOV.U32 R0, RZ, RZ, R22 ;  /* 0x000000ffff007224 */ /* 0x000fe200078e0016 */
[----:B------:R-:W-:Y:S02]  /*2a310*/  MOV R28, R23 ;  /* 0x00000017001c7202 */ /* 0x000fe40000000f00 */
[----:B------:R-:W-:Y:S02]  /*2a320*/  MOV R14, R20 ;  /* 0x00000014000e7202 */ /* 0x000fe40000000f00 */
[----:B------:R-:W-:Y:S01]  /*2a330*/  MOV R15, R21 ;  /* 0x00000015000f7202 */ /* 0x000fe20000000f00 */
[----:B----4-:R-:W-:-:S15]  /*2a340*/  HMMA.16816.F32.BF16 R24, R8, R12, R24 ;  /* 0x0000000c0818723c */ /* 0x010fde0000041818 */
[----:B------:R-:W-:-:S04]  /*2a350*/  NOP ;  /* 0x0000000000007918 */ /* 0x000fc80000000000 */
[----:B------:R-:W-:Y:S01]  /*2a360*/  IMAD.MOV.U32 R22, RZ, RZ, R26 ;  /* 0x000000ffff167224 */ /* 0x000fe200078e001a */
[----:B------:R-:W-:Y:S02]  /*2a370*/  MOV R23, R27 ;  /* 0x0000001b00177202 */ /* 0x000fe40000000f00 */
[----:B------:R-:W-:Y:S02]  /*2a380*/  MOV R20, R24 ;  /* 0x0000001800147202 */ /* 0x000fe40000000f00 */
[----:B------:R-:W-:Y:S01]  /*2a390*/  MOV R21, R25 ;  /* 0x0000001900157202 */ /* 0x000fe20000000f00 */
[----:B------:R-:W2:Y:S04]  /*2a3a0*/  LDL.LU.64 R26, [R1+0x36f0] ;  /* 0x0036f000011a7983 */ /* 0x000ea80000300a00 */
[----:B------:R-:W2:Y:S04]  /*2a3b0*/  LDL.LU.64 R24, [R1+0x36e8] ;  /* 0x0036e80001187983 */ /* 0x000ea80000300a00 */
[----:B------:R-:W-:Y:S01]  /*2a3c0*/  STL.64 [R1+0x36a8], R12 ;  /* 0x0036a80c01007387 */ /* 0x000fe20000100a00 */
[----:B--2---:R-:W-:Y:S01]  /*2a3d0*/  HMMA.16816.F32.BF16 R24, R8, R4, R24 ;  /* 0x000000040818723c */ /* 0x004fe20000041818 */
[----:B------:R-:W-:-:S02]  /*2a3e0*/  MOV R8, R18 ;  /* 0x0000001200087202 */ /* 0x000fc40000000f00 */
[----:B------:R-:W-:Y:S01]  /*2a3f0*/  MOV R9, R19 ;  /* 0x0000001300097202 */ /* 0x000fe20000000f00 */
[----:B------:R-:W2:Y:S04]  /*2a400*/  LDL.LU R18, [R1+0x36e4] ;  /* 0x0036e40001127983 */ /* 0x000ea80000300800 */
[----:B------:R-:W2:Y:S04]  /*2a410*/  LDL.LU R19, [R1+0x36e0] ;  /* 0x0036e00001137983 */ /* 0x000ea80000300800 */
[----:B---3--:R-:W-:Y:S04]  /*2a420*/  STL.64 [R1+0x36b8], R6 ;  /* 0x0036b80601007387 */ /* 0x008fe80000100a00 */
[----:B------:R0:W-:Y:S04]  /*2a430*/  STL.64 [R1+0x36b0], R4 ;  /* 0x0036b00401007387 */ /* 0x0001e80000100a00 */
[----:B0-----:R-:W2:Y:S04]  /*2a440*/  LDL.LU R4, [R1] ;  /* 0x0000000001047983 */ /* 0x001ea80000300800 */
[----:B------:R-:W2:Y:S01]  /*2a450*/  LDL.LU R5, [R1+0x4] ;  /* 0x0000040001057983 */ /* 0x000ea20000300800 */
[----:B------:R-:W-:-:S03]  /*2a460*/  IMAD.MOV.U32 R6, RZ, RZ, R3 ;  /* 0x000000ffff067224 */ /* 0x000fc600078e0003 */
[----:B------:R-:W3:Y:S01]  /*2a470*/  LDL.LU R3, [R1+0x36dc] ;  /* 0x0036dc0001037983 */ /* 0x000ee20000300800 */
[----:B------:R-:W-:-:S03]  /*2a480*/  MOV R7, R29 ;  /* 0x0000001d00077202 */ /* 0x000fc60000000f00 */
[----:B------:R-:W-:Y:S04]  /*2a490*/  STL.64 [R1+0x3668], R26 ;  /* 0x0036681a01007387 */ /* 0x000fe80000100a00 */
[----:B------:R0:W-:Y:S04]  /*2a4a0*/  STL.64 [R1+0x3660], R24 ;  /* 0x0036601801007387 */ /* 0x0001e80000100a00 */
[----:B------:R-:W-:Y:S01]  /*2a4b0*/  STL [R1+0x364c], R2 ;  /* 0x00364c0201007387 */ /* 0x000fe20000100800 */
[----:B0-----:R-:W-:Y:S01]  /*2a4c0*/  MOV R24, R20 ;  /* 0x0000001400187202 */ /* 0x001fe20000000f00 */
[----:B------:R-:W-:Y:S01]  /*2a4d0*/  IMAD.MOV.U32 R25, RZ, RZ, R21 ;  /* 0x000000ffff197224 */ /* 0x000fe200078e0015 */
[----:B------:R-:W-:-:S02]  /*2a4e0*/  MOV R26, R22 ;  /* 0x00000016001a7202 */ /* 0x000fc40000000f00 */
[----:B------:R-:W-:Y:S01]  /*2a4f0*/  MOV R27, R23 ;  /* 0x00000017001b7202 */ /* 0x000fe20000000f00 */
[----:B--2---:R-:W-:Y:S01]  /*2a500*/  HMMA.16816.F32.BF16 R4, R16, R8, R4 ;  /* 0x000000081004723c */ /* 0x004fe20000041804 */
[----:B------:R-:W0:-:S15]  /*2a510*/  LDSM.16.MT88.4 R8, [R2+UR6+0x23800] ;  /* 0x023800060208783b */ /* 0x000e1e0008004200 */
[----:B------:R-:W-:-:S03]  /*2a520*/  NOP ;  /* 0x0000000000007918 */ /* 0x000fc60000000000 */
[----:B------:R-:W-:Y:S04]  /*2a530*/  STL.64 [R1], R4 ;  /* 0x0000000401007387 */ /* 0x000fe80000100a00 */
[----:B------:R-:W-:Y:S04]  /*2a540*/  STL.64 [R1+0x8], R6 ;  /* 0x0000080601007387 */ /* 0x000fe80000100a00 */
[----:B---3--:R-:W1:Y:S04]  /*2a550*/  LDSM.16.M88.4 R4, [R3+UR6+0x8180] ;  /* 0x008180060304783b */ /* 0x008e680008000200 */
[----:B0-----:R-:W-:Y:S04]  /*2a560*/  STL.64 [R1+0x3618], R10 ;  /* 0x0036180a01007387 */ /* 0x001fe80000100a00 */
[----:B------:R-:W-:Y:S04]  /*2a570*/  STL.64 [R1+0x3610], R8 ;  /* 0x0036100801007387 */ /* 0x000fe80000100a00 */
[----:B------:R-:W0:Y:S04]  /*2a580*/  LDSM.16.M88.4 R8, [R3+UR6+0x180] ;  /* 0x000180060308783b */ /* 0x000e280008000200 */
[----:B-1----:R-:W-:Y:S01]  /*2a590*/  STL [R1+0x90], R4 ;  /* 0x0000900401007387 */ /* 0x002fe20000100800 */
[----:B------:R-:W-:-:S03]  /*2a5a0*/  MOV R29, R5 ;  /* 0x00000005001d7202 */ /* 0x000fc60000000f00 */
[----:B0-----:R0:W-:Y:S04]  /*2a5b0*/  STL.64 [R1+0x70], R8 ;  /* 0x0000700801007387 */ /* 0x0011e80000100a00 */
[----:B------:R1:W-:Y:S04]  /*2a5c0*/  STL.64 [R1+0x78], R10 ;  /* 0x0000780a01007387 */ /* 0x0003e80000100a00 */
[----:B------:R2:W-:Y:S04]  /*2a5d0*/  STL.64 [R1+0x98], R6 ;  /* 0x0000980601007387 */ /* 0x0005e80000100a00 */
[----:B0-----:R-:W3:Y:S04]  /*2a5e0*/  LDL.LU R8, [R1+0x30] ;  /* 0x0000300001087983 */ /* 0x001ee80000300800 */
[----:B------:R-:W3:Y:S04]  /*2a5f0*/  LDL.LU R9, [R1+0x34] ;  /* 0x0000340001097983 */ /* 0x000ee80000300800 */
[----:B-1----:R-:W3:Y:S04]  /*2a600*/  LDL.LU R10, [R1+0x38] ;  /* 0x00003800010a7983 */ /* 0x002ee80000300800 */
[----:B------:R-:W3:Y:S04]  /*2a610*/  LDL.LU R11, [R1+0x3c] ;  /* 0x00003c00010b7983 */ /* 0x000ee80000300800 */
[----:B------:R-:W4:Y:S04]  /*2a620*/  LDL.LU R12, [R1+0xb0] ;  /* 0x0000b000010c7983 */ /* 0x000f280000300800 */
[----:B------:R-:W4:Y:S04]  /*2a630*/  LDL.LU R13, [R1+0xb4] ;  /* 0x0000b400010d7983 */ /* 0x000f280000300800 */
[----:B------:R-:W4:Y:S04]  /*2a640*/  LDL.LU R4, [R1+0x50] ;  /* 0x0000500001047983 */ /* 0x000f280000300800 */
[----:B------:R-:W4:Y:S04]  /*2a650*/  LDL.LU R5, [R1+0x54] ;  /* 0x0000540001057983 */ /* 0x000f280000300800 */
[----:B--2---:R-:W4:Y:S04]  /*2a660*/  LDL.LU R6, [R1+0x58] ;  /* 0x0000580001067983 */ /* 0x004f280000300800 */
[----:B------:R-:W4:Y:S04]  /*2a670*/  LDL.LU R7, [R1+0x5c] ;  /* 0x00005c0001077983 */ /* 0x000f280000300800 */
[----:B------:R-:W2:Y:S04]  /*2a680*/  LDL.LU R20, [R1+0x36d8] ;  /* 0x0036d80001147983 */ /* 0x000ea80000300800 */
[----:B------:R-:W3:Y:S04]  /*2a690*/  LDL.LU R21, [R1+0x36d4] ;  /* 0x0036d40001157983 */ /* 0x000ee80000300800 */
[----:B------:R-:W4:Y:S04]  /*2a6a0*/  LDL.LU R22, [R1+0x36d0] ;  /* 0x0036d00001167983 */ /* 0x000f280000300800 */
[----:B------:R-:W4:Y:S04]  /*2a6b0*/  LDL.LU R23, [R1+0x36cc] ;  /* 0x0036cc0001177983 */ /* 0x000f280000300800 */
[----:B------:R-:W-:Y:S04]  /*2a6c0*/  STL.64 [R1+0x3678], R26 ;  /* 0x0036781a01007387 */ /* 0x000fe80000100a00 */
[----:B------:R0:W-:Y:S02]  /*2a6d0*/  STL.64 [R1+0x3670], R24 ;  /* 0x0036701801007387 */ /* 0x0001e40000100a00 */
[----:B0-----:R-:W-:Y:S01]  /*2a6e0*/  MOV R24, R14 ;  /* 0x0000000e00187202 */ /* 0x001fe20000000f00 */
[----:B------:R-:W-:Y:S01]  /*2a6f0*/  IMAD.MOV.U32 R25, RZ, RZ, R15 ;  /* 0x000000ffff197224 */ /* 0x000fe200078e000f */
[----:B------:R-:W4:Y:S04]  /*2a700*/  LDL.LU R14, [R1+0x36c8] ;  /* 0x0036c800010e7983 */ /* 0x000f280000300800 */
[----:B------:R-:W4:Y:S01]  /*2a710*/  LDL.LU R15, [R1+0x36c4] ;  /* 0x0036c400010f7983 */ /* 0x000f220000300800 */
[----:B------:R-:W-:-:S03]  /*2a720*/  MOV R26, R0 ;  /* 0x00000000001a7202 */ /* 0x000fc60000000f00 */
[----:B------:R-:W4:Y:S01]  /*2a730*/  LDL.LU R0, [R1+0x36c0] ;  /* 0x0036c00001007983 */ /* 0x000f220000300800 */
[----:B------:R-:W-:-:S05]  /*2a740*/  MOV R27, R28 ;  /* 0x0000001c001b7202 */ /* 0x000fca0000000f00 */
[----:B------:R2:W-:Y:S04]  /*2a750*/  STL.64 [R1+0x3688], R26 ;  /* 0x0036881a01007387 */ /* 0x0005e80000100a00 */
[----:B------:R4:W-:Y:S04]  /*2a760*/  STL.64 [R1+0x3680], R24 ;  /* 0x0036801801007387 */ /* 0x0009e80000100a00 */
[----:B------:R-:W-:Y:S01]  /*2a770*/  STL [R1+0x3640], R29 ;  /* 0x0036401d01007387 */ /* 0x000fe20000100800 */
[----:B--2---:R-:W-:Y:S02]  /*2a780*/  MOV R27, R20 ;  /* 0x00000014001b7202 */ /* 0x004fe40000000f00 */
[----:B---3--:R-:W-:Y:S01]  /*2a790*/  MOV R26, R21 ;  /* 0x00000015001a7202 */ /* 0x008fe20000000f00 */
[----:B----4-:R-:W-:Y:S01]  /*2a7a0*/  IMAD.MOV.U32 R25, RZ, RZ, R22 ;  /* 0x000000ffff197224 */ /* 0x010fe200078e0016 */
[----:B------:R-:W-:-:S02]  /*2a7b0*/  MOV R24, R23 ;  /* 0x0000001700187202 */ /* 0x000fc40000000f00 */
[----:B------:R-:W0:Y:S04]  /*2a7c0*/  LDSM.16.M88.4 R20, [R3+UR6+0x10180] ;  /* 0x010180060314783b */ /* 0x000e280008000200 */
[----:B0-----:R-:W-:Y:S04]  /*2a7d0*/  STL [R1+0xc0], R20 ;  /* 0x0000c01401007387 */ /* 0x001fe80000100800 */
[----:B------:R-:W-:Y:S01]  /*2a7e0*/  STL.64 [R1+0xc8], R22 ;  /* 0x0000c81601007387 */ /* 0x000fe20000100a00 */
[----:B------:R-:W-:-:S03]  /*2a7f0*/  MOV R28, R21 ;  /* 0x00000015001c7202 */ /* 0x000fc60000000f00 */
[----:B------:R-:W0:Y:S04]  /*2a800*/  LDSM.16.M88.4 R20, [R3+UR6+0x18180] ;  /* 0x018180060314783b */ /* 0x000e280008000200 */
[----:B------:R-:W-:Y:S04]  /*2a810*/  STL [R1+0x3644], R28 ;  /* 0x0036441c01007387 */ /* 0x000fe80000100800 */
[----:B------:R-:W-:Y:S04]  /*2a820*/  STL [R1+0x348c], R3 ;  /* 0x00348c0301007387 */ /* 0x000fe80000100800 */
[----:B0-----:R-:W-:Y:S04]  /*2a830*/  STL.64 [R1+0xd0], R20 ;  /* 0x0000d01401007387 */ /* 0x001fe80000100a00 */
[----:B------:R-:W-:Y:S04]  /*2a840*/  STL.64 [R1+0xd8], R22 ;  /* 0x0000d81601007387 */ /* 0x000fe80000100a00 */
[----:B------:R-:W0:Y:S04]  /*2a850*/  LDSM.16.MT88.4 R20, [R0+UR6+0x23800] ;  /* 0x023800060014783b */ /* 0x000e280008004200 */
[----:B------:R-:W-:Y:S04]  /*2a860*/  STL [R1+0x3648], R0 ;  /* 0x0036480001007387 */ /* 0x000fe80000100800 */
[----:B0-----:R0:W-:Y:S02]  /*2a870*/  STL.64 [R1+0x35e8], R22 ;  /* 0x0035e81601007387 */ /* 0x0011e40000100a00 */
[----:B0-----:R-:W-:Y:S01]  /*2a880*/  IMAD.MOV.U32 R22, RZ, RZ, R15 ;  /* 0x000000ffff167224 */ /* 0x001fe200078e000f */
[----:B------:R-:W-:-:S02]  /*2a890*/  MOV R23, R14 ;  /* 0x0000000e00177202 */ /* 0x000fc40000000f00 */
[----:B------:R-:W-:Y:S01]  /*2a8a0*/  HMMA.16816.F32.BF16 R12, R16, R12, R4 ;  /* 0x0000000c100c723c */ /* 0x000fe20000041804 */
[----:B------:R0:W-:Y:S04]  /*2a8b0*/  STL.64 [R1+0x35e0], R20 ;  /* 0x0035e01401007387 */ /* 0x0001e80000100a00 */
[----:B0-----:R-:W2:Y:S04]  /*2a8c0*/  LDL.LU R20, [R1+0x60] ;  /* 0x0000600001147983 */ /* 0x001ea80000300800 */
[----:B------:R-:W2:Y:S04]  /*2a8d0*/  LDL.LU R21, [R1+0x64] ;  /* 0x0000640001157983 */ /* 0x000ea80000300800 */
[----:B------:R-:W3:Y:S04]  /*2a8e0*/  LDL.LU.64 R6, [R1+0x36b8] ;  /* 0x0036b80001067983 */ /* 0x000ee80000300a00 */
[----:B------:R-:W4:Y:S04]  /*2a8f0*/  LDL.LU.64 R4, [R1+0x36b0] ;  /* 0x0036b00001047983 */ /* 0x000f280000300a00 */
[----:B------:R0:W-:Y:S04]  /*2a900*/  STL.64 [R1+0x50], R12 ;  /* 0x0000500c01007387 */ /* 0x0001e80000100a00 */
[----:B------:R2:W-:Y:S04]  /*2a910*/  STL [R1+0x58], R14 ;  /* 0x0000580e01007387 */ /* 0x0005e80000100800 */
[----:B0-----:R-:W2:Y:S01]  /*2a920*/  LDL.LU.64 R12, [R1+0x36a8] ;  /* 0x0036a800010c7983 */ /* 0x001ea20000300a00 */
[----:B------:R-:W-:-:S02]  /*2a930*/  MOV R3, R15 ;  /* 0x0000000f00037202 */ /* 0x000fc40000000f00 */
[----:B--2---:R-:W-:-:S15]  /*2a940*/  HMMA.16816.F32.BF16 R12, R16, R12, R20 ;  /* 0x0000000c100c723c */ /* 0x004fde0000041814 */
[----:B------:R-:W-:-:S04]  /*2a950*/  NOP ;  /* 0x0000000000007918 */ /* 0x000fc80000000000 */
[----:B------:R0:W-:Y:S01]  /*2a960*/  STL.64 [R1+0x68], R14 ;  /* 0x0000680e01007387 */ /* 0x0001e20000100a00 */
[----:B------:R-:W-:Y:S01]  /*2a970*/  MOV R20, R12 ;  /* 0x0000000c00147202 */ /* 0x000fe20000000f00 */
[----:B------:R-:W-:Y:S02]  /*2a980*/  IMAD.MOV.U32 R21, RZ, RZ, R13 ;  /* 0x000000ffff157224 */ /* 0x000fe400078e000d */
[----:B0-----:R-:W2:Y:S04]  /*2a990*/  LDL.LU.64 R14, [R1+0x36a0] ;  /* 0x0036a000010e7983 */ /* 0x001ea80000300a00 */
[----:B------:R-:W2:Y:S04]  /*2a9a0*/  LDL.LU.64 R12, [R1+0x3698] ;  /* 0x00369800010c7983 */ /* 0x000ea80000300a00 */
[----:B---3--:R0:W-:Y:S04]  /*2a9b0*/  STL.64 [R1+0x3690], R6 ;  /* 0x0036900601007387 */ /* 0x0081e80000100a00 */
[----:B0-----:R-:W2:Y:S01]  /*2a9c0*/  LDL.LU.64 R6, [R1+0x88] ;  /* 0x0000880001067983 */ /* 0x001ea20000300a00 */
[----:B----4-:R-:W-:Y:S03]  /*2a9d0*/  HMMA.16816.F32.BF16 R8, R16, R4, R8 ;  /* 0x000000041008723c */ /* 0x010fe60000041808 */
[----:B------:R-:W3:Y:S04]  /*2a9e0*/  LDL.LU R18, [R1+0xb8] ;  /* 0x0000b80001127983 */ /* 0x000ee80000300800 */
[----:B------:R-:W3:-:S12]  /*2a9f0*/  LDL.LU R19, [R1+0xbc] ;  /* 0x0000bc0001137983 */ /* 0x000ed80000300800 */
[----:B------:R0:W-:Y:S04]  /*2aa00*/  STL.64 [R1+0x3628], R10 ;  /* 0x0036280a01007387 */ /* 0x0001e80000100a00 */
[----:B------:R-:W-:Y:S04]  /*2aa10*/  STL.64 [R1+0x3620], R8 ;  /* 0x0036200801007387 */ /* 0x000fe80000100a00 */
[----:B0-----:R-:W4:Y:S04]  /*2aa20*/  LDL.LU R10, [R1+0xe8] ;  /* 0x0000e800010a7983 */ /* 0x001f280000300800 */
[----:B------:R-:W4:Y:S01]  /*2aa30*/  LDL.LU R11, [R1+0xec] ;  /* 0x0000ec00010b7983 */ /* 0x000f220000300800 */
[----:B--2---:R-:W-:Y:S01]  /*2aa40*/  HMMA.16816.F32.BF16 R24, R12, R6, R24 ;  /* 0x000000060c18723c */ /* 0x004fe20000041818 */
[----:B------:R-:W-:-:S02]  /*2aa50*/  MOV R23, R6 ;  /* 0x0000000600177202 */ /* 0x000fc40000000f00 */
[----:B------:R-:W-:Y:S02]  /*2aa60*/  MOV R22, R7 ;  /* 0x0000000700167202 */ /* 0x000fe40000000f00 */
[----:B------:R-:W2:-:S14]  /*2aa70*/  LDL.LU.64 R6, [R1+0x3690] ;  /* 0x0036900001067983 */ /* 0x000e9c0000300a00 */
[----:B------:R-:W-:Y:S02]  /*2aa80*/  MOV R29, R26 ;  /* 0x0000001a001d7202 */ /* 0x000fe40000000f00 */
[----:B------:R-:W-:Y:S02]  /*2aa90*/  MOV R17, R27 ;  /* 0x0000001b00117202 */ /* 0x000fe40000000f00 */
[----:B------:R-:W-:Y:S01]  /*2aaa0*/  MOV R0, R24 ;  /* 0x0000001800007202 */ /* 0x000fe20000000f00 */
[----:B------:R-:W-:Y:S01]  /*2aab0*/  IMAD.MOV.U32 R28, RZ, RZ, R25 ;  /* 0x000000ffff1c7224 */ /* 0x000fe200078e0019 */
[----:B------:R-:W3:Y:S04]  /*2aac0*/  LDL.LU.64 R26, [R1+0x3688] ;  /* 0x00368800011a7983 */ /* 0x000ee80000300a00 */
[----:B------:R-:W3:Y:S02]  /*2aad0*/  LDL.LU.64 R24, [R1+0x3680] ;  /* 0x0036800001187983 */ /* 0x000ee40000300a00 */
[----:B---3--:R-:W-:-:S15]  /*2aae0*/  HMMA.16816.F32.BF16 R24, R12, R18, R24 ;  /* 0x000000120c18723c */ /* 0x008fde0000041818 */
[----:B------:R-:W-:-:S04]  /*2aaf0*/  NOP ;  /* 0x0000000000007918 */ /* 0x000fc80000000000 */
[----:B------:R-:W-:Y:S04]  /*2ab00*/  STL.64 [R1+0x10], R24 ;  /* 0x0000101801007387 */ /* 0x000fe80000100a00 */
[----:B------:R0:W-:Y:S01]  /*2ab10*/  STL [R1+0x1c], R27 ;  /* 0x00001c1b01007387 */ /* 0x0001e20000100800 */
[----:B------:R-:W-:-:S03]  /*2ab20*/  MOV R2, R26 ;  /* 0x0000001a00027202 */ /* 0x000fc60000000f00 */
[----:B0-----:R-:W4:Y:S04]  /*2ab30*/  LDL.LU.64 R26, [R1+0x3678] ;  /* 0x00367800011a7983 */ /* 0x001f280000300a00 */
[----:B------:R-:W4:Y:S02]  /*2ab40*/  LDL.LU.64 R24, [R1+0x3670] ;  /* 0x0036700001187983 */ /* 0x000f240000300a00 */
[----:B----4-:R-:W-:-:S15]  /*2ab50*/  HMMA.16816.F32.BF16 R24, R12, R10, R24 ;  /* 0x0000000a0c18723c */ /* 0x010fde0000041818 */
[----:B------:R-:W-:-:S04]  /*2ab60*/  NOP ;  /* 0x0000000000007918 */ /* 0x000fc80000000000 */
[----:B------:R-:W-:Y:S04]  /*2ab70*/  STL.64 [R1+0x40], R24 ;  /* 0x0000401801007387 */ /* 0x000fe80000100a00 */
[----:B------:R0:W-:Y:S04]  /*2ab80*/  STL.64 [R1+0x48], R26 ;  /* 0x0000481a01007387 */ /* 0x0001e80000100a00 */
[----:B0-----:R-:W3:Y:S04]  /*2ab90*/  LDL.LU.64 R26, [R1+0x3668] ;  /* 0x00366800011a7983 */ /* 0x001ee80000300a00 */
[----:B------:R-:W3:Y:S04]  /*2aba0*/  LDL.LU.64 R24, [R1+0x3660] ;  /* 0x0036600001187983 */ /* 0x000ee80000300a00 */
[----:B------:R0:W-:Y:S04]  /*2abb0*/  STL.64 [R1+0x3638], R10 ;  /* 0x0036380a01007387 */ /* 0x0001e80000100a00 */
[----:B------:R-:W4:Y:S04]  /*2abc0*/  LDL.LU R8, [R1+0x50] ;  /* 0x0000500001087983 */ /* 0x000f280000300800 */
[----:B------:R-:W4:Y:S01]  /*2abd0*/  LDL.LU R9, [R1+0x54] ;  /* 0x0000540001097983 */ /* 0x000f220000300800 */
[----:B--2---:R-:W-:Y:S01]  /*2abe0*/  MOV R16, R6 ;  /* 0x0000000600107202 */ /* 0x004fe20000000f00 */
[----:B0-----:R-:W-:-:S02]  /*2abf0*/  IMAD.MOV.U32 R11, RZ, RZ, R3 ;  /* 0x000000ffff0b7224 */ /* 0x001fc400078e0003 */
[----:B------:R-:W4:Y:S01]  /*2ac00*/  LDL.LU R10, [R1+0x58] ;  /* 0x00005800010a7983 */ /* 0x000f220000300800 */
[----:B------:R-:W-:Y:S01]  /*2ac10*/  MOV R3, R7 ;  /* 0x0000000700037202 */ /* 0x000fe20000000f00 */
[----:B---3--:R-:W-:Y:S02]  /*2ac20*/  HMMA.16816.F32.BF16 R24, R12, R6, R24 ;  /* 0x000000060c18723c */ /* 0x008fe40000041818 */
[----:B------:R-:W2:Y:S04]  /*2ac30*/  LDL.LU.64 R6, [R1+0x3658] ;  /* 0x0036580001067983 */ /* 0x000ea80000300a00 */
[----:B------:R-:W2:-:S13]  /*2ac40*/  LDL.LU.64 R4, [R1+0x3650] ;  /* 0x0036500001047983 */ /* 0x000e9a0000300a00 */
[----:B------:R-:W-:Y:S04]  /*2ac50*/  STL.64 [R1+0x35f8], R26 ;  /* 0x0035f81a01007387 */ /* 0x000fe80000100a00 */
[----:B------:R0:W-:Y:S04]  /*2ac60*/  STL.64 [R1+0x35f0], R24 ;  /* 0x0035f01801007387 */ /* 0x0001e80000100a00 */
[----:B0-----:R-:W2:Y:S04]  /*2ac70*/  LDL.LU R24, [R1] ;  /* 0x0000000001187983 */ /* 0x001ea80000300800 */
[----:B------:R-:W2:Y:S04]  /*2ac80*/  LDL.LU R25, [R1+0x4] ;  /* 0x0000040001197983 */ /* 0x000ea80000300800 */
[----:B------:R-:W2:Y:S04]  /*2ac90*/  LDL.LU R26, [R1+0x8] ;  /* 0x00000800011a7983 */ /* 0x000ea80000300800 */
[----:B------:R-:W2:Y:S01]  /*2aca0*/  LDL.LU R27, [R1+0xc] ;  /* 0x00000c00011b7983 */ /* 0x000ea20000300800 */
[----:B------:R-:W-:Y:S01]  /*2acb0*/  MOV R14, R23 ;  /* 0x00000017000e7202 */ /* 0x000fe20000000f00 */
[----:B------:R-:W-:-:S07]  /*2acc0*/  IMAD.MOV.U32 R15, RZ, RZ, R22 ;  /* 0x000000ffff0f7224 */ /* 0x000fce00078e0016 */
[----:B--2---:R-:W-:Y:S01]  /*2acd0*/  HMMA.16816.F32.BF16 R12, R4, R14, R24 ;  /* 0x0000000e040c723c */ /* 0x004fe20000041818 */
[----:B------:R-:W-:-:S15]  /*2ace0*/  MOV R26, R2 ;  /* 0x00000002001a7202 */ /* 0x000fde0000000f00 */
[----:B------:R-:W-:-:S03]  /*2acf0*/  NOP ;  /* 0x0000000000007918 */ /* 0x000fc60000000000 */
[----:B------:R-:W-:Y:S02]  /*2ad00*/  MOV R23, R14 ;  /* 0x0000000e00177202 */ /* 0x000fe40000000f00 */
[----:B------:R-:W-:Y:S01]  /*2ad10*/  MOV R22, R15 ;  /* 0x0000000f00167202 */ /* 0x000fe20000000f00 */
[----:B------:R-:W-:Y:S04]  /*2ad20*/  STL.64 [R1], R12 ;  /* 0x0000000c01007387 */ /* 0x000fe80000100a00 */
[----:B------:R0:W-:Y:S04]  /*2ad30*/  STL.64 [R1+0x3630], R22 ;  /* 0x0036301601007387 */ /* 0x0001e80000100a00 */
[----:B0-----:R-:W2:Y:S04]  /*2ad40*/  LDL.LU R22, [R1+0x68] ;  /* 0x0000680001167983 */ /* 0x001ea80000300800 */
[----:B------:R-:W2:Y:S04]  /*2ad50*/  LDL.LU R23, [R1+0x6c] ;  /* 0x00006c0001177983 */ /* 0x000ea80000300800 */
[----:B------:R-:W3:Y:S04]  /*2ad60*/  LDL.LU R24, [R1+0x10] ;  /* 0x0000100001187983 */ /* 0x000ee80000300800 */
[----:B------:R-:W3:Y:S04]  /*2ad70*/  LDL.LU R25, [R1+0x14] ;  /* 0x0000140001197983 */ /* 0x000ee80000300800 */
[----:B------:R-:W2:Y:S04]  /*2ad80*/  LDL.LU R2, [R1+0x364c] ;  /* 0x00364c0001027983 */ /* 0x000ea80000300800 */
[----:B------:R-:W3:Y:S04]  /*2ad90*/  LDL.LU R27, [R1+0x1c] ;  /* 0x00001c00011b7983 */ /* 0x000ee80000300800 */
[----:B--2---:R-:W0:Y:S04]  /*2ada0*/  LDSM.16.MT88.4 R12, [R2+UR6+0x23c00] ;  /* 0x023c0006020c783b */ /* 0x004e280008004200 */
[----:B---3--:R-:W-:Y:S04]  /*2adb0*/  STL.64 [R1+0x3608], R26 ;  /* 0x0036081a01007387 */ /* 0x008fe80000100a00 */
[----:B------:R1:W-:Y:S02]  /*2adc0*/  STL.64 [R1+0x3600], R24 ;  /* 0x0036001801007387 */ /* 0x0003e40000100a00 */
[----:B-1----:R-:W-:-:S02]  /*2add0*/  IMAD.MOV.U32 R24, RZ, RZ, R0 ;  /* 0x000000ffff187224 */ /* 0x002fc400078e0000 */
[----:B------:R-:W2:Y:S01]  /*2ade0*/  LDL.LU R0, [R1+0x3648] ;  /* 0x0036480001007983 */ /* 0x000ea20000300800 */
[----:B------:R-:W-:-:S03]  /*2adf0*/  MOV R25, R28 ;  /* 0x0000001c00197202 */ /* 0x000fc60000000f00 */
[----:B------:R-:W3:Y:S01]  /*2ae00*/  LDL.LU R28, [R1+0x3644] ;  /* 0x00364400011c7983 */ /* 0x000ee20000300800 */
[----:B------:R-:W-:-:S03]  /*2ae10*/  MOV R26, R29 ;  /* 0x0000001d001a7202 */ /* 0x000fc60000000f00 */
[----:B------:R-:W3:Y:S04]  /*2ae20*/  LDL.LU R29, [R1+0x3640] ;  /* 0x00364000011d7983 */ /* 0x000ee80000300800 */
[----:B------:R-:W-:Y:S01]  /*2ae30*/  STL [R1+0x35d8], R2 ;  /* 0x0035d80201007387 */ /* 0x000fe20000100800 */
[----:B------:R-:W-:-:S03]  /*2ae40*/  MOV R27, R17 ;  /* 0x00000011001b7202 */ /* 0x000fc60000000f00 */
[----:B0-----:R0:W-:Y:S04]  /*2ae50*/  STL.64 [R1+0x3578], R14 ;  /* 0x0035780e01007387 */ /* 0x0011e80000100a00 */
[----:B------:R-:W-:Y:S01]  /*2ae60*/  STL.64 [R1+0x3570], R12 ;  /* 0x0035700c01007387 */ /* 0x000fe20000100a00 */
[----:B0-----:R-:W-:Y:S02]  /*2ae70*/  IMAD.MOV.U32 R14, RZ, RZ, R16 ;  /* 0x000000ffff0e7224 */ /* 0x001fe400078e0010 */
[----:B----4-:R-:W-:Y:S01]  /*2ae80*/  HMMA.16816.F32.BF16 R16, R4, R18, R8 ;  /* 0x000000120410723c */ /* 0x010fe20000041808 */
[----:B------:R-:W4:Y:S01]  /*2ae90*/  LDL.LU.64 R10, [R1+0x3638] ;  /* 0x00363800010a7983 */ /* 0x000f220000300a00 */
[----:B------:R-:W-:-:S15]  /*2aea0*/  MOV R15, R3 ;  /* 0x00000003000f7202 */ /* 0x000fde0000000f00 */
[----:B------:R-:W-:Y:S02]  /*2aeb0*/  NOP ;  /* 0x0000000000007918 */ /* 0x000fe40000000000 */
[----:B------:R-:W-:Y:S04]  /*2aec0*/  STL.64 [R1+0x50], R16 ;  /* 0x0000501001007387 */ /* 0x000fe80000100a00 */
[----:B------:R-:W-:Y:S01]  /*2aed0*/  STL [R1+0x58], R18 ;  /* 0x0000581201007387 */ /* 0x000fe20000100800 */
[----:B------:R-:W-:-:S05]  /*2aee0*/  MOV R3, R19 ;  /* 0x0000001300037202 */ /* 0x000fca0000000f00 */
[----:B------:R-:W-:Y:S04]  /*2aef0*/  STL [R1+0x35a0], R3 ;  /* 0x0035a00301007387 */ /* 0x000fe80000100800 */
[----:B--2---:R-:W0:Y:S04]  /*2af00*/  LDSM.16.MT88.4 R16, [R0+UR6+0x23c00] ;  /* 0x023c00060010783b */ /* 0x004e280008004200 */
[----:B------:R-:W-:Y:S01]  /*2af10*/  STL [R1+0x35a4], R0 ;  /* 0x0035a40001007387 */ /* 0x000fe20000100800 */
[----:B----4-:R-:W-:Y:S03]  /*2af20*/  HMMA.16816.F32.BF16 R8, R4, R10, R20 ;  /* 0x0000000a0408723c */ /* 0x010fe60000041814 */
[----:B0-----:R0:W-:Y:S04]  /*2af30*/  STL [R1+0x351c], R16 ;  /* 0x00351c1001007387 */ /* 0x0011e80000100800 */
[----:B------:R3:W-:Y:S04]  /*2af40*/  STL [R1+0x3518], R17 ;  /* 0x0035181101007387 */ /* 0x0007e80000100800 */
[----:B------:R-:W-:Y:S04]  /*2af50*/  STL [R1+0x3514], R18 ;  /* 0x0035141201007387 */ /* 0x000fe80000100800 */
[----:B------:R-:W-:Y:S04]  /*2af60*/  STL [R1+0x3510], R19 ;  /* 0x0035101301007387 */ /* 0x000fe80000100800 */
[----:B0-----:R-:W2:Y:S04]  /*2af70*/  LDL.LU R16, [R1+0x90] ;  /* 0x0000900001107983 */ /* 0x001ea80000300800 */
[----:B------:R-:W4:Y:S01]  /*2af80*/  LDL.LU.64 R22, [R1+0x3630] ;  /* 0x0036300001167983 */ /* 0x000f220000300a00 */
[----:B---3--:R-:W-:-:S03]  /*2af90*/  MOV R17, R29 ;  /* 0x0000001d00117202 */ /* 0x008fc60000000f00 */
[----:B------:R-:W-:Y:S04]  /*2afa0*/  STL.64 [R1+0x60], R8 ;  /* 0x0000600801007387 */ /* 0x000fe80000100a00 */
[----:B------:R0:W-:Y:S01]  /*2afb0*/  STL [R1+0x68], R10 ;  /* 0x0000680a01007387 */ /* 0x0001e20000100800 */
[----:B------:R-:W-:-:S03]  /*2afc0*/  IMAD.MOV.U32 R29, RZ, RZ, R11 ;  /* 0x000000ffff1d7224 */ /* 0x000fc600078e000b */
[----:B0-----:R-:W3:Y:S04]  /*2afd0*/  LDL.LU.64 R10, [R1+0x3628] ;  /* 0x00362800010a7983 */ /* 0x001ee80000300a00 */
[----:B------:R-:W3:Y:S02]  /*2afe0*/  LDL.LU.64 R8, [R1+0x3620] ;  /* 0x0036200001087983 */ /* 0x000ee40000300a00 */
[----:B---3--:R-:W-:Y:S02]  /*2aff0*/  HMMA.16816.F32.BF16 R12, R4, R14, R8 ;  /* 0x0000000e040c723c */ /* 0x008fe40000041808 */
[----:B------:R-:W3:Y:S04]  /*2b000*/  LDL.LU.64 R10, [R1+0x3618] ;  /* 0x00361800010a7983 */ /* 0x000ee80000300a00 */
[----:B------:R-:W3:Y:S04]  /*2b010*/  LDL.LU.64 R8, [R1+0x3610] ;  /* 0x0036100001087983 */ /* 0x000ee80000300a00 */
[----:B------:R-:W3:Y:S04]  /*2b020*/  LDL.LU.64 R4, [R1+0x70] ;  /* 0x0000700001047983 */ /* 0x000ee80000300a00 */
[----:B------:R-:W2:Y:S05]  /*2b030*/  LDL.LU.64 R20, [R1+0xd0] ;  /* 0x0000d00001147983 */ /* 0x000eaa0000300a00 */
[----:B------:R-:W-:Y:S04]  /*2b040*/  STL.64 [R1+0x3588], R14 ;  /* 0x0035880e01007387 */ /* 0x000fe80000100a00 */
[----:B------:R0:W-:Y:S02]  /*2b050*/  STL.64 [R1+0x3580], R12 ;  /* 0x0035800c01007387 */ /* 0x0001e40000100a00 */
[----:B0-----:R-:W-:-:S02]  /*2b060*/  MOV R13, R28 ;  /* 0x0000001c000d7202 */ /* 0x001fc40000000f00 */
[----:B------:R-:W2:Y:S01]  /*2b070*/  LDL.LU R12, [R1+0xc0] ;  /* 0x0000c000010c7983 */ /* 0x000ea20000300800 */
[----:B---3--:R-:W-:Y:S01]  /*2b080*/  HMMA.16816.F32.BF16 R24, R8, R4, R24 ;  /* 0x000000040818723c */ /* 0x008fe20000041818 */
[----:B------:R-:W-:Y:S02]  /*2b090*/  MOV R2, R4 ;  /* 0x0000000400027202 */ /* 0x000fe40000000f00 */
[----:B------:R-:W-:-:S15]  /*2b0a0*/  MOV R28, R5 ;  /* 0x00000005001c7202 */ /* 0x000fde0000000f00 */
[----:B------:R-:W-:Y:S01]  /*2b0b0*/  NOP ;  /* 0x0000000000007918 */ /* 0x000fe20000000000 */
[----:B------:R-:W-:Y:S02]  /*2b0c0*/  MOV R5, R26 ;  /* 0x0000001a00057202 */ /* 0x000fe40000000f00 */
[----:B------:R-:W-:Y:S01]  /*2b0d0*/  MOV R4, R27 ;  /* 0x0000001b00047202 */ /* 0x000fe20000000f00 */
[----:B------:R-:W-:Y:S01]  /*2b0e0*/  IMAD.MOV.U32 R7, RZ, RZ, R24 ;  /* 0x000000ffff077224 */ /* 0x000fe200078e0018 */
[----:B------:R-:W-:Y:S01]  /*2b0f0*/  MOV R6, R25 ;  /* 0x0000001900067202 */ /* 0x000fe20000000f00 */
[----:B------:R-:W2:Y:S04]  /*2b100*/  LDL.LU.64 R26, [R1+0x3608] ;  /* 0x00360800011a7983 */ /* 0x000ea80000300a00 */
[----:B------:R-:W2:Y:S04]  /*2b110*/  LDL.LU.64 R24, [R1+0x3600] ;  /* 0x0036000001187983 */ /* 0x000ea80000300a00 */
[----:B------:R-:W-:Y:S04]  /*2b120*/  STL [R1+0x35ac], R6 ;  /* 0x0035ac0601007387 */ /* 0x000fe80000100800 */
[----:B------:R-:W-:Y:S01]  /*2b130*/  STL [R1+0x35a8], R7 ;  /* 0x0035a80701007387 */ /* 0x000fe20000100800 */
[----:B--2---:R-:W-:-:S15]  /*2b140*/  HMMA.16816.F32.BF16 R24, R8, R16, R24 ;  /* 0x000000100818723c */ /* 0x004fde0000041818 */
[----:B------:R-:W-:-:S04]  /*2b150*/  NOP ;  /* 0x0000000000007918 */ /* 0x000fc80000000000 */
[----:B------:R-:W-:Y:S01]  /*2b160*/  IMAD.MOV.U32 R19, RZ, RZ, R24 ;  /* 0x000000ffff137224 */ /* 0x000fe200078e0018 */
[----:B------:R-:W-:Y:S02]  /*2b170*/  MOV R18, R25 ;  /* 0x0000001900127202 */ /* 0x000fe40000000f00 */
[----:B------:R-:W-:Y:S02]  /*2b180*/  MOV R15, R26 ;  /* 0x0000001a000f7202 */ /* 0x000fe40000000f00 */
[----:B------:R-:W-:Y:S02]  /*2b190*/  MOV R14, R27 ;  /* 0x0000001b000e7202 */ /* 0x000fe40000000f00 */
[----:B------:R-:W2:Y:S04]  /*2b1a0*/  LDL.LU.64 R26, [R1+0x35f8] ;  /* 0x0035f800011a7983 */ /* 0x000ea80000300a00 */
[----:B------:R-:W2:Y:S04]  /*2b1b0*/  LDL.LU.64 R24, [R1+0x35f0] ;  /* 0x0035f00001187983 */ /* 0x000ea80000300a00 */
[----:B------:R-:W-:Y:S04]  /*2b1c0*/  STL.64 [R1+0x35b8], R18 ;  /* 0x0035b81201007387 */ /* 0x000fe80000100a00 */
[----:B------:R0:W-:Y:S04]  /*2b1d0*/  STL.64 [R1+0x35b0], R16 ;  /* 0x0035b01001007387 */ /* 0x0001e80000100a00 */
[----:B0-----:R-:W3:Y:S04]  /*2b1e0*/  LDL.LU R16, [R1+0x40] ;  /* 0x0000400001107983 */ /* 0x001ee80000300800 */
[----:B------:R-:W3:Y:S04]  /*2b1f0*/  LDL.LU R17, [R1+0x44] ;  /* 0x0000440001117983 */ /* 0x000ee80000300800 */
[----:B------:R-:W3:Y:S04]  /*2b200*/  LDL.LU R18, [R1+0x48] ;  /* 0x0000480001127983 */ /* 0x000ee80000300800 */
[----:B------:R-:W3:Y:S04]  /*2b210*/  LDL.LU R19, [R1+0x4c] ;  /* 0x00004c0001137983 */ /* 0x000ee80000300800 */
[----:B------:R4:W-:Y:S04]  /*2b220*/  STL.64 [R1+0x35d0], R14 ;  /* 0x0035d00e01007387 */ /* 0x0009e80000100a00 */
[----:B------:R0:W-:Y:S01]  /*2b230*/  STL.64 [R1+0x35c8], R12 ;  /* 0x0035c80c01007387 */ /* 0x0001e20000100a00 */
[----:B----4-:R-:W-:Y:S01]  /*2b240*/  IMAD.MOV.U32 R14, RZ, RZ, R23 ;  /* 0x000000ffff0e7224 */ /* 0x010fe200078e0017 */
[----:B------:R-:W-:Y:S01]  /*2b250*/  MOV R15, R22 ;  /* 0x00000016000f7202 */ /* 0x000fe20000000f00 */
[C---:B---3--:R-:W-:Y:S01]  /*2b260*/  HMMA.16816.F32.BF16 R16, R8.reuse, R12, R16 ;  /* 0x0000000c0810723c */ /* 0x048fe20000041810 */
[----:B0-----:R-:W3:Y:S04]  /*2b270*/  LDL.LU R12, [R1] ;  /* 0x00000000010c7983 */ /* 0x001ee80000300800 */
[----:B------:R-:W3:Y:S03]  /*2b280*/  LDL.LU R13, [R1+0x4] ;  /* 0x00000400010d7983 */ /* 0x000ee60000300800 */
[----:B--2---:R-:W-:Y:S01]  /*2b290*/  HMMA.16816.F32.BF16 R24, R8, R20, R24 ;  /* 0x000000140818723c */ /* 0x004fe20000041818 */
[----:B------:R-:W3:Y:S10]  /*2b2a0*/  LDL.LU.64 R22, [R1+0x35e8] ;  /* 0x0035e80001167983 */ /* 0x000ef40000300a00 */
[----:B------:R-:W-:Y:S01]  /*2b2b0*/  IMAD.MOV.U32 R6, RZ, RZ, R16 ;  /* 0x000000ffff067224 */ /* 0x000fe200078e0010 */
[----:B------:R-:W-:-:S02]  /*2b2c0*/  MOV R7, R17 ;  /* 0x0000001100077202 */ /* 0x000fc40000000f00 */
[----:B------:R-:W-:Y:S02]  /*2b2d0*/  MOV R17, R20 ;  /* 0x0000001400117202 */ /* 0x000fe40000000f00 */
[----:B------:R-:W-:Y:S02]  /*2b2e0*/  MOV R16, R21 ;  /* 0x0000001500107202 */ /* 0x000fe40000000f00 */
[----:B------:R-:W3:Y:S01]  /*2b2f0*/  LDL.LU.64 R20, [R1+0x35e0] ;  /* 0x0035e00001147983 */ /* 0x000ee20000300a00 */
[----:B------:R-:W-:-:S03]  /*2b300*/  IMAD.MOV.U32 R8, RZ, RZ, R2 ;  /* 0x000000ffff087224 */ /* 0x000fc600078e0002 */
[----:B------:R-:W2:Y:S01]  /*2b310*/  LDL.LU R2, [R1+0x35d8] ;  /* 0x0035d80001027983 */ /* 0x000ea20000300800 */
[----:B------:R-:W-:-:S03]  /*2b320*/  MOV R9, R28 ;  /* 0x0000001c00097202 */ /* 0x000fc60000000f00 */
[----:B------:R0:W-:Y:S04]  /*2b330*/  STL.64 [R1+0x3530], R26 ;  /* 0x0035301a01007387 */ /* 0x0001e80000100a00 */
[----:B0-----:R-:W4:Y:S04]  /*2b340*/  LDL R27, [R1+0x130] ;  /* 0x00013000011b7983 */ /* 0x001f280000100800 */
[----:B------:R-:W-:Y:S01]  /*2b350*/  STL.64 [R1+0x3528], R24 ;  /* 0x0035281801007387 */ /* 0x000fe20000100a00 */
[----:B---3--:R-:W-:Y:S03]  /*2b360*/  HMMA.16816.F32.BF16 R8, R20, R8, R12 ;  /* 0x000000081408723c */ /* 0x008fe6000004180c */
[----:B------:R-:W3:Y:S04]  /*2b370*/  LDL.LU.64 R14, [R1+0x35d0] ;  /* 0x0035d000010e7983 */ /* 0x000ee80000300a00 */
[----:B------:R-:W3:-:S12]  /*2b380*/  LDL.LU.64 R12, [R1+0x35c8] ;  /* 0x0035c800010c7983 */ /* 0x000ed80000300a00 */
[----:B------:R-:W-:Y:S04]  /*2b390*/  STL.64 [R1], R8 ;  /* 0x0000000801007387 */ /* 0x000fe80000100a00 */
[----:B------:R-:W-:Y:S01]  /*2b3a0*/  STL [R1+0x8], R10 ;  /* 0x0000080a01007387 */ /* 0x000fe20000100800 */
[----:B------:R-:W-:-:S03]  /*2b3b0*/  MOV R28, R11 ;  /* 0x0000000b001c7202 */ /* 0x000fc60000000f00 */
[----:B--2---:R-:W0:Y:S04]  /*2b3c0*/  LDSM.16.MT88.4 R8, [R2+UR6+0x24000] ;  /* 0x024000060208783b */ /* 0x004e280008004200 */
[----:B------:R-:W-:Y:S04]  /*2b3d0*/  STL [R1+0x3520], R28 ;  /* 0x0035201c01007387 */ /* 0x000fe80000100800 */
[----:B------:R-:W-:Y:S04]  /*2b3e0*/  STL [R1+0x34fc], R2 ;  /* 0x0034fc0201007387 */ /* 0x000fe80000100800 */
[----:B0-----:R0:W-:Y:S04]  /*2b3f0*/  STL.64 [R1+0x34c8], R10 ;  /* 0x0034c80a01007387 */ /* 0x0011e80000100a00 */
[----:B------:R1:W-:Y:S04]  /*2b400*/  STL.64 [R1+0x34c0], R8 ;  /* 0x0034c00801007387 */ /* 0x0003e80000100a00 */
[----:B0-----:R-:W2:Y:S04]  /*2b410*/  LDL.LU R10, [R1+0xd8] ;  /* 0x0000d800010a7983 */ /* 0x001ea80000300800 */
[----:B------:R-:W2:Y:S01]  /*2b420*/  LDL.LU R11, [R1+0xdc] ;  /* 0x0000dc00010b7983 */ /* 0x000ea20000300800 */
[----:B-1----:R-:W-:Y:S01]  /*2b430*/  MOV R8, R17 ;  /* 0x0000001100087202 */ /* 0x002fe20000000f00 */
[----:B------:R-:W-:Y:S01]  /*2b440*/  IMAD.MOV.U32 R9, RZ, RZ, R16 ;  /* 0x000000ffff097224 */ /* 0x000fe200078e0010 */
[----:B------:R-:W-:-:S02]  /*2b450*/  MOV R0, R18 ;  /* 0x0000001200007202 */ /* 0x000fc40000000f00 */
[----:B------:R-:W-:Y:S02]  /*2b460*/  MOV R3, R19 ;  /* 0x0000001300037202 */ /* 0x000fe40000000f00 */
[----:B----4-:R-:W-:Y:S04]  /*2b470*/  LDSM.16.M88.4 R16, [R27+UR6+0x8200] ;  /* 0x008200061b10783b */ /* 0x010fe80008000200 */
[----:B--2---:R-:W-:Y:S04]  /*2b480*/  STL.64 [R1+0x3598], R10 ;  /* 0x0035980a01007387 */ /* 0x004fe80000100a00 */
[----:B------:R-:W-:Y:S04]  /*2b490*/  STL.64 [R1+0x3590], R8 ;  /* 0x0035900801007387 */ /* 0x000fe80000100a00 */
[----:B------:R-:W0:Y:S04]  /*2b4a0*/  LDSM.16.M88.4 R8, [R27+UR6+0x200] ;  /* 0x000200061b08783b */ /* 0x000e280008000200 */
[----:B0-----:R0:W-:Y:S04]  /*2b4b0*/  STL.64 [R1+0x80], R8 ;  /* 0x0000800801007387 */ /* 0x0011e80000100a00 */
[----:B------:R1:W-:Y:S04]  /*2b4c0*/  STL.64 [R1+0x88], R10 ;  /* 0x0000880a01007387 */ /* 0x0003e80000100a00 */
[----:B0-----:R-:W2:Y:S04]  /*2b4d0*/  LDL.LU R8, [R1+0x60] ;  /* 0x0000600001087983 */ /* 0x001ea80000300800 */
[----:B------:R-:W-:Y:S04]  /*2b4e0*/  STL.64 [R1+0xa0], R16 ;  /* 0x0000a01001007387 */ /* 0x000fe80000100a00 */
[----:B------:R-:W-:Y:S04]  /*2b4f0*/  STL.64 [R1+0xa8], R18 ;  /* 0x0000a81201007387 */ /* 0x000fe80000100a00 */
[----:B------:R-:W0:Y:S04]  /*2b500*/  LDSM.16.M88.4 R16, [R27+UR6+0x10200] ;  /* 0x010200061b10783b */ /* 0x000e280008000200 */
[----:B------:R-:W4:Y:S04]  /*2b510*/  LDSM.16.M88.4 R24, [R27+UR6+0x18200] ;  /* 0x018200061b18783b */ /* 0x000f280008000200 */
[----:B------:R-:W2:Y:S04]  /*2b520*/  LDL.LU R9, [R1+0x64] ;  /* 0x0000640001097983 */ /* 0x000ea80000300800 */
[----:B-1----:R-:W2:Y:S01]  /*2b530*/  LDL.LU R10, [R1+0x68] ;  /* 0x00006800010a7983 */ /* 0x002ea20000300800 */
[----:B------:R-:W-:-:S03]  /*2b540*/  MOV R11, R29 ;  /* 0x0000001d000b7202 */ /* 0x000fc60000000f00 */
[----:B------:R-:W2:Y:S04]  /*2b550*/  LDL.LU R29, [R1+0x35c0] ;  /* 0x0035c000011d7983 */ /* 0x000ea80000300800 */
[----:B0-----:R-:W-:Y:S04]  /*2b560*/  STL.64 [R1+0xe0], R16 ;  /* 0x0000e01001007387 */ /* 0x001fe80000100a00 */
[----:B------:R0:W-:Y:S04]  /*2b570*/  STL.64 [R1+0xe8], R18 ;  /* 0x0000e81201007387 */ /* 0x0001e80000100a00 */
[----:B0-----:R-:W2:Y:S04]  /*2b580*/  LDL.LU.64 R18, [R1+0x35b8] ;  /* 0x0035b80001127983 */ /* 0x001ea80000300a00 */
[----:B------:R-:W2:Y:S04]  /*2b590*/  LDL.LU.64 R16, [R1+0x35b0] ;  /* 0x0035b00001107983 */ /* 0x000ea80000300a00 */
[----:B----4-:R0:W-:Y:S04]  /*2b5a0*/  STL.64 [R1+0xf0], R24 ;  /* 0x0000f01801007387 */ /* 0x0101e80000100a00 */
[----:B------:R1:W-:Y:S01]  /*2b5b0*/  STL.64 [R1+0xf8], R26 ;  /* 0x0000f81a01007387 */ /* 0x0003e20000100a00 */
[----:B0-----:R-:W-:-:S02]  /*2b5c0*/  MOV R24, R6 ;  /* 0x0000000600187202 */ /* 0x001fc40000000f00 */
[----:B------:R-:W-:Y:S01]  /*2b5d0*/  MOV R25, R7 ;  /* 0x0000000700197202 */ /* 0x000fe20000000f00 */
[----:B------:R-:W4:Y:S04]  /*2b5e0*/  LDL.LU R6, [R1+0x35ac] ;  /* 0x0035ac0001067983 */ /* 0x000f280000300800 */
[----:B------:R-:W4:Y:S01]  /*2b5f0*/  LDL.LU R7, [R1+0x35a8] ;  /* 0x0035a80001077983 */ /* 0x000f220000300800 */
[----:B-1----:R-:W-:-:S03]  /*2b600*/  IMAD.MOV.U32 R26, RZ, RZ, R0 ;  /* 0x000000ffff1a7224 */ /* 0x002fc600078e0000 */
[----:B------:R-:W4:Y:S01]  /*2b610*/  LDL.LU R0, [R1+0x35a4] ;  /* 0x0035a40001007983 */ /* 0x000f220000300800 */
[----:B------:R-:W-:-:S03]  /*2b620*/  MOV R27, R3 ;  /* 0x00000003001b7202 */ /* 0x000fc60000000f00 */
[----:B------:R-:W4:Y:S04]  /*2b630*/  LDL.LU R3, [R1+0x35a0] ;  /* 0x0035a00001037983 */ /* 0x000f280000300800 */
[----:B------:R3:W-:Y:S04]  /*2b640*/  STL.64 [R1+0x3550], R26 ;  /* 0x0035501a01007387 */ /* 0x0007e80000100a00 */
[----:B------:R-:W-:Y:S01]  /*2b650*/  STL.64 [R1+0x3548], R24 ;  /* 0x0035481801007387 */ /* 0x000fe20000100a00 */
[----:B---3--:R-:W-:Y:S01]  /*2b660*/  IMAD.MOV.U32 R26, RZ, RZ, R15 ;  /* 0x000000ffff1a7224 */ /* 0x008fe200078e000f */
[----:B------:R-:W-:-:S05]  /*2b670*/  MOV R27, R14 ;  /* 0x0000000e001b7202 */ /* 0x000fca0000000f00 */
[----:B------:R0:W-:Y:S02]  /*2b680*/  STL.64 [R1+0x3560], R26 ;  /* 0x0035601a01007387 */ /* 0x0001e40000100a00 */
[----:B0-----:R-:W-:Y:S01]  /*2b690*/  IMAD.MOV.U32 R26, RZ, RZ, R5 ;  /* 0x000000ffff1a7224 */ /* 0x001fe200078e0005 */
[----:B------:R-:W-:Y:S02]  /*2b6a0*/  MOV R27, R4 ;  /* 0x00000004001b7202 */ /* 0x000fe40000000f00 */
[----:B--2---:R-:W-:Y:S02]  /*2b6b0*/  MOV R24, R19 ;  /* 0x0000001300187202 */ /* 0x004fe40000000f00 */
[----:B------:R-:W-:-:S05]  /*2b6c0*/  MOV R25, R18 ;  /* 0x0000001200197202 */ /* 0x000fca0000000f00 */
[----:B------:R4:W-:Y:S02]  /*2b6d0*/  STL.64 [R1+0x3558], R24 ;  /* 0x0035581801007387 */ /* 0x0009e40000100a00 */
[----:B----4-:R-:W-:Y:S02]  /*2b6e0*/  MOV R24, R7 ;  /* 0x0000000700187202 */ /* 0x010fe40000000f00 */
[----:B------:R-:W-:Y:S02]  /*2b6f0*/  MOV R25, R6 ;  /* 0x0000000600197202 */ /* 0x000fe40000000f00 */
[----:B------:R-:W0:Y:S04]  /*2b700*/  LDSM.16.MT88.4 R4, [R0+UR6+0x24000] ;  /* 0x024000060004783b */ /* 0x000e280008004200 */
[----:B------:R-:W-:Y:S04]  /*2b710*/  STL [R1+0x3364], R29 ;  /* 0x0033641d01007387 */ /* 0x000fe80000100800 */
[----:B------:R-:W-:Y:S04]  /*2b720*/  STL [R1+0x34f8], R0 ;  /* 0x0034f80001007387 */ /* 0x000fe80000100800 */
[----:B0-----:R-:W-:Y:S04]  /*2b730*/  STL.64 [R1+0x3498], R6 ;  /* 0x0034980601007387 */ /* 0x001fe80000100a00 */
[----:B------:R0:W-:Y:S04]  /*2b740*/  STL.64 [R1+0x3490], R4 ;  /* 0x0034900401007387 */ /* 0x0001e80000100a00 */
[----:B0-----:R-:W2:Y:S04]  /*2b750*/  LDL.LU R4, [R1+0x50] ;  /* 0x0000500001047983 */ /* 0x001ea80000300800 */
[----:B------:R-:W2:Y:S04]  /*2b760*/  LDL.LU R5, [R1+0x54] ;  /* 0x0000540001057983 */ /* 0x000ea80000300800 */
[----:B------:R-:W2:Y:S01]  /*2b770*/  LDL.LU R6, [R1+0x58] ;  /* 0x0000580001067983 */ /* 0x000ea20000300800 */
[----:B------:R-:W-:Y:S01]  /*2b780*/  MOV R7, R3 ;  /* 0x0000000300077202 */ /* 0x000fe20000000f00 */
[----:B------:R-:W-:-:S15]  /*2b790*/  HMMA.16816.F32.BF16 R12, R20, R12, R8 ;  /* 0x0000000c140c723c */ /* 0x000fde0000041808 */
[----:B------:R-:W-:-:S04]  /*2b7a0*/  NOP ;  /* 0x0000000000007918 */ /* 0x000fc80000000000 */
[----:B------:R-:W-:Y:S01]  /*2b7b0*/  MOV R0, R15 ;  /* 0x0000000f00007202 */ /* 0x000fe20000000f00 */
[----:B--2---:R-:W-:-:S15]  /*2b7c0*/  HMMA.16816.F32.BF16 R16, R20, R16, R4 ;  /* 0x000000101410723c */ /* 0x004fde0000041804 */
[----:B------:R-:W-:-:S04]  /*2b7d0*/  NOP ;  /* 0x0000000000007918 */ /* 0x000fc80000000000 */
[----:B------:R-:W-:Y:S01]  /*2b7e0*/  MOV R4, R16 ;  /* 0x0000001000047202 */ /* 0x000fe20000000f00 */
[----:B------:R-:W-:-:S05]  /*2b7f0*/  IMAD.MOV.U32 R5, RZ, RZ, R17 ;  /* 0x000000ffff057224 */ /* 0x000fca00078e0011 */
[----:B------:R-:W-:Y:S04]  /*2b800*/  STL.64 [R1+0x3568], R4 ;  /* 0x0035680401007387 */ /* 0x000fe80000100a00 */
[----:B------:R-:W2:Y:S04]  /*2b810*/  LDL.LU.64 R6, [R1+0x78] ;  /* 0x0000780001067983 */ /* 0x000ea80000300a00 */
[----:B------:R-:W3:Y:S04]  /*2b820*/  LDL.LU.64 R10, [R1+0x3598] ;  /* 0x00359800010a7983 */ /* 0x000ee80000300a00 */
[----:B------:R-:W4:Y:S04]  /*2b830*/  LDL.LU.64 R8, [R1+0x3590] ;  /* 0x0035900001087983 */ /* 0x000f280000300a00 */
[----:B------:R-:W-:Y:S04]  /*2b840*/  STL.64 [R1+0x60], R12 ;  /* 0x0000600c01007387 */ /* 0x000fe80000100a00 */
[----:B------:R0:W-:Y:S04]  /*2b850*/  STL [R1+0x68], R14 ;  /* 0x0000680e01007387 */ /* 0x0001e80000100800 */
[----:B0-----:R-:W4:Y:S04]  /*2b860*/  LDL.LU.64 R14, [R1+0x3588] ;  /* 0x00358800010e7983 */ /* 0x001f280000300a00 */
[----:B------:R-:W4:Y:S04]  /*2b870*/  LDL.LU.64 R12, [R1+0x3580] ;  /* 0x00358000010c7983 */ /* 0x000f280000300a00 */
[----:B------:R-:W-:Y:S01]  /*2b880*/  STL [R1+0x3500], R0 ;  /* 0x0035000001007387 */ /* 0x000fe20000100800 */
[----:B----4-:R-:W-:-:S15]  /*2b890*/  HMMA.16816.F32.BF16 R12, R20, R8, R12 ;  /* 0x00000008140c723c */ /* 0x010fde000004180c */
[----:B------:R-:W-:-:S04]  /*2b8a0*/  NOP ;  /* 0x0000000000007918 */ /* 0x000fc80000000000 */
[----:B------:R-:W-:Y:S01]  /*2b8b0*/  MOV R21, R14 ;  /* 0x0000000e00157202 */ /* 0x000fe20000000f00 */
[----:B------:R0:W-:Y:S01]  /*2b8c0*/  STL [R1+0x30], R12 ;  /* 0x0000300c01007387 */ /* 0x0001e20000100800 */
[----:B------:R-:W-:Y:S01]  /*2b8d0*/  MOV R20, R15 ;  /* 0x0000000f00147202 */ /* 0x000fe20000000f00 */
[----:B------:R-:W-:Y:S02]  /*2b8e0*/  IMAD.MOV.U32 R2, RZ, RZ, R13 ;  /* 0x000000ffff027224 */ /* 0x000fe400078e000d */
[----:B------:R-:W2:Y:S04]  /*2b8f0*/  LDL.LU.64 R14, [R1+0x3578] ;  /* 0x00357800010e7983 */ /* 0x000ea80000300a00 */
[----:B0-----:R-:W2:Y:S04]  /*2b900*/  LDL.LU.64 R12, [R1+0x3570] ;  /* 0x00357000010c7983 */ /* 0x001ea80000300a00 */
[----:B------:R-:W-:Y:S04]  /*2b910*/  STL [R1+0x350c], R20 ;  /* 0x00350c1401007387 */ /* 0x000fe80000100800 */
[----:B------:R-:W-:Y:S04]  /*2b920*/  STL [R1+0x3508], R2 ;  /* 0x0035080201007387 */ /* 0x000fe80000100800 */
[----:B------:R-:W-:Y:S04]  /*2b930*/  STL [R1+0x3504], R21 ;  /* 0x0035041501007387 */ /* 0x000fe80000100800 */
[----:B------:R-:W4:Y:S04]  /*2b940*/  LDL.LU R22, [R1+0x98] ;  /* 0x0000980001167983 */ /* 0x000f280000300800 */
[----:B------:R-:W4:Y:S04]  /*2b950*/  LDL.LU R23, [R1+0x9c] ;  /* 0x00009c0001177983 */ /* 0x000f280000300800 */
[----:B------:R-:W3:Y:S01]  /*2b960*/  LDL.LU.64 R4, [R1+0x3568] ;  /* 0x0035680001047983 */ /* 0x000ee20000300a00 */
[----:B--2---:R-:W-:-:S15]  /*2b970*/  HMMA.16816.F32.BF16 R24, R12, R6, R24 ;  /* 0x000000060c18723c */ /* 0x004fde0000041818 */
[----:B------:R-:W-:-:S04]  /*2b980*/  NOP ;  /* 0x0000000000007918 */ /* 0x000fc80000000000 */
[----:B------:R-:W-:Y:S01]  /*2b990*/  MOV R8, R26 ;  /* 0x0000001a00087202 */ /* 0x000fe20000000f00 */
[----:B------:R0:W-:Y:S01]  /*2b9a0*/  STL [R1+0x20], R24 ;  /* 0x0000201801007387 */ /* 0x0001e20000100800 */
[----:B------:R-:W-:Y:S02]  /*2b9b0*/  MOV R3, R27 ;  /* 0x0000001b00037202 */ /* 0x000fe40000000f00 */
[----:B------:R-:W-:Y:S01]  /*2b9c0*/  MOV R9, R25 ;  /* 0x0000001900097202 */ /* 0x000fe20000000f00 */
[----:B------:R-:W4:Y:S04]  /*2b9d0*/  LDL.LU.64 R26, [R1+0x3560] ;  /* 0x00356000011a7983 */ /* 0x000f280000300a00 */
[----:B0-----:R-:W4:Y:S04]  /*2b9e0*/  LDL.LU.64 R24, [R1+0x3558] ;  /* 0x0035580001187983 */ /* 0x001f280000300a00 */
[----:B---3--:R0:W-:Y:S01]  /*2b9f0*/  STL.64 [R1+0x3540], R10 ;  /* 0x0035400a01007387 */ /* 0x0081e20000100a00 */
[----:B------:R-:W-:-:S03]  /*2ba00*/  MOV R28, R18 ;  /* 0x00000012001c7202 */ /* 0x000fc60000000f00 */
[----:B------:R-:W-:Y:S01]  /*2ba10*/  STL.64 [R1+0x3538], R8 ;  /* 0x0035380801007387 */ /* 0x000fe20000100a00 */
[----:B------:R-:W-:Y:S01]  /*2ba20*/  MOV R17, R6 ;  /* 0x0000000600117202 */ /* 0x000fe20000000f00 */
[----:B------:R-:W-:Y:S02]  /*2ba30*/  IMAD.MOV.U32 R18, RZ, RZ, R7 ;  /* 0x000000ffff127224 */ /* 0x000fe400078e0007 */
[----:B0-----:R-:W2:Y:S01]  /*2ba40*/  LDL.LU.64 R10, [R1+0xc8] ;  /* 0x0000c800010a7983 */ /* 0x001ea20000300a00 */
[----:B----4-:R-:W-:-:S15]  /*2ba50*/  HMMA.16816.F32.BF16 R24, R12, R22, R24 ;  /* 0x000000160c18723c */ /* 0x010fde0000041818 */
[----:B------:R-:W-:-:S04]  /*2ba60*/  NOP ;  /* 0x0000000000007918 */ /* 0x000fc80000000000 */
[----:B------:R-:W-:Y:S01]  /*2ba70*/  IMAD.MOV.U32 R7, RZ, RZ, R26 ;  /* 0x000000ffff077224 */ /* 0x000fe200078e001a */
[----:B------:R0:W-:Y:S01]  /*2ba80*/  STL.64 [R1+0x10], R24 ;  /* 0x0000101801007387 */ /* 0x0001e20000100a00 */
[----:B------:R-:W-:-:S03]  /*2ba90*/  MOV R6, R27 ;  /* 0x0000001b00067202 */ /* 0x000fc60000000f00 */
[----:B------:R-:W3:Y:S04]  /*2baa0*/  LDL.LU.64 R26, [R1+0x3550] ;  /* 0x00355000011a7983 */ /* 0x000ee80000300a00 */
[----:B0-----:R-:W3:Y:S01]  /*2bab0*/  LDL.LU.64 R24, [R1+0x3548] ;  /* 0x0035480001187983 */ /* 0x001ee20000300a00 */
[----:B------:R-:W-:-:S03]  /*2bac0*/  MOV R16, R19 ;  /* 0x0000001300107202 */ /* 0x000fc60000000f00 */
[----:B------:R0:W-:Y:S01]  /*2bad0*/  STL.64 [R1+0x34f0], R6 ;  /* 0x0034f00601007387 */ /* 0x0001e20000100a00 */
[----:B--2---:R-:W-:Y:S02]  /*2bae0*/  MOV R19, R10 ;  /* 0x0000000a00137202 */ /* 0x004fe40000000f00 */
[----:B------:R-:W-:Y:S01]  /*2baf0*/  MOV R29, R11 ;  /* 0x0000000b001d7202 */ /* 0x000fe20000000f00 */
[----:B---3--:R-:W-:Y:S01]  /*2bb00*/  HMMA.16816.F32.BF16 R24, R12, R10, R24 ;  /* 0x0000000a0c18723c */ /* 0x008fe20000041818 */
[----:B------:R-:W2:Y:S04]  /*2bb10*/  LDL.LU.64 R10, [R1+0x3540] ;  /* 0x00354000010a7983 */ /* 0x000ea80000300a00 */
[----:B------:R-:W3:-:S14]  /*2bb20*/  LDL.LU.64 R8, [R1+0x3538] ;  /* 0x0035380001087983 */ /* 0x000edc0000300a00 */
[----:B------:R-:W-:Y:S02]  /*2bb30*/  MOV R21, R26 ;  /* 0x0000001a00157202 */ /* 0x000fe40000000f00 */
[----:B------:R-:W-:Y:S01]  /*2bb40*/  MOV R0, R27 ;  /* 0x0000001b00007202 */ /* 0x000fe20000000f00 */
[----:B------:R-:W-:Y:S01]  /*2bb50*/  IMAD.MOV.U32 R20, RZ, RZ, R24 ;  /* 0x000000ffff147224 */ /* 0x000fe200078e0018 */
[----:B------:R-:W-:Y:S01]  /*2bb60*/  MOV R2, R25 ;  /* 0x0000001900027202 */ /* 0x000fe20000000f00 */
[----:B------:R-:W2:Y:S04]  /*2bb70*/  LDL.LU.64 R26, [R1+0x3530] ;  /* 0x00353000011a7983 */ /* 0x000ea80000300a00 */
[----:B------:R-:W2:Y:S01]  /*2bb80*/  LDL.LU.64 R24, [R1+0x3528] ;  /* 0x0035280001187983 */ /* 0x000ea20000300a00 */
[----:B0-----:R-:W-:Y:S01]  /*2bb90*/  IMAD.MOV.U32 R6, RZ, RZ, R28 ;  /* 0x000000ffff067224 */ /* 0x001fe200078e001c */
[----:B------:R-:W-:-:S02]  /*2bba0*/  MOV R7, R16 ;  /* 0x0000001000077202 */ /* 0x000fc40000000f00 */
[----:B------:R-:W4:Y:S04]  /*2bbb0*/  LDL.LU R28, [R1+0x3520] ;  /* 0x00352000011c7983 */ /* 0x000f280000300800 */
[----:B------:R-:W3:Y:S01]  /*2bbc0*/  LDL.LU R16, [R1+0x351c] ;  /* 0x00351c0001107983 */ /* 0x000ee20000300800 */
[----:B--2---:R-:W-:Y:S01]  /*2bbd0*/  HMMA.16816.F32.BF16 R24, R12, R10, R24 ;  /* 0x0000000a0c18723c */ /* 0x004fe20000041818 */
[----:B------:R-:W-:Y:S02]  /*2bbe0*/  MOV R14, R17 ;  /* 0x00000011000e7202 */ /* 0x000fe40000000f00 */
[----:B------:R-:W-:Y:S01]  /*2bbf0*/  MOV R15, R18 ;  /* 0x00000012000f7202 */ /* 0x000fe20000000f00 */
[----:B------:R-:W3:Y:S04]  /*2bc00*/  LDL.LU R17, [R1+0x3518] ;  /* 0x0035180001117983 */ /* 0x000ee80000300800 */
[----:B------:R-:W3:Y:S04]  /*2bc10*/  LDL.LU R18, [R1+0x3514] ;  /* 0x0035140001127983 */ /* 0x000ee80000300800 */
[----:B------:R0:W-:Y:S02]  /*2bc20*/  STL.64 [R1+0x34d8], R10 ;  /* 0x0034d80a01007387 */ /* 0x0001e40000100a00 */
[----:B0-----:R-:W-:-:S02]  /*2bc30*/  IMAD.MOV.U32 R10, RZ, RZ, R19 ;  /* 0x000000ffff0a7224 */ /* 0x001fc400078e0013 */
[----:B------:R-:W3:Y:S04]  /*2bc40*/  LDL.LU R19, [R1+0x3510] ;  /* 0x0035100001137983 */ /* 0x000ee80000300800 */
[----:B------:R-:W-:Y:S04]  /*2bc50*/  STL.64 [R1+0x34a8], R26 ;  /* 0x0034a81a01007387 */ /* 0x000fe80000100a00 */
[----:B------:R0:W-:Y:S04]  /*2bc60*/  STL.64 [R1+0x34a0], R24 ;  /* 0x0034a01801007387 */ /* 0x0001e80000100a00 */
[----:B0-----:R-:W3:Y:S04]  /*2bc70*/  LDL.LU R24, [R1] ;  /* 0x0000000001187983 */ /* 0x001ee80000300800 */
[----:B------:R-:W3:Y:S04]  /*2bc80*/  LDL.LU R25, [R1+0x4] ;  /* 0x0000040001197983 */ /* 0x000ee80000300800 */
[----:B------:R-:W3:Y:S01]  /*2bc90*/  LDL.LU R26, [R1+0x8] ;  /* 0x00000800011a7983 */ /* 0x000ee20000300800 */
[----:B----4-:R-:W-:-:S07]  /*2bca0*/  MOV R27, R28 ;  /* 0x0000001c001b7202 */ /* 0x010fce0000000f00 */
[----:B---3--:R-:W-:Y:S01]  /*2bcb0*/  HMMA.16816.F32.BF16 R12, R16, R14, R24 ;  /* 0x0000000e100c723c */ /* 0x008fe20000041818 */
[----:B------:R-:W-:Y:S02]  /*2bcc0*/  MOV R24, R20 ;  /* 0x0000001400187202 */ /* 0x000fe40000000f00 */
[----:B------:R-:W-:Y:S01]  /*2bcd0*/  MOV R26, R21 ;  /* 0x00000015001a7202 */ /* 0x000fe20000000f00 */
[----:B------:R-:W-:Y:S01]  /*2bce0*/  IMAD.MOV.U32 R27, RZ, RZ, R0 ;  /* 0x000000ffff1b7224 */ /* 0x000fe200078e0000 */
[----:B------:R-:W-:-:S14]  /*2bcf0*/  MOV R25, R2 ;  /* 0x0000000200197202 */ /* 0x000fdc0000000f00 */
[----:B------:R-:W-:Y:S04]  /*2bd00*/  STL.64 [R1], R12 ;  /* 0x0000000c01007387 */ /* 0x000fe80000100a00 */
[----:B------:R-:W2:Y:S04]  /*2bd10*/  LDL.LU R20, [R1+0x350c] ;  /* 0x00350c0001147983 */ /* 0x000ea80000300800 */
[----:B------:R-:W3:Y:S04]  /*2bd20*/  LDL.LU R2, [R1+0x3508] ;  /* 0x0035080001027983 */ /* 0x000ee80000300800 */
[----:B------:R-:W4:Y:S04]  /*2bd30*/  LDL.LU R21, [R1+0x3504] ;  /* 0x0035040001157983 */ /* 0x000f280000300800 */
[----:B------:R-:W2:Y:S04]  /*2bd40*/  LDL.LU R0, [R1+0x3500] ;  /* 0x0035000001007983 */ /* 0x000ea80000300800 */
[----:B------:R-:W-:Y:S04]  /*2bd50*/  STL.64 [R1+0x34b8], R26 ;  /* 0x0034b81a01007387 */ /* 0x000fe80000100a00 */
[----:B------:R0:W-:Y:S04]  /*2bd60*/  STL.64 [R1+0x34b0], R24 ;  /* 0x0034b01801007387 */ /* 0x0001e80000100a00 */
[----:B0-----:R-:W2:Y:S04]  /*2bd70*/  LDL.LU.64 R24, [R1+0xa0] ;  /* 0x0000a00001187983 */ /* 0x001ea80000300a00 */
[----:B--2---:R0:W-:Y:S04]  /*2bd80*/  STL.64 [R1+0x34d0], R24 ;  /* 0x0034d01801007387 */ /* 0x0041e80000100a00 */
[----:B0-----:R-:W2:Y:S01]  /*2bd90*/  LDL.LU R24, [R1+0x30] ;  /* 0x0000300001187983 */ /* 0x001ea20000300800 */
[----:B---3--:R-:W-:-:S03]  /*2bda0*/  MOV R25, R2 ;  /* 0x0000000200197202 */ /* 0x008fc60000000f00 */
[----:B------:R-:W3:Y:S01]  /*2bdb0*/  LDL.LU R2, [R1+0x34fc] ;  /* 0x0034fc0001027983 */ /* 0x000ee20000300800 */
[----:B----4-:R-:W-:Y:S02]  /*2bdc0*/  MOV R26, R21 ;  /* 0x00000015001a7202 */ /* 0x010fe40000000f00 */
[----:B------:R-:W-:-:S05]  /*2bdd0*/  MOV R27, R20 ;  /* 0x00000014001b7202 */ /* 0x000fca0000000f00 */
[----:B------:R0:W-:Y:S02]  /*2bde0*/  STL.64 [R1+0x34e8], R26 ;  /* 0x0034e81a01007387 */ /* 0x0001e40000100a00 */
[----:B0-----:R-:W-:Y:S01]  /*2bdf0*/  IMAD.MOV.U32 R27, RZ, RZ, R0 ;  /* 0x000000ffff1b7224 */ /* 0x001fe200078e0000 */
[----:B------:R-:W-:Y:S02]  /*2be00*/  MOV R11, R29 ;  /* 0x0000001d000b7202 */ /* 0x000fe40000000f00 */
[----:B------:R-:W-:Y:S01]  /*2be10*/  MOV R29, R14 ;  /* 0x0000000e001d7202 */ /* 0x000fe20000000f00 */
[----:B------:R-:W-:Y:S01]  /*2be20*/  IMAD.MOV.U32 R28, RZ, RZ, R15 ;  /* 0x000000ffff1c7224 */ /* 0x000fe200078e000f */
[----:B--2---:R0:W-:Y:S04]  /*2be30*/  STL.64 [R1+0x34e0], R24 ;  /* 0x0034e01801007387 */ /* 0x0041e80000100a00 */
[----:B---3--:R-:W1:Y:S04]  /*2be40*/  LDSM.16.MT88.4 R12, [R2+UR6+0x24400] ;  /* 0x02440006020c783b */ /* 0x008e680008004200 */
[----:B0-----:R-:W2:Y:S04]  /*2be50*/  LDL.LU R24, [R1+0x60] ;  /* 0x0000600001187983 */ /* 0x001ea80000300800 */
[----:B------:R-:W2:Y:S04]  /*2be60*/  LDL.LU R25, [R1+0x64] ;  /* 0x0000640001197983 */ /* 0x000ea80000300800 */
[----:B------:R-:W2:Y:S04]  /*2be70*/  LDL.LU R26, [R1+0x68] ;  /* 0x00006800011a7983 */ /* 0x000ea80000300800 */
[----:B------:R-:W3:Y:S01]  /*2be80*/  LDL.LU R0, [R1+0x34f8] ;  /* 0x0034f80001007983 */ /* 0x000ee20000300800 */
[----:B------:R-:W-:Y:S03]  /*2be90*/  HMMA.16816.F32.BF16 R20, R16, R22, R4 ;  /* 0x000000161014723c */ /* 0x000fe60000041804 */
[----:B-1----:R-:W-:Y:S04]  /*2bea0*/  STL [R1+0x345c], R12 ;  /* 0x00345c0c01007387 */ /* 0x002fe80000100800 */
[----:B------:R0:W-:Y:S04]  /*2beb0*/  STL [R1+0x3458], R13 ;  /* 0x0034580d01007387 */ /* 0x0001e80000100800 */
[----:B------:R-:W-:Y:S04]  /*2bec0*/  STL [R1+0x3454], R14 ;  /* 0x0034540e01007387 */ /* 0x000fe80000100800 */
[----:B------:R-:W-:Y:S04]  /*2bed0*/  STL [R1+0x3450], R15 ;  /* 0x0034500f01007387 */ /* 0x000fe80000100800 */
[----:B0-----:R-:W4:Y:S04]  /*2bee0*/  LDL.LU.64 R12, [R1+0x80] ;  /* 0x00008000010c7983 */ /* 0x001f280000300a00 */
[----:B------:R-:W2:Y:S04]  /*2bef0*/  LDL.LU.64 R6, [R1+0x34f0] ;  /* 0x0034f00001067983 */ /* 0x000ea80000300a00 */
[----:B------:R-:W2:Y:S04]  /*2bf00*/  LDL.LU.64 R4, [R1+0xf0] ;  /* 0x0000f00001047983 */ /* 0x000ea80000300a00 */
[----:B------:R-:W-:Y:S04]  /*2bf10*/  STL.64 [R1+0x50], R20 ;  /* 0x0000501401007387 */ /* 0x000fe80000100a00 */
[----:B------:R-:W-:Y:S04]  /*2bf20*/  STL.64 [R1+0x58], R22 ;  /* 0x0000581601007387 */ /* 0x000fe80000100a00 */
[----:B---3--:R-:W0:Y:S04]  /*2bf30*/  LDSM.16.MT88.4 R20, [R0+UR6+0x24400] ;  /* 0x024400060014783b */ /* 0x008e280008004200 */
[----:B0-----:R-:W-:Y:S04]  /*2bf40*/  STL [R1+0x33ec], R20 ;  /* 0x0033ec1401007387 */ /* 0x001fe80000100800 */
[----:B------:R0:W-:Y:S04]  /*2bf50*/  STL [R1+0x33e8], R21 ;  /* 0x0033e81501007387 */ /* 0x0001e80000100800 */
[----:B------:R1:W-:Y:S01]  /*2bf60*/  STL [R1+0x33e4], R22 ;  /* 0x0033e41601007387 */ /* 0x0003e20000100800 */
[----:B0-----:R-:W-:-:S02]  /*2bf70*/  MOV R21, R9 ;  /* 0x0000000900157202 */ /* 0x001fc40000000f00 */
[----:B-1----:R-:W-:Y:S02]  /*2bf80*/  MOV R22, R8 ;  /* 0x0000000800167202 */ /* 0x002fe40000000f00 */
[----:B--2---:R-:W-:Y:S01]  /*2bf90*/  HMMA.16816.F32.BF16 R8, R16, R10, R24 ;  /* 0x0000000a1008723c */ /* 0x004fe20000041818 */
[----:B------:R0:W-:Y:S04]  /*2bfa0*/  STL [R1+0x33e0], R23 ;  /* 0x0033e01701007387 */ /* 0x0001e80000100800 */
[----:B------:R-:W2:Y:S04]  /*2bfb0*/  LDL.LU R20, [R1+0x20] ;  /* 0x0000200001147983 */ /* 0x000ea80000300800 */
[----:B------:R-:W3:Y:S04]  /*2bfc0*/  LDL.LU.64 R26, [R1+0x34e8] ;  /* 0x0034e800011a7983 */ /* 0x000ee80000300a00 */
[----:B------:R-:W3:Y:S01]  /*2bfd0*/  LDL.LU.64 R24, [R1+0x34e0] ;  /* 0x0034e00001187983 */ /* 0x000ee20000300a00 */
[----:B0-----:R-:W-:-:S05]  /*2bfe0*/  MOV R23, R3 ;  /* 0x0000000300177202 */ /* 0x001fca0000000f00 */
[----:B------:R-:W-:Y:S04]  /*2bff0*/  STL.64 [R1+0x60], R8 ;  /* 0x0000600801007387 */ /* 0x000fe80000100a00 */
[----:B------:R0:W-:Y:S01]  /*2c000*/  STL [R1+0x68], R10 ;  /* 0x0000680a01007387 */ /* 0x0001e20000100800 */
[----:B------:R-:W-:-:S03]  /*2c010*/  IMAD.MOV.U32 R3, RZ, RZ, R11 ;  /* 0x000000ffff037224 */ /* 0x000fc600078e000b */
[----:B0-----:R-:W3:Y:S02]  /*2c020*/  LDL.LU.64 R10, [R1+0x34d8] ;  /* 0x0034d800010a7983 */ /* 0x001ee40000300a00 */
[----:B---3--:R-:W-:Y:S02]  /*2c030*/  HMMA.16816.F32.BF16 R16, R16, R10, R24 ;  /* 0x0000000a1010723c */ /* 0x008fe40000041818 */
[----:B------:R-:W3:Y:S04]  /*2c040*/  LDL.LU.64 R24, [R1+0x34d0] ;  /* 0x0034d00001187983 */ /* 0x000ee80000300a00 */
[----:B------:R-:W2:Y:S04]  /*2c050*/  LDL.LU.64 R10, [R1+0x34c8] ;  /* 0x0034c800010a7983 */ /* 0x000ea80000300a00 */
[----:B------:R-:W2:Y:S09]  /*2c060*/  LDL.LU.64 R8, [R1+0x34c0] ;  /* 0x0034c00001087983 */ /* 0x000eb20000300a00 */
[----:B------:R0:W-:Y:S04]  /*2c070*/  STL.64 [R1+0x30], R16 ;  /* 0x0000301001007387 */ /* 0x0001e80000100a00 */
[----:B------:R1:W-:Y:S04]  /*2c080*/  STL.64 [R1+0x38], R18 ;  /* 0x0000381201007387 */ /* 0x0003e80000100a00 */
[----:B0-----:R-:W3:Y:S04]  /*2c090*/  LDL.LU R16, [R1+0x10] ;  /* 0x0000100001107983 */ /* 0x001ee80000300800 */
[----:B------:R-:W3:Y:S01]  /*2c0a0*/  LDL.LU R17, [R1+0x14] ;  /* 0x0000140001117983 */ /* 0x000ee20000300800 */
[----:B-1----:R-:W-:-:S02]  /*2c0b0*/  MOV R19, R6 ;  /* 0x0000000600137202 */ /* 0x002fc40000000f00 */
[----:B------:R-:W-:Y:S01]  /*2c0c0*/  MOV R18, R7 ;  /* 0x0000000700127202 */ /* 0x000fe20000000f00 */
[----:B----4-:R-:W-:Y:S01]  /*2c0d0*/  IMAD.MOV.U32 R6, RZ, RZ, R13 ;  /* 0x000000ffff067224 */ /* 0x010fe200078e000d */
[----:B------:R-:W-:Y:S01]  /*2c0e0*/  MOV R7, R12 ;  /* 0x0000000c00077202 */ /* 0x000fe20000000f00 */
[----:B--2---:R-:W-:-:S15]  /*2c0f0*/  HMMA.16816.F32.BF16 R20, R8, R12, R20 ;  /* 0x0000000c0814723c */ /* 0x004fde0000041814 */
[----:B------:R-:W-:-:S04]  /*2c100*/  NOP ;  /* 0x0000000000007918 */ /* 0x000fc80000000000 */
[----:B------:R-:W-:Y:S02]  /*2c110*/  MOV R15, R22 ;  /* 0x00000016000f7202 */ /* 0x000fe40000000f00 */
[----:B------:R-:W-:Y:S02]  /*2c120*/  MOV R14, R21 ;  /* 0x00000015000e7202 */ /* 0x000fe40000000f00 */
[----:B------:R-:W-:Y:S01]  /*2c130*/  MOV R13, R20 ;  /* 0x00000014000d7202 */ /* 0x000fe20000000f00 */
[----:B------:R-:W-:Y:S04]  /*2c140*/  STL [R1+0x346c], R23 ;  /* 0x00346c1701007387 */ /* 0x000fe80000100800 */
[----:B------:R-:W2:Y:S04]  /*2c150*/  LDL.LU.64 R20, [R1+0xe0] ;  /* 0x0000e00001147983 */ /* 0x000ea80000300a00 */
[----:B------:R-:W-:Y:S04]  /*2c160*/  STL [R1+0x3468], R15 ;  /* 0x0034680f01007387 */ /* 0x000fe80000100800 */
[----:B------:R-:W-:Y:S04]  /*2c170*/  STL [R1+0x3464], R14 ;  /* 0x0034640e01007387 */ /* 0x000fe80000100800 */
[----:B------:R3:W-:Y:S04]  /*2c180*/  STL [R1+0x3460], R13 ;  /* 0x0034600d01007387 */ /* 0x0007e80000100800 */
[----:B------:R-:W2:Y:S01]  /*2c190*/  LDL.LU.64 R26, [R1+0x34b8] ;  /* 0x0034b800011a7983 */ /* 0x000ea20000300a00 */
[----:B---3--:R-:W-:Y:S01]  /*2c1a0*/  HMMA.16816.F32.BF16 R12, R8, R24, R16 ;  /* 0x00000018080c723c */ /* 0x008fe20000041810 */
[----:B------:R-:W-:Y:S01]  /*2c1b0*/  IMAD.MOV.U32 R17, RZ, RZ, R24 ;  /* 0x000000ffff117224 */ /* 0x000fe200078e0018 */
[----:B------:R-:W-:-:S02]  /*2c1c0*/  MOV R16, R25 ;  /* 0x0000001900107202 */ /* 0x000fc40000000f00 */
[----:B------:R-:W2:-:S15]  /*2c1d0*/  LDL.LU.64 R24, [R1+0x34b0] ;  /* 0x0034b00001187983 */ /* 0x000e9e0000300a00 */
[----:B------:R0:W-:Y:S04]  /*2c1e0*/  STL.64 [R1+0x10], R12 ;  /* 0x0000100c01007387 */ /* 0x0001e80000100a00 */
[----:B------:R1:W-:Y:S01]  /*2c1f0*/  STL [R1+0x18], R14 ;  /* 0x0000180e01007387 */ /* 0x0003e20000100800 */
[----:B0-----:R-:W-:Y:S01]  /*2c200*/  MOV R12, R15 ;  /* 0x0000000f000c7202 */ /* 0x001fe20000000f00 */
[----:B--2---:R-:W-:-:S15]  /*2c210*/  HMMA.16816.F32.BF16 R24, R8, R20, R24 ;  /* 0x000000140818723c */ /* 0x004fde0000041818 */
[----:B------:R-:W-:-:S04]  /*2c220*/  NOP ;  /* 0x0000000000007918 */ /* 0x000fc80000000000 */
[----:B-1----:R-:W-:Y:S01]  /*2c230*/  MOV R14, R26 ;  /* 0x0000001a000e7202 */ /* 0x002fe20000000f00 */
[----:B------:R-:W-:Y:S01]  /*2c240*/  IMAD.MOV.U32 R13, RZ, RZ, R27 ;  /* 0x000000ffff0d7224 */ /* 0x000fe200078e001b */
[----:B------:R-:W-:Y:S02]  /*2c250*/  MOV R23, R24 ;  /* 0x0000001800177202 */ /* 0x000fe40000000f00 */
[----:B------:R-:W-:Y:S01]  /*2c260*/  MOV R15, R25 ;  /* 0x00000019000f7202 */ /* 0x000fe20000000f00 */
[----:B------:R-:W2:Y:S04]  /*2c270*/  LDL.LU.64 R26, [R1+0x34a8] ;  /* 0x0034a800011a7983 */ /* 0x000ea80000300a00 */
[----:B------:R-:W2:Y:S04]  /*2c280*/  LDL.LU.64 R24, [R1+0x34a0] ;  /* 0x0034a00001187983 */ /* 0x000ea80000300a00 */
[----:B------:R-:W-:Y:S01]  /*2c290*/  STL [R1+0x3488], R23 ;  /* 0x0034881701007387 */ /* 0x000fe20000100800 */
[----:B------:R-:W-:Y:S01]  /*2c2a0*/  MOV R19, R20 ;  /* 0x0000001400137202 */ /* 0x000fe20000000f00 */
[----:B------:R-:W-:-:S02]  /*2c2b0*/  IMAD.MOV.U32 R18, RZ, RZ, R21 ;  /* 0x000000ffff127224 */ /* 0x000fc400078e0015 */
[----:B------:R0:W-:Y:S01]  /*2c2c0*/  STL.64 [R1+0x3478], R14 ;  /* 0x0034780e01007387 */ /* 0x0001e20000100a00 */
[----:B------:R-:W-:Y:S02]  /*2c2d0*/  MOV R20, R7 ;  /* 0x0000000700147202 */ /* 0x000fe40000000f00 */
[----:B------:R-:W-:Y:S01]  /*2c2e0*/  MOV R21, R6 ;  /* 0x0000000600157202 */ /* 0x000fe20000000f00 */
[----:B------:R1:W-:Y:S04]  /*2c2f0*/  STL.64 [R1+0x3470], R12 ;  /* 0x0034700c01007387 */ /* 0x0003e80000100a00 */
[----:B------:R-:W3:Y:S01]  /*2c300*/  LDL.LU.64 R6, [R1+0x3498] ;  /* 0x0034980001067983 */ /* 0x000ee20000300a00 */
[----:B0-----:R-:W-:Y:S01]  /*2c310*/  MOV R15, R4 ;  /* 0x00000004000f7202 */ /* 0x001fe20000000f00 */
[----:B------:R-:W-:Y:S01]  /*2c320*/  IMAD.MOV.U32 R14, RZ, RZ, R5 ;  /* 0x000000ffff0e7224 */ /* 0x000fe200078e0005 */
[----:B--2---:R-:W-:Y:S01]  /*2c330*/  HMMA.16816.F32.BF16 R24, R8, R4, R24 ;  /* 0x000000040818723c */ /* 0x004fe20000041818 */
[----:B------:R-:W3:Y:S04]  /*2c340*/  LDL.LU.64 R4, [R1+0x3490] ;  /* 0x0034900001047983 */ /* 0x000ee80000300a00 */
[----:B------:R-:W3:Y:S04]  /*2c350*/  LDL.LU R8, [R1] ;  /* 0x0000000001087983 */ /* 0x000ee80000300800 */
[----:B------:R-:W3:Y:S01]  /*2c360*/  LDL.LU R9, [R1+0x4] ;  /* 0x0000040001097983 */ /* 0x000ee20000300800 */
[----:B------:R-:W-:-:S02]  /*2c370*/  MOV R10, R29 ;  /* 0x0000001d000a7202 */ /* 0x000fc40000000f00 */
[----:B------:R-:W-:Y:S02]  /*2c380*/  MOV R11, R28 ;  /* 0x0000001c000b7202 */ /* 0x000fe40000000f00 */
[----:B-1----:R-:W-:Y:S02]  /*2c390*/  MOV R12, R19 ;  /* 0x00000013000c7202 */ /* 0x002fe40000000f00 */
[----:B------:R-:W-:-:S03]  /*2c3a0*/  MOV R13, R18 ;  /* 0x00000012000d7202 */ /* 0x000fc60000000f00 */
[----:B------:R-:W-:Y:S04]  /*2c3b0*/  STL [R1+0x3400], R24 ;  /* 0x0034001801007387 */ /* 0x000fe80000100800 */
[----:B------:R-:W-:Y:S04]  /*2c3c0*/  STL [R1+0x33fc], R25 ;  /* 0x0033fc1901007387 */ /* 0x000fe80000100800 */
[----:B------:R-:W-:Y:S04]  /*2c3d0*/  STL [R1+0x33f8], R26 ;  /* 0x0033f81a01007387 */ /* 0x000fe80000100800 */
[----:B------:R0:W-:Y:S02]  /*2c3e0*/  STL [R1+0x33f4], R27 ;  /* 0x0033f41b01007387 */ /* 0x0001e40000100800 */
[----:B0-----:R-:W-:Y:S01]  /*2c3f0*/  MOV R27, R3 ;  /* 0x00000003001b7202 */ /* 0x001fe20000000f00 */
[----:B---3--:R-:W-:-:S15]  /*2c400*/  HMMA.16816.F32.BF16 R8, R4, R20, R8 ;  /* 0x000000140408723c */ /* 0x008fde0000041808 */
[----:B------:R-:W-:-:S04]  /*2c410*/  NOP ;  /* 0x0000000000007918 */ /* 0x000fc80000000000 */
[----:B------:R-:W-:Y:S04]  /*2c420*/  STL.64 [R1], R8 ;  /* 0x0000000801007387 */ /* 0x000fe80000100a00 */
[----:B------:R-:W-:Y:S04]  /*2c430*/  STL.64 [R1+0x3480], R12 ;  /* 0x0034800c01007387 */ /* 0x000fe80000100a00 */
[----:B------:R-:W2:Y:S04]  /*2c440*/  LDL.LU R20, [R1+0x50] ;  /* 0x0000500001147983 */ /* 0x000ea80000300800 */
[----:B------:R-:W2:Y:S01]  /*2c450*/  LDL.LU R21, [R1+0x54] ;  /* 0x0000540001157983 */ /* 0x000ea20000300800 */
[----:B------:R-:W-:Y:S01]  /*2c460*/  MOV R29, R10 ;  /* 0x0000000a001d7202 */ /* 0x000fe20000000f00 */
[----:B------:R-:W-:-:S02]  /*2c470*/  IMAD.MOV.U32 R28, RZ, RZ, R11 ;  /* 0x000000ffff1c7224 */ /* 0x000fc400078e000b */
[----:B------:R-:W2:Y:S04]  /*2c480*/  LDL.LU R22, [R1+0x58] ;  /* 0x0000580001167983 */ /* 0x000ea80000300800 */
[----:B------:R-:W2:Y:S04]  /*2c490*/  LDL.LU R23, [R1+0x5c] ;  /* 0x00005c0001177983 */ /* 0x000ea80000300800 */
[----:B------:R-:W0:Y:S04]  /*2c4a0*/  LDSM.16.MT88.4 R8, [R2+UR6+0x24800] ;  /* 0x024800060208783b */ /* 0x000e280008004200 */
[----:B------:R-:W3:Y:S04]  /*2c4b0*/  LDL.LU R24, [R1+0x60] ;  /* 0x0000600001187983 */ /* 0x000ee80000300800 */
[----:B------:R-:W3:Y:S04]  /*2c4c0*/  LDL.LU R25, [R1+0x64] ;  /* 0x0000640001197983 */ /* 0x000ee80000300800 */
[----:B------:R-:W3:Y:S04]  /*2c4d0*/  LDL.LU R26, [R1+0x68] ;  /* 0x00006800011a7983 */ /* 0x000ee80000300800 */
[----:B------:R-:W4:Y:S04]  /*2c4e0*/  LDL.LU R3, [R1+0x348c] ;  /* 0x00348c0001037983 */ /* 0x000f280000300800 */
[----:B------:R-:W-:Y:S04]  /*2c4f0*/  STL [R1+0x3404], R28 ;  /* 0x0034041c01007387 */ /* 0x000fe80000100800 */
[----:B------:R-:W-:Y:S04]  /*2c500*/  STL [R1+0x33f0], R29 ;  /* 0x0033f01d01007387 */ /* 0x000fe80000100800 */
[----:B------:R-:W-:Y:S04]  /*2c510*/  STL [R1+0x33dc], R2 ;  /* 0x0033dc0201007387 */ /* 0x000fe80000100800 */
[----:B0-----:R0:W-:Y:S04]  /*2c520*/  STL.64 [R1+0x33a8], R10 ;  /* 0x0033a80a01007387 */ /* 0x0011e80000100a00 */
[----:B------:R1:W-:Y:S04]  /*2c530*/  STL.64 [R1+0x33a0], R8 ;  /* 0x0033a00801007387 */ /* 0x0003e80000100a00 */
[----:B0-----:R-:W2:Y:S01]  /*2c540*/  LDL.LU R10, [R1+0xf8] ;  /* 0x0000f800010a7983 */ /* 0x001ea20000300800 */
[----:B------:R-:W-:Y:S01]  /*2c550*/  MOV R12, R17 ;  /* 0x00000011000c7202 */ /* 0x000fe20000000f00 */
[----:B------:R-:W-:Y:S01]  /*2c560*/  IMAD.MOV.U32 R13, RZ, RZ, R16 ;  /* 0x000000ffff0d7224 */ /* 0x000fe200078e0010 */
[----:B-1----:R-:W-:-:S02]  /*2c570*/  MOV R8, R15 ;  /* 0x0000000f00087202 */ /* 0x002fc40000000f00 */
[----:B------:R-:W-:Y:S01]  /*2c580*/  MOV R9, R14 ;  /* 0x0000000e00097202 */ /* 0x000fe20000000f00 */
[----:B----4-:R-:W0:Y:S04]  /*2c590*/  LDSM.16.M88.4 R16, [R3+UR6+0x200] ;  /* 0x000200060310783b */ /* 0x010e280008000200 */
[----:B--2---:R-:W-:Y:S04]  /*2c5a0*/  STL [R1+0x3408], R10 ;  /* 0x0034080a01007387 */ /* 0x004fe80000100800 */
[----:B------:R-:W2:Y:S04]  /*2c5b0*/  LDL.LU R11, [R1+0xfc] ;  /* 0x0000fc00010b7983 */ /* 0x000ea80000300800 */
[----:B0-----:R-:W-:Y:S04]  /*2c5c0*/  STL.64 [R1+0x70], R16 ;  /* 0x0000701001007387 */ /* 0x001fe80000100a00 */
        /* <DEDUP_REMOVED lines=8> */
[----:B------:R-:W-:Y:S01]  /*2c650*/  STL [R1+0x3238], R3 ;  /* 0x0032380301007387 */ /* 0x000fe20000100800 */
[----:B------:R-:W-:Y:S03]  /*2c660*/  HMMA.16816.F32.BF16 R12, R4, R12, R20 ;  /* 0x0000000c040c723c */ /* 0x000fe60000041814 */
[----:B0-----:R-:W-:Y:S04]  /*2c670*/  STL.64 [R1+0xc0], R16 ;  /* 0x0000c01001007387 */ /* 0x001fe80000100a00 */
[----:B------:R-:W-:Y:S04]  /*2c680*/  STL.64 [R1+0xc8], R18 ;  /* 0x0000c81201007387 */ /* 0x000fe80000100a00 */
[----:B------:R-:W0:Y:S04]  /*2c690*/  LDSM.16.MT88.4 R16, [R0+UR6+0x24800] ;  /* 0x024800060010783b */ /* 0x000e280008004200 */
[----:B------:R-:W-:Y:S04]  /*2c6a0*/  STL [R1+0x33d8], R0 ;  /* 0x0033d80001007387 */ /* 0x000fe80000100800 */
[----:B------:R-:W-:Y:S01]  /*2c6b0*/  IMAD.MOV.U32 R29, RZ, RZ, R12 ;  /* 0x000000ffff1d7224 */ /* 0x000fe200078e000c */
[----:B------:R-:W-:Y:S01]  /*2c6c0*/  MOV R20, R13 ;  /* 0x0000000d00147202 */ /* 0x000fe20000000f00 */
[----:B0-----:R0:W-:Y:S04]  /*2c6d0*/  STL [R1+0x3394], R16 ;  /* 0x0033941001007387 */ /* 0x0011e80000100800 */
[----:B------:R1:W-:Y:S04]  /*2c6e0*/  STL [R1+0x3390], R17 ;  /* 0x0033901101007387 */ /* 0x0003e80000100800 */
[----:B------:R4:W-:Y:S04]  /*2c6f0*/  STL [R1+0x336c], R18 ;  /* 0x00336c1201007387 */ /* 0x0009e80000100800 */
[----:B------:R3:W-:Y:S04]  /*2c700*/  STL [R1+0x3368], R19 ;  /* 0x0033681301007387 */ /* 0x0007e80000100800 */
[----:B0-----:R-:W2:Y:S04]  /*2c710*/  LDL.LU R16, [R1+0x30] ;  /* 0x0000300001107983 */ /* 0x001ea80000300800 */
[----:B-1----:R-:W2:Y:S04]  /*2c720*/  LDL.LU R17, [R1+0x34] ;  /* 0x0000340001117983 */ /* 0x002ea80000300800 */
[----:B----4-:R-:W2:Y:S04]  /*2c730*/  LDL.LU R18, [R1+0x38] ;  /* 0x0000380001127983 */ /* 0x010ea80000300800 */
[----:B---3--:R-:W2:Y:S04]  /*2c740*/  LDL.LU R19, [R1+0x3c] ;  /* 0x00003c0001137983 */ /* 0x008ea80000300800 */
[----:B------:R-:W3:Y:S04]  /*2c750*/  LDL.LU R23, [R1+0x3488] ;  /* 0x0034880001177983 */ /* 0x000ee80000300800 */
[----:B------:R-:W4:Y:S01]  /*2c760*/  LDL.LU.64 R12, [R1+0x3480] ;  /* 0x00348000010c7983 */ /* 0x000f220000300a00 */
[----:B------:R-:W-:-:S02]  /*2c770*/  MOV R21, R14 ;  /* 0x0000000e00157202 */ /* 0x000fc40000000f00 */
[----:B------:R-:W-:Y:S02]  /*2c780*/  MOV R22, R15 ;  /* 0x0000000f00167202 */ /* 0x000fe40000000f00 */
[----:B----4-:R-:W-:-:S15]  /*2c790*/  HMMA.16816.F32.BF16 R12, R4, R12, R24 ;  /* 0x0000000c040c723c */ /* 0x010fde0000041818 */
[----:B------:R-:W-:-:S04]  /*2c7a0*/  NOP ;  /* 0x0000000000007918 */ /* 0x000fc80000000000 */
[----:B------:R-:W-:Y:S02]  /*2c7b0*/  MOV R26, R14 ;  /* 0x0000000e001a7202 */ /* 0x000fe40000000f00 */
[----:B------:R-:W-:Y:S01]  /*2c7c0*/  MOV R27, R15 ;  /* 0x0000000f001b7202 */ /* 0x000fe20000000f00 */
[----:B------:R-:W-:Y:S01]  /*2c7d0*/  IMAD.MOV.U32 R24, RZ, RZ, R12 ;  /* 0x000000ffff187224 */ /* 0x000fe200078e000c */
[----:B------:R-:W-:Y:S01]  /*2c7e0*/  MOV R25, R13 ;  /* 0x0000000d00197202 */ /* 0x000fe20000000f00 */
[----:B------:R-:W4:Y:S04]  /*2c7f0*/  LDL.LU.64 R14, [R1+0x3478] ;  /* 0x00347800010e7983 */ /* 0x000f280000300a00 */
[----:B------:R-:W2:Y:S04]  /*2c800*/  LDL.LU.64 R12, [R1+0x3470] ;  /* 0x00347000010c7983 */ /* 0x000ea80000300a00 */
[----:B------:R-:W-:Y:S04]  /*2c810*/  STL.64 [R1+0x3418], R26 ;  /* 0x0034181a01007387 */ /* 0x000fe80000100a00 */
[----:B------:R3:W-:Y:S02]  /*2c820*/  STL.64 [R1+0x3410], R24 ;  /* 0x0034101801007387 */ /* 0x0007e40000100a00 */
[----:B---3--:R-:W-:-:S02]  /*2c830*/  IMAD.MOV.U32 R24, RZ, RZ, R23 ;  /* 0x000000ffff187224 */ /* 0x008fc400078e0017 */
[----:B------:R-:W3:Y:S01]  /*2c840*/  LDL.LU R23, [R1+0x346c] ;  /* 0x00346c0001177983 */ /* 0x000ee20000300800 */
[----:B----4-:R-:W-:Y:S02]  /*2c850*/  MOV R26, R14 ;  /* 0x0000000e001a7202 */ /* 0x010fe40000000f00 */
[----:B--2---:R-:W-:Y:S02]  /*2c860*/  MOV R27, R13 ;  /* 0x0000000d001b7202 */ /* 0x004fe40000000f00 */
[----:B------:R-:W-:Y:S02]  /*2c870*/  MOV R25, R15 ;  /* 0x0000000f00197202 */ /* 0x000fe40000000f00 */
[----:B------:R-:W2:Y:S04]  /*2c880*/  LDL.LU R15, [R1+0x3468] ;  /* 0x00346800010f7983 */ /* 0x000ea80000300800 */
[----:B------:R-:W4:Y:S04]  /*2c890*/  LDL.LU R14, [R1+0x3464] ;  /* 0x00346400010e7983 */ /* 0x000f280000300800 */
[----:B------:R-:W2:Y:S04]  /*2c8a0*/  LDL.LU R13, [R1+0x3460] ;  /* 0x00346000010d7983 */ /* 0x000ea80000300800 */
[----:B------:R-:W-:Y:S04]  /*2c8b0*/  STL.64 [R1+0x3430], R26 ;  /* 0x0034301a01007387 */ /* 0x000fe80000100a00 */
[----:B------:R0:W-:Y:S04]  /*2c8c0*/  STL.64 [R1+0x3428], R24 ;  /* 0x0034281801007387 */ /* 0x0001e80000100a00 */
[----:B0-----:R-:W2:Y:S04]  /*2c8d0*/  LDL.LU R24, [R1+0x10] ;  /* 0x0000100001187983 */ /* 0x001ea80000300800 */
[----:B------:R-:W2:Y:S04]  /*2c8e0*/  LDL.LU R25, [R1+0x14] ;  /* 0x0000140001197983 */ /* 0x000ea80000300800 */
[----:B------:R-:W2:Y:S01]  /*2c8f0*/  LDL.LU R26, [R1+0x18] ;  /* 0x00001800011a7983 */ /* 0x000ea20000300800 */
[----:B------:R-:W-:Y:S01]  /*2c900*/  HMMA.16816.F32.BF16 R4, R4, R8, R16 ;  /* 0x000000080404723c */ /* 0x000fe20000041810 */
[----:B------:R-:W-:-:S02]  /*2c910*/  IMAD.MOV.U32 R27, RZ, RZ, R12 ;  /* 0x000000ffff1b7224 */ /* 0x000fc400078e000c */
[----:B------:R-:W3:-:S15]  /*2c920*/  LDL.LU R12, [R1+0x345c] ;  /* 0x00345c00010c7983 */ /* 0x000ede0000300800 */
[----:B------:R-:W-:Y:S01]  /*2c930*/  NOP ;  /* 0x0000000000007918 */ /* 0x000fe20000000000 */
[----:B------:R-:W-:Y:S01]  /*2c940*/  MOV R18, R6 ;  /* 0x0000000600127202 */ /* 0x000fe20000000f00 */
[----:B------:R-:W-:Y:S01]  /*2c950*/  IMAD.MOV.U32 R19, RZ, RZ, R7 ;  /* 0x000000ffff137224 */ /* 0x000fe200078e0007 */
[----:B--2---:R-:W-:Y:S04]  /*2c960*/  STL.64 [R1+0x3440], R26 ;  /* 0x0034401a01007387 */ /* 0x004fe80000100a00 */
[----:B------:R0:W-:Y:S02]  /*2c970*/  STL.64 [R1+0x3438], R24 ;  /* 0x0034381801007387 */ /* 0x0001e40000100a00 */
[----:B0-----:R-:W-:Y:S02]  /*2c980*/  MOV R24, R13 ;  /* 0x0000000d00187202 */ /* 0x001fe40000000f00 */
[----:B----4-:R-:W-:Y:S01]  /*2c990*/  MOV R25, R14 ;  /* 0x0000000e00197202 */ /* 0x010fe20000000f00 */
[----:B------:R-:W2:Y:S04]  /*2c9a0*/  LDL.LU R13, [R1+0x3458] ;  /* 0x00345800010d7983 */ /* 0x000ea80000300800 */
[----:B------:R-:W2:Y:S01]  /*2c9b0*/  LDL.LU R14, [R1+0x3454] ;  /* 0x00345400010e7983 */ /* 0x000ea20000300800 */
[----:B------:R-:W-:-:S03]  /*2c9c0*/  MOV R26, R15 ;  /* 0x0000000f001a7202 */ /* 0x000fc60000000f00 */
[----:B------:R-:W2:Y:S04]  /*2c9d0*/  LDL.LU R15, [R1+0x3450] ;  /* 0x00345000010f7983 */ /* 0x000ea80000300800 */
[----:B------:R0:W-:Y:S04]  /*2c9e0*/  STL.64 [R1+0x3448], R18 ;  /* 0x0034481201007387 */ /* 0x0001e80000100a00 */
[----:B0-----:R-:W2:Y:S01]  /*2c9f0*/  LDL.LU.64 R18, [R1+0x88] ;  /* 0x0000880001127983 */ /* 0x001ea20000300a00 */
[----:B---3--:R-:W-:Y:S01]  /*2ca00*/  IMAD.MOV.U32 R27, RZ, RZ, R23 ;  /* 0x000000ffff1b7224 */ /* 0x008fe200078e0017 */
[----:B------:R-:W-:-:S05]  /*2ca10*/  MOV R10, R4 ;  /* 0x00000004000a7202 */ /* 0x000fca0000000f00 */
[----:B------:R0:W-:Y:S04]  /*2ca20*/  STL.64 [R1+0x3420], R10 ;  /* 0x0034200a01007387 */ /* 0x0001e80000100a00 */
[----:B0-----:R-:W3:Y:S04]  /*2ca30*/  LDL.LU.64 R10, [R1+0xe8] ;  /* 0x0000e800010a7983 */ /* 0x001ee80000300a00 */
[----:B------:R-:W4:Y:S04]  /*2ca40*/  LDL.LU R6, [R1+0xa8] ;  /* 0x0000a80001067983 */ /* 0x000f280000300800 */
[----:B------:R-:W4:Y:S01]  /*2ca50*/  LDL.LU R7, [R1+0xac] ;  /* 0x0000ac0001077983 */ /* 0x000f220000300800 */
[----:B--2---:R-:W-:Y:S01]  /*2ca60*/  HMMA.16816.F32.BF16 R24, R12, R18, R24 ;  /* 0x000000120c18723c */ /* 0x004fe20000041818 */
[----:B------:R-:W-:-:S02]  /*2ca70*/  MOV R23, R18 ;  /* 0x0000001200177202 */ /* 0x000fc40000000f00 */
[----:B------:R-:W-:Y:S02]  /*2ca80*/  MOV R2, R19 ;  /* 0x0000001300027202 */ /* 0x000fe40000000f00 */
[----:B------:R-:W2:-:S14]  /*2ca90*/  LDL.LU.64 R18, [R1+0x3448] ;  /* 0x0034480001127983 */ /* 0x000e9c0000300a00 */
[----:B------:R-:W-:Y:S04]  /*2caa0*/  STL.64 [R1+0x20], R24 ;  /* 0x0000201801007387 */ /* 0x000fe80000100a00 */
[----:B------:R0:W-:Y:S01]  /*2cab0*/  STL [R1+0x28], R26 ;  /* 0x0000281a01007387 */ /* 0x0001e20000100800 */
[----:B------:R-:W-:-:S03]  /*2cac0*/  MOV R0, R27 ;  /* 0x0000001b00007202 */ /* 0x000fc60000000f00 */
[----:B0-----:R-:W4:Y:S04]  /*2cad0*/  LDL.LU.64 R26, [R1+0x3440] ;  /* 0x00344000011a7983 */ /* 0x001f280000300a00 */
[----:B------:R-:W4:Y:S02]  /*2cae0*/  LDL.LU.64 R24, [R1+0x3438] ;  /* 0x0034380001187983 */ /* 0x000f240000300a00 */
[----:B----4-:R-:W-:-:S15]  /*2caf0*/  HMMA.16816.F32.BF16 R24, R12, R6, R24 ;  /* 0x000000060c18723c */ /* 0x010fde0000041818 */
[----:B------:R-:W-:-:S04]  /*2cb00*/  NOP ;  /* 0x0000000000007918 */ /* 0x000fc80000000000 */
[----:B------:R-:W-:Y:S01]  /*2cb10*/  MOV R17, R26 ;  /* 0x0000001a00117202 */ /* 0x000fe20000000f00 */
[----:B------:R0:W-:Y:S01]  /*2cb20*/  STL [R1+0x10], R24 ;  /* 0x0000101801007387 */ /* 0x0001e20000100800 */
[----:B------:R-:W-:Y:S01]  /*2cb30*/  MOV R3, R27 ;  /* 0x0000001b00037202 */ /* 0x000fe20000000f00 */
[----:B------:R-:W-:Y:S02]  /*2cb40*/  IMAD.MOV.U32 R16, RZ, RZ, R25 ;  /* 0x000000ffff107224 */ /* 0x000fe400078e0019 */
[----:B------:R-:W4:Y:S04]  /*2cb50*/  LDL.LU.64 R26, [R1+0x3430] ;  /* 0x00343000011a7983 */ /* 0x000f280000300a00 */
[----:B0-----:R-:W4:Y:S01]  /*2cb60*/  LDL.LU.64 R24, [R1+0x3428] ;  /* 0x0034280001187983 */ /* 0x001f220000300a00 */
[----:B------:R-:W-:-:S03]  /*2cb70*/  MOV R28, R5 ;  /* 0x00000005001c7202 */ /* 0x000fc60000000f00 */
[----:B------:R-:W-:Y:S01]  /*2cb80*/  STL.64 [R1+0x33b0], R16 ;  /* 0x0033b01001007387 */ /* 0x000fe20000100a00 */
[----:B---3--:R-:W-:Y:S01]  /*2cb90*/  MOV R5, R10 ;  /* 0x0000000a00057202 */ /* 0x008fe20000000f00 */
[----:B------:R-:W-:Y:S01]  /*2cba0*/  IMAD.MOV.U32 R4, RZ, RZ, R11 ;  /* 0x000000ffff047224 */ /* 0x000fe200078e000b */
[----:B----4-:R-:W-:Y:S01]  /*2cbb0*/  HMMA.16816.F32.BF16 R24, R12, R10, R24 ;  /* 0x0000000a0c18723c */ /* 0x010fe20000041818 */
[----:B------:R-:W3:-:S15]  /*2cbc0*/  LDL.LU.64 R10, [R1+0x3420] ;  /* 0x00342000010a7983 */ /* 0x000ede0000300a00 */
[----:B------:R-:W-:-:S03]  /*2cbd0*/  NOP ;  /* 0x0000000000007918 */ /* 0x000fc60000000000 */
[----:B------:R-:W-:Y:S01]  /*2cbe0*/  MOV R9, R26 ;  /* 0x0000001a00097202 */ /* 0x000fe20000000f00 */
[----:B------:R0:W-:Y:S01]  /*2cbf0*/  STL.64 [R1+0x40], R24 ;  /* 0x0000401801007387 */ /* 0x0001e20000100a00 */
[----:B------:R-:W-:-:S03]  /*2cc00*/  MOV R8, R27 ;  /* 0x0000001b00087202 */ /* 0x000fc60000000f00 */
[----:B------:R-:W4:Y:S04]  /*2cc10*/  LDL.LU.64 R26, [R1+0x3418] ;  /* 0x00341800011a7983 */ /* 0x000f280000300a00 */
[----:B0-----:R-:W4:Y:S01]  /*2cc20*/  LDL.LU.64 R24, [R1+0x3410] ;  /* 0x0034100001187983 */ /* 0x001f220000300a00 */
[----:B------:R-:W-:Y:S01]  /*2cc30*/  IMAD.MOV.U32 R17, RZ, RZ, R28 ;  /* 0x000000ffff117224 */ /* 0x000fe200078e001c */
[----:B---3--:R-:W-:Y:S02]  /*2cc40*/  MOV R16, R10 ;  /* 0x0000000a00107202 */ /* 0x008fe40000000f00 */
[----:B------:R-:W3:Y:S04]  /*2cc50*/  LDL.LU R10, [R1+0x3408] ;  /* 0x00340800010a7983 */ /* 0x000ee80000300800 */
[----:B------:R-:W3:Y:S04]  /*2cc60*/  LDL.LU R28, [R1+0x3404] ;  /* 0x00340400011c7983 */ /* 0x000ee80000300800 */
[----:B--2---:R4:W-:Y:S04]  /*2cc70*/  STL.64 [R1+0x33c0], R18 ;  /* 0x0033c01201007387 */ /* 0x0049e80000100a00 */
[----:B------:R0:W-:Y:S01]  /*2cc80*/  STL.64 [R1+0x33b8], R16 ;  /* 0x0033b81001007387 */ /* 0x0001e20000100a00 */
[----:B----4-:R-:W-:Y:S01]  /*2cc90*/  MOV R18, R26 ;  /* 0x0000001a00127202 */ /* 0x010fe20000000f00 */
[----:B------:R-:W-:Y:S01]  /*2cca0*/  IMAD.MOV.U32 R19, RZ, RZ, R27 ;  /* 0x000000ffff137224 */ /* 0x000fe200078e001b */
[----:B0-----:R-:W-:-:S02]  /*2ccb0*/  MOV R16, R24 ;  /* 0x0000001800107202 */ /* 0x001fc40000000f00 */
[----:B------:R-:W-:Y:S01]  /*2ccc0*/  MOV R17, R25 ;  /* 0x0000001900117202 */ /* 0x000fe20000000f00 */
[----:B------:R-:W3:Y:S04]  /*2ccd0*/  LDL.LU R24, [R1+0x3400] ;  /* 0x0034000001187983 */ /* 0x000ee80000300800 */
[----:B------:R-:W3:Y:S04]  /*2cce0*/  LDL.LU R25, [R1+0x33fc] ;  /* 0x0033fc0001197983 */ /* 0x000ee80000300800 */
[----:B------:R-:W3:Y:S04]  /*2ccf0*/  LDL.LU R26, [R1+0x33f8] ;  /* 0x0033f800011a7983 */ /* 0x000ee80000300800 */
[----:B------:R-:W3:Y:S04]  /*2cd00*/  LDL.LU R27, [R1+0x33f4] ;  /* 0x0033f400011b7983 */ /* 0x000ee80000300800 */
[----:B------:R-:W-:Y:S04]  /*2cd10*/  STL.64 [R1+0x33d0], R18 ;  /* 0x0033d01201007387 */ /* 0x000fe80000100a00 */
[----:B------:R0:W-:Y:S02]  /*2cd20*/  STL.64 [R1+0x33c8], R16 ;  /* 0x0033c81001007387 */ /* 0x0001e40000100a00 */
[----:B0-----:R-:W-:-:S02]  /*2cd30*/  MOV R16, R29 ;  /* 0x0000001d00107202 */ /* 0x001fc40000000f00 */
[----:B------:R-:W-:Y:S01]  /*2cd40*/  MOV R17, R20 ;  /* 0x0000001400117202 */ /* 0x000fe20000000f00 */
[----:B------:R-:W2:Y:S04]  /*2cd50*/  LDL.LU R29, [R1+0x33f0] ;  /* 0x0033f000011d7983 */ /* 0x000ea80000300800 */
[----:B------:R-:W4:Y:S01]  /*2cd60*/  LDL.LU R20, [R1+0x33ec] ;  /* 0x0033ec0001147983 */ /* 0x000f220000300800 */
[----:B------:R-:W-:Y:S01]  /*2cd70*/  MOV R18, R21 ;  /* 0x0000001500127202 */ /* 0x000fe20000000f00 */
[----:B------:R-:W-:Y:S02]  /*2cd80*/  IMAD.MOV.U32 R19, RZ, RZ, R22 ;  /* 0x000000ffff137224 */ /* 0x000fe400078e0016 */
[----:B------:R-:W4:Y:S04]  /*2cd90*/  LDL.LU R21, [R1+0x33e8] ;  /* 0x0033e80001157983 */ /* 0x000f280000300800 */
[----:B------:R-:W4:Y:S01]  /*2cda0*/  LDL.LU R22, [R1+0x33e4] ;  /* 0x0033e40001167983 */ /* 0x000f220000300800 */
[----:B---3--:R-:W-:Y:S01]  /*2cdb0*/  HMMA.16816.F32.BF16 R24, R12, R10, R24 ;  /* 0x0000000a0c18723c */ /* 0x008fe20000041818 */
[----:B------:R-:W-:-:S02]  /*2cdc0*/  MOV R14, R23 ;  /* 0x00000017000e7202 */ /* 0x000fc40000000f00 */
[----:B------:R-:W-:Y:S01]  /*2cdd0*/  MOV R15, R2 ;  /* 0x00000002000f7202 */ /* 0x000fe20000000f00 */
[----:B------:R-:W4:Y:S04]  /*2cde0*/  LDL.LU R23, [R1+0x33e0] ;  /* 0x0033e00001177983 */ /* 0x000f280000300800 */
[----:B------:R-:W3:Y:S11]  /*2cdf0*/  LDL.LU R2, [R1+0x33dc] ;  /* 0x0033dc0001027983 */ /* 0x000ef60000300800 */
[----:B------:R-:W-:Y:S04]  /*2ce00*/  STL.64 [R1+0x3378], R26 ;  /* 0x0033781a01007387 */ /* 0x000fe80000100a00 */
[----:B------:R0:W-:Y:S04]  /*2ce10*/  STL.64 [R1+0x3370], R24 ;  /* 0x0033701801007387 */ /* 0x0001e80000100a00 */
[----:B0-----:R-:W4:Y:S04]  /*2ce20*/  LDL.LU R24, [R1] ;  /* 0x0000000001187983 */ /* 0x001f280000300800 */
[----:B------:R-:W4:Y:S01]  /*2ce30*/  LDL.LU R25, [R1+0x4] ;  /* 0x0000040001197983 */ /* 0x000f220000300800 */
[----:B--2---:R-:W-:Y:S01]  /*2ce40*/  MOV R26, R29 ;  /* 0x0000001d001a7202 */ /* 0x004fe20000000f00 */
[----:B------:R-:W-:-:S07]  /*2ce50*/  IMAD.MOV.U32 R27, RZ, RZ, R28 ;  /* 0x000000ffff1b7224 */ /* 0x000fce00078e001c */
[----:B----4-:R-:W-:-:S15]  /*2ce60*/  HMMA.16816.F32.BF16 R12, R20, R14, R24 ;  /* 0x0000000e140c723c */ /* 0x010fde0000041818 */
[----:B------:R-:W-:-:S04]  /*2ce70*/  NOP ;  /* 0x0000000000007918 */ /* 0x000fc80000000000 */
[----:B------:R-:W-:Y:S04]  /*2ce80*/  STL.64 [R1], R12 ;  /* 0x0000000c01007387 */ /* 0x000fe80000100a00 */
[----:B------:R-:W2:Y:S01]  /*2ce90*/  LDL.LU.64 R24, [R1+0xb0] ;  /* 0x0000b00001187983 */ /* 0x000ea20000300a00 */
[----:B------:R-:W-:Y:S02]  /*2cea0*/  MOV R27, R0 ;  /* 0x00000000001b7202 */ /* 0x000fe40000000f00 */
[----:B------:R-:W-:Y:S02]  /*2ceb0*/  MOV R29, R14 ;  /* 0x0000000e001d7202 */ /* 0x000fe40000000f00 */
[----:B------:R-:W-:Y:S02]  /*2cec0*/  MOV R28, R15 ;  /* 0x0000000f001c7202 */ /* 0x000fe40000000f00 */
[----:B---3--:R-:W0:Y:S04]  /*2ced0*/  LDSM.16.MT88.4 R12, [R2+UR6+0x24c00] ;  /* 0x024c0006020c783b */ /* 0x008e280008004200 */
[----:B--2---:R1:W-:Y:S04]  /*2cee0*/  STL.64 [R1+0x3398], R24 ;  /* 0x0033981801007387 */ /* 0x0043e80000100a00 */
[----:B-1----:R-:W2:Y:S04]  /*2cef0*/  LDL.LU R24, [R1+0x20] ;  /* 0x0000200001187983 */ /* 0x002ea80000300800 */
[----:B------:R-:W2:Y:S04]  /*2cf00*/  LDL.LU R25, [R1+0x24] ;  /* 0x0000240001197983 */ /* 0x000ea80000300800 */
[----:B------:R-:W2:Y:S04]  /*2cf10*/  LDL.LU R26, [R1+0x28] ;  /* 0x00002800011a7983 */ /* 0x000ea80000300800 */
[----:B------:R-:W3:Y:S04]  /*2cf20*/  LDL.LU R0, [R1+0x33d8] ;  /* 0x0033d80001007983 */ /* 0x000ee80000300800 */
[----:B0-----:R0:W-:Y:S02]  /*2cf30*/  STL.64 [R1+0x3328], R14 ;  /* 0x0033280e01007387 */ /* 0x0011e40000100a00 */
[----:B0-----:R-:W-:Y:S01]  /*2cf40*/  IMAD.MOV.U32 R14, RZ, RZ, R5 ;  /* 0x000000ffff0e7224 */ /* 0x001fe200078e0005 */
[----:B------:R-:W-:-:S02]  /*2cf50*/  MOV R15, R4 ;  /* 0x00000004000f7202 */ /* 0x000fc40000000f00 */
[C---:B------:R-:W-:Y:S01]  /*2cf60*/  HMMA.16816.F32.BF16 R4, R20.reuse, R6, R16 ;  /* 0x000000061404723c */ /* 0x040fe20000041810 */
[----:B------:R-:W-:Y:S04]  /*2cf70*/  STL.64 [R1+0x3320], R12 ;  /* 0x0033200c01007387 */ /* 0x000fe80000100a00 */
[----:B------:R-:W4:Y:S04]  /*2cf80*/  LDL.LU.64 R18, [R1+0x33d0] ;  /* 0x0033d00001127983 */ /* 0x000f280000300a00 */
[----:B------:R-:W4:Y:S10]  /*2cf90*/  LDL.LU.64 R16, [R1+0x33c8] ;  /* 0x0033c80001107983 */ /* 0x000f340000300a00 */
[----:B------:R-:W-:Y:S04]  /*2cfa0*/  STL.64 [R1+0x50], R4 ;  /* 0x0000500401007387 */ /* 0x000fe80000100a00 */
[----:B------:R-:W-:Y:S04]  /*2cfb0*/  STL.64 [R1+0x58], R6 ;  /* 0x0000580601007387 */ /* 0x000fe80000100a00 */
[----:B---3--:R-:W0:Y:S04]  /*2cfc0*/  LDSM.16.MT88.4 R4, [R0+UR6+0x24c00] ;  /* 0x024c00060004783b */ /* 0x008e280008004200 */
[----:B------:R-:W-:Y:S04]  /*2cfd0*/  STL [R1+0x3350], R0 ;  /* 0x0033500001007387 */ /* 0x000fe80000100800 */
[----:B0-----:R-:W-:Y:S04]  /*2cfe0*/  STL.64 [R1+0x32e8], R6 ;  /* 0x0032e80601007387 */ /* 0x001fe80000100a00 */
[----:B------:R0:W-:Y:S04]  /*2cff0*/  STL.64 [R1+0x32e0], R4 ;  /* 0x0032e00401007387 */ /* 0x0001e80000100a00 */
[----:B0-----:R-:W3:Y:S04]  /*2d000*/  LDL.LU.64 R4, [R1+0xc0] ;  /* 0x0000c00001047983 */ /* 0x001ee80000300a00 */
[----:B------:R-:W2:Y:S01]  /*2d010*/  LDL.LU.64 R6, [R1+0xc8] ;  /* 0x0000c80001067983 */ /* 0x000ea20000300a00 */
[----:B----4-:R-:W-:Y:S03]  /*2d020*/  HMMA.16816.F32.BF16 R12, R20, R14, R16 ;  /* 0x0000000e140c723c */ /* 0x010fe60000041810 */
[----:B--2---:R-:W-:Y:S04]  /*2d030*/  STL.64 [R1+0x3388], R6 ;  /* 0x0033880601007387 */ /* 0x004fe80000100a00 */
[----:B---3--:R0:W-:Y:S04]  /*2d040*/  STL.64 [R1+0x3380], R4 ;  /* 0x0033800401007387 */ /* 0x0081e80000100a00 */
[----:B0-----:R-:W2:Y:S04]  /*2d050*/  LDL.LU R4, [R1+0x40] ;  /* 0x0000400001047983 */ /* 0x001ea80000300800 */
[----:B------:R-:W2:Y:S04]  /*2d060*/  LDL.LU R5, [R1+0x44] ;  /* 0x0000440001057983 */ /* 0x000ea80000300800 */
[----:B------:R-:W3:Y:S04]  /*2d070*/  LDL.LU.64 R18, [R1+0x33c0] ;  /* 0x0033c00001127983 */ /* 0x000ee80000300a00 */
[----:B------:R-:W3:Y:S04]  /*2d080*/  LDL.LU.64 R16, [R1+0x33b8] ;  /* 0x0033b80001107983 */ /* 0x000ee80000300a00 */
[----:B------:R-:W-:Y:S04]  /*2d090*/  STL.64 [R1+0x3338], R14 ;  /* 0x0033380e01007387 */ /* 0x000fe80000100a00 */
[----:B------:R0:W-:Y:S01]  /*2d0a0*/  STL.64 [R1+0x3330], R12 ;  /* 0x0033300c01007387 */ /* 0x0001e20000100a00 */
[----:B------:R-:W-:-:S02]  /*2d0b0*/  MOV R6, R9 ;  /* 0x0000000900067202 */ /* 0x000fc40000000f00 */
[----:B------:R-:W-:Y:S01]  /*2d0c0*/  MOV R7, R8 ;  /* 0x0000000800077202 */ /* 0x000fe20000000f00 */
[----:B0-----:R-:W4:Y:S04]  /*2d0d0*/  LDL.LU R12, [R1+0x90] ;  /* 0x00009000010c7983 */ /* 0x001f280000300800 */
[----:B------:R-:W4:Y:S01]  /*2d0e0*/  LDL.LU R13, [R1+0x94] ;  /* 0x00009400010d7983 */ /* 0x000f220000300800 */
[----:B---3--:R-:W-:Y:S03]  /*2d0f0*/  HMMA.16816.F32.BF16 R20, R20, R10, R16 ;  /* 0x0000000a1414723c */ /* 0x008fe60000041810 */
[----:B------:R-:W3:Y:S04]  /*2d100*/  LDL.LU.64 R16, [R1+0x33b0] ;  /* 0x0033b00001107983 */ /* 0x000ee80000300a00 */
[----:B------:R-:W2:Y:S04]  /*2d110*/  LDL.LU.64 R10, [R1+0x33a8] ;  /* 0x0033a800010a7983 */ /* 0x000ea80000300a00 */
[----:B------:R-:W2:Y:S08]  /*2d120*/  LDL.LU.64 R8, [R1+0x33a0] ;  /* 0x0033a00001087983 */ /* 0x000eb00000300a00 */
[----:B------:R0:W-:Y:S04]  /*2d130*/  STL.64 [R1+0x30], R20 ;  /* 0x0000301401007387 */ /* 0x0001e80000100a00 */
[----:B------:R1:W-:Y:S04]  /*2d140*/  STL.64 [R1+0x38], R22 ;  /* 0x0000381601007387 */ /* 0x0003e80000100a00 */
[----:B0-----:R-:W2:Y:S02]  /*2d150*/  LDL.LU.64 R20, [R1+0x70] ;  /* 0x0000700001147983 */ /* 0x001ea40000300a00 */
[----:B--2---:R-:W-:Y:S01]  /*2d160*/  HMMA.16816.F32.BF16 R24, R8, R20, R24 ;  /* 0x000000140818723c */ /* 0x004fe20000041818 */
[----:B------:R-:W-:Y:S01]  /*2d170*/  IMAD.MOV.U32 R18, RZ, RZ, R20 ;  /* 0x000000ffff127224 */ /* 0x000fe200078e0014 */
[----:B------:R-:W-:-:S15]  /*2d180*/  MOV R19, R21 ;  /* 0x0000001500137202 */ /* 0x000fde0000000f00 */
[----:B------:R-:W-:Y:S02]  /*2d190*/  NOP ;  /* 0x0000000000007918 */ /* 0x000fe40000000000 */
[----:B------:R-:W-:Y:S01]  /*2d1a0*/  MOV R15, R27 ;  /* 0x0000001b000f7202 */ /* 0x000fe20000000f00 */
[----:B------:R-:W-:Y:S01]  /*2d1b0*/  IMAD.MOV.U32 R20, RZ, RZ, R26 ;  /* 0x000000ffff147224 */ /* 0x000fe200078e001a */
[----:B------:R-:W-:Y:S02]  /*2d1c0*/  MOV R21, R25 ;  /* 0x0000001900157202 */ /* 0x000fe40000000f00 */
[----:B-1----:R-:W-:Y:S02]  /*2d1d0*/  MOV R22, R24 ;  /* 0x0000001800167202 */ /* 0x002fe40000000f00 */
[----:B------:R-:W2:Y:S04]  /*2d1e0*/  LDL.LU.64 R24, [R1+0x3398] ;  /* 0x0033980001187983 */ /* 0x000ea80000300a00 */
[----:B------:R-:W-:Y:S04]  /*2d1f0*/  STL [R1+0x3360], R15 ;  /* 0x0033600f01007387 */ /* 0x000fe80000100800 */
[----:B------:R0:W-:Y:S04]  /*2d200*/  STL [R1+0x335c], R20 ;  /* 0x00335c1401007387 */ /* 0x0001e80000100800 */
[----:B------:R3:W-:Y:S04]  /*2d210*/  STL [R1+0x3358], R21 ;  /* 0x0033581501007387 */ /* 0x0007e80000100800 */
[----:B------:R1:W-:Y:S04]  /*2d220*/  STL [R1+0x3354], R22 ;  /* 0x0033541601007387 */ /* 0x0003e80000100800 */
[----:B0-----:R-:W4:Y:S01]  /*2d230*/  LDL.LU R20, [R1+0x10] ;  /* 0x0000100001147983 */ /* 0x001f220000300800 */
[----:B---3--:R-:W-:-:S02]  /*2d240*/  MOV R21, R16 ;  /* 0x0000001000157202 */ /* 0x008fc40000000f00 */
[----:B-1----:R-:W-:Y:S01]  /*2d250*/  MOV R22, R17 ;  /* 0x0000001100167202 */ /* 0x002fe20000000f00 */
[----:B------:R-:W-:Y:S01]  /*2d260*/  IMAD.MOV.U32 R23, RZ, RZ, R3 ;  /* 0x000000ffff177224 */ /* 0x000fe200078e0003 */
[----:B------:R-:W3:Y:S04]  /*2d270*/  LDL.LU R16, [R1+0x3394] ;  /* 0x0033940001107983 */ /* 0x000ee80000300800 */
[----:B------:R-:W3:Y:S01]  /*2d280*/  LDL.LU R17, [R1+0x3390] ;  /* 0x0033900001117983 */ /* 0x000ee20000300800 */
[C---:B--2---:R-:W-:Y:S08]  /*2d290*/  HMMA.16816.F32.BF16 R4, R8.reuse, R24, R4 ;  /* 0x000000180804723c */ /* 0x044ff00000041804 */
[----:B----4-:R-:W-:Y:S01]  /*2d2a0*/  HMMA.16816.F32.BF16 R20, R8, R12, R20 ;  /* 0x0000000c0814723c */ /* 0x010fe20000041814 */
[----:B------:R-:W-:-:S02]  /*2d2b0*/  MOV R14, R24 ;  /* 0x00000018000e7202 */ /* 0x000fc40000000f00 */
[----:B------:R-:W-:-:S08]  /*2d2c0*/  MOV R3, R25 ;  /* 0x0000001900037202 */ /* 0x000fd00000000f00 */
[----:B------:R-:W-:-:S08]  /*2d2d0*/  MOV R15, R4 ;  /* 0x00000004000f7202 */ /* 0x000fd00000000f00 */
[----:B------:R0:W-:Y:S01]  /*2d2e0*/  STL [R1+0x10], R20 ;  /* 0x0000101401007387 */ /* 0x0001e20000100800 */
[----:B------:R-:W-:-:S03]  /*2d2f0*/  MOV R0, R21 ;  /* 0x0000001500007202 */ /* 0x000fc60000000f00 */
[----:B------:R1:W-:Y:S01]  /*2d300*/  STL [R1+0x18], R22 ;  /* 0x0000181601007387 */ /* 0x0003e20000100800 */
[----:B------:R-:W-:Y:S01]  /*2d310*/  IMAD.MOV.U32 R21, RZ, RZ, R6 ;  /* 0x000000ffff157224 */ /* 0x000fe200078e0006 */
[----:B0-----:R-:W-:Y:S02]  /*2d320*/  MOV R20, R5 ;  /* 0x0000000500147202 */ /* 0x001fe40000000f00 */
[----:B-1----:R-:W-:Y:S02]  /*2d330*/  MOV R22, R7 ;  /* 0x0000000700167202 */ /* 0x002fe40000000f00 */
[----:B------:R-:W2:Y:S04]  /*2d340*/  LDL.LU.64 R6, [R1+0x3388] ;  /* 0x0033880001067983 */ /* 0x000ea80000300a00 */
[----:B------:R-:W4:Y:S04]  /*2d350*/  LDL.LU.64 R4, [R1+0x3380] ;  /* 0x0033800001047983 */ /* 0x000f280000300a00 */
[----:B------:R-:W4:Y:S04]  /*2d360*/  LDL.LU.64 R26, [R1+0x3378] ;  /* 0x00337800011a7983 */ /* 0x000f280000300a00 */
[----:B------:R-:W4:Y:S02]  /*2d370*/  LDL.LU.64 R24, [R1+0x3370] ;  /* 0x0033700001187983 */ /* 0x000f240000300a00 */
[----:B----4-:R-:W-:Y:S01]  /*2d380*/  HMMA.16816.F32.BF16 R24, R8, R4, R24 ;  /* 0x000000040818723c */ /* 0x010fe20000041818 */
[----:B------:R-:W-:Y:S01]  /*2d390*/  IMAD.MOV.U32 R8, RZ, RZ, R18 ;  /* 0x000000ffff087224 */ /* 0x000fe200078e0012 */
[----:B------:R-:W-:Y:S01]  /*2d3a0*/  MOV R9, R19 ;  /* 0x0000001300097202 */ /* 0x000fe20000000f00 */
[----:B------:R-:W3:Y:S04]  /*2d3b0*/  LDL.LU R18, [R1+0x336c] ;  /* 0x00336c0001127983 */ /* 0x000ee80000300800 */
[----:B------:R-:W3:Y:S04]  /*2d3c0*/  LDL.LU R19, [R1+0x3368] ;  /* 0x0033680001137983 */ /* 0x000ee80000300800 */
[----:B--2---:R-:W-:Y:S04]  /*2d3d0*/  STL.64 [R1+0x3348], R6 ;  /* 0x0033480601007387 */ /* 0x004fe80000100a00 */
[----:B------:R0:W-:Y:S04]  /*2d3e0*/  STL.64 [R1+0x3340], R4 ;  /* 0x0033400401007387 */ /* 0x0001e80000100a00 */
[----:B0-----:R-:W3:Y:S04]  /*2d3f0*/  LDL.LU R4, [R1] ;  /* 0x0000000001047983 */ /* 0x001ee80000300800 */
[----:B------:R-:W3:Y:S01]  /*2d400*/  LDL.LU R5, [R1+0x4] ;  /* 0x0000040001057983 */ /* 0x000ee20000300800 */
[----:B------:R-:W-:-:S03]  /*2d410*/  MOV R6, R29 ;  /* 0x0000001d00067202 */ /* 0x000fc60000000f00 */
[----:B------:R-:W2:Y:S04]  /*2d420*/  LDL.LU R29, [R1+0x3364] ;  /* 0x00336400011d7983 */ /* 0x000ea80000300800 */
[----:B------:R0:W-:Y:S04]  /*2d430*/  STL.64 [R1+0x32f8], R26 ;  /* 0x0032f81a01007387 */ /* 0x0001e80000100a00 */
[----:B0-----:R-:W4:Y:S01]  /*2d440*/  LDL R27, [R1+0x130] ;  /* 0x00013000011b7983 */ /* 0x001f220000100800 */
[----:B------:R-:W-:-:S03]  /*2d450*/  MOV R7, R28 ;  /* 0x0000001c00077202 */ /* 0x000fc60000000f00 */
[----:B------:R-:W-:Y:S04]  /*2d460*/  STL.64 [R1+0x32f0], R24 ;  /* 0x0032f01801007387 */ /* 0x000fe80000100a00 */
[----:B---3--:R-:W-:Y:S01]  /*2d470*/  HMMA.16816.F32.BF16 R4, R16, R8, R4 ;  /* 0x000000081004723c */ /* 0x008fe20000041804 */
[----:B------:R-:W0:Y:S04]  /*2d480*/  LDSM.16.MT88.4 R8, [R2+UR6+0x25000] ;  /* 0x025000060208783b */ /* 0x000e280008004200 */
[----:B0-----:R-:W-:-:S14]  /*2d490*/  STL.64 [R1+0x3290], R10 ;  /* 0x0032900a01007387 */ /* 0x001fdc0000100a00 */
[----:B------:R-:W-:Y:S04]  /*2d4a0*/  STL.64 [R1], R4 ;  /* 0x0000000401007387 */ /* 0x000fe80000100a00 */
[----:B------:R-:W-:Y:S04]  /*2d4b0*/  STL.64 [R1+0x8], R6 ;  /* 0x0000080601007387 */ /* 0x000fe80000100a00 */
[----:B----4-:R-:W0:Y:S04]  /*2d4c0*/  LDSM.16.M88.4 R4, [R27+UR6+0x280] ;  /* 0x000280061b04783b */ /* 0x010e280008000200 */
[----:B------:R-:W-:Y:S04]  /*2d4d0*/  STL.64 [R1+0x3288], R8 ;  /* 0x0032880801007387 */ /* 0x000fe80000100a00 */
[----:B------:R-:W1:Y:S04]  /*2d4e0*/  LDSM.16.M88.4 R8, [R27+UR6+0x8280] ;  /* 0x008280061b08783b */ /* 0x000e680008000200 */
[----:B0-----:R-:W-:Y:S04]  /*2d4f0*/  STL.64 [R1+0x80], R4 ;  /* 0x0000800401007387 */ /* 0x001fe80000100a00 */
[----:B------:R-:W-:Y:S04]  /*2d500*/  STL.64 [R1+0x88], R6 ;  /* 0x0000880601007387 */ /* 0x000fe80000100a00 */
[----:B------:R-:W0:Y:S04]  /*2d510*/  LDSM.16.M88.4 R4, [R27+UR6+0x10280] ;  /* 0x010280061b04783b */ /* 0x000e280008000200 */
[----:B------:R-:W3:Y:S04]  /*2d520*/  LDSM.16.M88.4 R24, [R27+UR6+0x18280] ;  /* 0x018280061b18783b */ /* 0x000ee80008000200 */
[----:B-1----:R-:W-:Y:S04]  /*2d530*/  STL.64 [R1+0xa0], R8 ;  /* 0x0000a00801007387 */ /* 0x002fe80000100a00 */
[----:B------:R-:W-:Y:S04]  /*2d540*/  STL.64 [R1+0xa8], R10 ;  /* 0x0000a80a01007387 */ /* 0x000fe80000100a00 */
[----:B0-----:R0:W-:Y:S01]  /*2d550*/  STL.64 [R1+0xe0], R4 ;  /* 0x0000e00401007387 */ /* 0x0011e20000100a00 */
[----:B------:R-:W-:-:S03]  /*2d560*/  IMAD.MOV.U32 R28, RZ, RZ, R4 ;  /* 0x000000ffff1c7224 */ /* 0x000fc600078e0004 */
[----:B------:R1:W-:Y:S01]  /*2d570*/  STL.64 [R1+0xe8], R6 ;  /* 0x0000e80601007387 */ /* 0x0003e20000100a00 */
[----:B------:R-:W-:-:S03]  /*2d580*/  MOV R2, R5 ;  /* 0x0000000500027202 */ /* 0x000fc60000000f00 */
[----:B0-----:R-:W4:Y:S04]  /*2d590*/  LDL.LU R4, [R1+0x50] ;  /* 0x0000500001047983 */ /* 0x001f280000300800 */
[----:B------:R-:W4:Y:S04]  /*2d5a0*/  LDL.LU R5, [R1+0x54] ;  /* 0x0000540001057983 */ /* 0x000f280000300800 */
[----:B-1----:R-:W4:Y:S04]  /*2d5b0*/  LDL.LU R6, [R1+0x58] ;  /* 0x0000580001067983 */ /* 0x002f280000300800 */
[----:B------:R-:W4:Y:S04]  /*2d5c0*/  LDL.LU R7, [R1+0x5c] ;  /* 0x00005c0001077983 */ /* 0x000f280000300800 */
[----:B------:R-:W2:Y:S04]  /*2d5d0*/  LDL.LU R8, [R1+0x30] ;  /* 0x0000300001087983 */ /* 0x000ea80000300800 */
[----:B------:R-:W2:Y:S04]  /*2d5e0*/  LDL.LU R9, [R1+0x34] ;  /* 0x0000340001097983 */ /* 0x000ea80000300800 */
[----:B------:R-:W2:Y:S04]  /*2d5f0*/  LDL.LU R10, [R1+0x38] ;  /* 0x00003800010a7983 */ /* 0x000ea80000300800 */
[----:B------:R-:W2:Y:S04]  /*2d600*/  LDL.LU R11, [R1+0x3c] ;  /* 0x00003c00010b7983 */ /* 0x000ea80000300800 */
[----:B------:R-:W-:Y:S04]  /*2d610*/  STL [R1+0x32c4], R2 ;  /* 0x0032c40201007387 */ /* 0x000fe80000100800 */
[----:B------:R-:W-:Y:S04]  /*2d620*/  STL [R1+0x32c0], R28 ;  /* 0x0032c01c01007387 */ /* 0x000fe80000100800 */
[----:B---3--:R0:W-:Y:S04]  /*2d630*/  STL.64 [R1+0xf0], R24 ;  /* 0x0000f01801007387 */ /* 0x0081e80000100a00 */
[----:B------:R1:W-:Y:S01]  /*2d640*/  STL.64 [R1+0xf8], R26 ;  /* 0x0000f81a01007387 */ /* 0x0003e20000100a00 */
[----:B0-----:R-:W-:Y:S01]  /*2d650*/  MOV R24, R15 ;  /* 0x0000000f00187202 */ /* 0x001fe20000000f00 */
[----:B-1----:R-:W-:Y:S01]  /*2d660*/  IMAD.MOV.U32 R26, RZ, RZ, R21 ;  /* 0x000000ffff1a7224 */ /* 0x002fe200078e0015 */
[----:B------:R-:W-:Y:S01]  /*2d670*/  MOV R27, R22 ;  /* 0x00000016001b7202 */ /* 0x000fe20000000f00 */
[----:B------:R-:W3:Y:S01]  /*2d680*/  LDL.LU R15, [R1+0x3360] ;  /* 0x00336000010f7983 */ /* 0x000ee20000300800 */
[----:B------:R-:W-:-:S03]  /*2d690*/  MOV R25, R20 ;  /* 0x0000001400197202 */ /* 0x000fc60000000f00 */
[----:B------:R-:W2:Y:S04]  /*2d6a0*/  LDL.LU R20, [R1+0x335c] ;  /* 0x00335c0001147983 */ /* 0x000ea80000300800 */
[----:B------:R-:W2:Y:S04]  /*2d6b0*/  LDL.LU R21, [R1+0x3358] ;  /* 0x0033580001157983 */ /* 0x000ea80000300800 */
[----:B------:R-:W2:Y:S04]  /*2d6c0*/  LDL.LU R22, [R1+0x3354] ;  /* 0x0033540001167983 */ /* 0x000ea80000300800 */
[----:B------:R-:W-:Y:S04]  /*2d6d0*/  STL.64 [R1+0x3308], R26 ;  /* 0x0033081a01007387 */ /* 0x000fe80000100a00 */
[----:B------:R0:W-:Y:S04]  /*2d6e0*/  STL.64 [R1+0x3300], R24 ;  /* 0x0033001801007387 */ /* 0x0001e80000100a00 */
[----:B0-----:R-:W2:Y:S01]  /*2d6f0*/  LDL.LU R24, [R1+0x10] ;  /* 0x0000100001187983 */ /* 0x001ea20000300800 */
[----:B------:R-:W-:-:S03]  /*2d700*/  MOV R25, R0 ;  /* 0x0000000000197202 */ /* 0x000fc60000000f00 */
[----:B------:R-:W2:Y:S04]  /*2d710*/  LDL.LU R0, [R1+0x3350] ;  /* 0x0033500001007983 */ /* 0x000ea80000300800 */
[----:B------:R-:W2:Y:S01]  /*2d720*/  LDL.LU R26, [R1+0x18] ;  /* 0x00001800011a7983 */ /* 0x000ea20000300800 */
[----:B------:R-:W-:-:S05]  /*2d730*/  MOV R27, R23 ;  /* 0x00000017001b7202 */ /* 0x000fca0000000f00 */
[----:B--2---:R0:W-:Y:S04]  /*2d740*/  STL.64 [R1+0x3318], R26 ;  /* 0x0033181a01007387 */ /* 0x0041e80000100a00 */
[----:B------:R1:W-:Y:S01]  /*2d750*/  STL.64 [R1+0x3310], R24 ;  /* 0x0033101801007387 */ /* 0x0003e20000100a00 */
[----:B0-----:R-:W-:Y:S01]  /*2d760*/  MOV R26, R20 ;  /* 0x00000014001a7202 */ /* 0x001fe20000000f00 */
[----:B-1----:R-:W-:Y:S01]  /*2d770*/  IMAD.MOV.U32 R24, RZ, RZ, R22 ;  /* 0x000000ffff187224 */ /* 0x002fe200078e0016 */
[----:B------:R-:W-:Y:S02]  /*2d780*/  MOV R25, R21 ;  /* 0x0000001500197202 */ /* 0x000fe40000000f00 */
[----:B------:R-:W0:Y:S04]  /*2d790*/  LDSM.16.MT88.4 R20, [R0+UR6+0x25000] ;  /* 0x025000060014783b */ /* 0x000e280008004200 */
[----:B------:R-:W-:Y:S04]  /*2d7a0*/  STL [R1+0x32c8], R29 ;  /* 0x0032c81d01007387 */ /* 0x000fe80000100800 */
[----:B------:R-:W-:Y:S01]  /*2d7b0*/  STL [R1+0x32cc], R0 ;  /* 0x0032cc0001007387 */ /* 0x000fe20000100800 */
[----:B---3--:R-:W-:-:S03]  /*2d7c0*/  MOV R27, R15 ;  /* 0x0000000f001b7202 */ /* 0x008fc60000000f00 */
[----:B0-----:R-:W-:Y:S04]  /*2d7d0*/  STL [R1+0x323c], R23 ;  /* 0x00323c1701007387 */ /* 0x001fe80000100800 */
[----:B------:R0:W-:Y:S04]  /*2d7e0*/  STL [R1+0x32a0], R22 ;  /* 0x0032a01601007387 */ /* 0x0001e80000100800 */
[----:B------:R1:W-:Y:S04]  /*2d7f0*/  STL.64 [R1+0x3298], R20 ;  /* 0x0032981401007387 */ /* 0x0003e80000100a00 */
[----:B0-----:R-:W2:Y:S04]  /*2d800*/  LDL.LU R22, [R1+0xb8] ;  /* 0x0000b80001167983 */ /* 0x001ea80000300800 */
[----:B------:R-:W2:Y:S01]  /*2d810*/  LDL.LU R23, [R1+0xbc] ;  /* 0x0000bc0001177983 */ /* 0x000ea20000300800 */
[----:B-1----:R-:W-:-:S02]  /*2d820*/  IMAD.MOV.U32 R20, RZ, RZ, R14 ;  /* 0x000000ffff147224 */ /* 0x002fc400078e000e */
[----:B----4-:R-:W-:Y:S01]  /*2d830*/  HMMA.16816.F32.BF16 R12, R16, R12, R4 ;  /* 0x0000000c100c723c */ /* 0x010fe20000041804 */
[----:B------:R-:W3:Y:S04]  /*2d840*/  LDL.LU.64 R6, [R1+0x3348] ;  /* 0x0033480001067983 */ /* 0x000ee80000300a00 */
[----:B------:R-:W4:Y:S01]  /*2d850*/  LDL.LU.64 R4, [R1+0x3340] ;  /* 0x0033400001047983 */ /* 0x000f220000300a00 */
[----:B------:R-:W-:-:S13]  /*2d860*/  MOV R21, R3 ;  /* 0x0000000300157202 */ /* 0x000fda0000000f00 */
[----:B------:R-:W-:Y:S04]  /*2d870*/  STL.64 [R1+0x50], R12 ;  /* 0x0000500c01007387 */ /* 0x000fe80000100a00 */
[----:B------:R0:W-:Y:S01]  /*2d880*/  STL [R1+0x58], R14 ;  /* 0x0000580e01007387 */ /* 0x0001e20000100800 */
[----:B------:R-:W-:-:S03]  /*2d890*/  MOV R3, R15 ;  /* 0x0000000f00037202 */ /* 0x000fc60000000f00 */
[----:B0-----:R-:W2:Y:S04]  /*2d8a0*/  LDL.LU.64 R14, [R1+0x3338] ;  /* 0x00333800010e7983 */ /* 0x001ea80000300a00 */
[----:B------:R-:W2:Y:S01]  /*2d8b0*/  LDL.LU.64 R12, [R1+0x3330] ;  /* 0x00333000010c7983 */ /* 0x000ea20000300a00 */
[C---:B----4-:R-:W-:Y:S08]  /*2d8c0*/  HMMA.16816.F32.BF16 R8, R16.reuse, R4, R8 ;  /* 0x000000041008723c */ /* 0x050ff00000041808 */
[----:B--2---:R-:W-:-:S15]  /*2d8d0*/  HMMA.16816.F32.BF16 R12, R16, R20, R12 ;  /* 0x00000014100c723c */ /* 0x004fde000004180c */
[----:B------:R-:W-:-:S04]  /*2d8e0*/  NOP ;  /* 0x0000000000007918 */ /* 0x000fc80000000000 */
[----:B------:R-:W-:Y:S04]  /*2d8f0*/  STL.64 [R1+0x60], R12 ;  /* 0x0000600c01007387 */ /* 0x000fe80000100a00 */
[----:B------:R0:W-:Y:S04]  /*2d900*/  STL.64 [R1+0x68], R14 ;  /* 0x0000680e01007387 */ /* 0x0001e80000100a00 */
[----:B0-----:R-:W2:Y:S04]  /*2d910*/  LDL.LU.64 R14, [R1+0x3328] ;  /* 0x00332800010e7983 */ /* 0x001ea80000300a00 */
[----:B------:R-:W2:Y:S04]  /*2d920*/  LDL.LU.64 R12, [R1+0x3320] ;  /* 0x00332000010c7983 */ /* 0x000ea80000300a00 */
[----:B------:R-:W4:Y:S04]  /*2d930*/  LDL.LU R18, [R1+0x98] ;  /* 0x0000980001127983 */ /* 0x000f280000300800 */
[----:B------:R-:W4:Y:S04]  /*2d940*/  LDL.LU R19, [R1+0x9c] ;  /* 0x00009c0001137983 */ /* 0x000f280000300800 */
[----:B------:R0:W-:Y:S04]  /*2d950*/  STL.64 [R1+0x32b0], R10 ;  /* 0x0032b00a01007387 */ /* 0x0001e80000100a00 */
[----:B------:R-:W-:Y:S04]  /*2d960*/  STL.64 [R1+0x32a8], R8 ;  /* 0x0032a80801007387 */ /* 0x000fe80000100a00 */
[----:B0-----:R-:W2:Y:S04]  /*2d970*/  LDL.LU R10, [R1+0x78] ;  /* 0x00007800010a7983 */ /* 0x001ea80000300800 */
[----:B------:R-:W2:Y:S02]  /*2d980*/  LDL.LU R11, [R1+0x7c] ;  /* 0x00007c00010b7983 */ /* 0x000ea40000300800 */
[----:B--2---:R-:W-:-:S15]  /*2d990*/  HMMA.16816.F32.BF16 R24, R12, R10, R24 ;  /* 0x0000000a0c18723c */ /* 0x004fde0000041818 */
[----:B------:R-:W-:-:S04]  /*2d9a0*/  NOP ;  /* 0x0000000000007918 */ /* 0x000fc80000000000 */
[----:B------:R-:W-:Y:S02]  /*2d9b0*/  MOV R2, R26 ;  /* 0x0000001a00027202 */ /* 0x000fe40000000f00 */
[----:B------:R-:W-:Y:S02]  /*2d9c0*/  MOV R28, R27 ;  /* 0x0000001b001c7202 */ /* 0x000fe40000000f00 */
[----:B------:R-:W-:Y:S01]  /*2d9d0*/  MOV R0, R24 ;  /* 0x0000001800007202 */ /* 0x000fe20000000f00 */
[----:B------:R-:W-:Y:S01]  /*2d9e0*/  IMAD.MOV.U32 R29, RZ, RZ, R25 ;  /* 0x000000ffff1d7224 */ /* 0x000fe200078e0019 */
        /* <DEDUP_REMOVED lines=8> */
[----:B------:R-:W-:Y:S04]  /*2da70*/  STL.64 [R1+0x10], R24 ;  /* 0x0000101801007387 */ /* 0x000fe80000100a00 */
[----:B------:R0:W-:Y:S04]  /*2da80*/  STL.64 [R1+0x18], R26 ;  /* 0x0000181a01007387 */ /* 0x0001e80000100a00 */
[----:B0-----:R-:W2:Y:S04]  /*2da90*/  LDL.LU.64 R26, [R1+0x3308] ;  /* 0x00330800011a7983 */ /* 0x001ea80000300a00 */
[----:B------:R-:W2:Y:S02]  /*2daa0*/  LDL.LU.64 R24, [R1+0x3300] ;  /* 0x0033000001187983 */ /* 0x000ea40000300a00 */
[----:B--2---:R-:W-:-:S15]  /*2dab0*/  HMMA.16816.F32.BF16 R24, R12, R22, R24 ;  /* 0x000000160c18723c */ /* 0x004fde0000041818 */
[----:B------:R-:W-:-:S04]  /*2dac0*/  NOP ;  /* 0x0000000000007918 */ /* 0x000fc80000000000 */
[----:B------:R-:W-:Y:S02]  /*2dad0*/  MOV R29, R26 ;  /* 0x0000001a001d7202 */ /* 0x000fe40000000f00 */
[----:B------:R-:W-:Y:S02]  /*2dae0*/  MOV R0, R27 ;  /* 0x0000001b00007202 */ /* 0x000fe40000000f00 */
[----:B------:R-:W-:Y:S01]  /*2daf0*/  MOV R28, R24 ;  /* 0x00000018001c7202 */ /* 0x000fe20000000f00 */
[----:B------:R-:W-:Y:S01]  /*2db00*/  IMAD.MOV.U32 R2, RZ, RZ, R25 ;  /* 0x000000ffff027224 */ /* 0x000fe200078e0019 */
[----:B------:R-:W2:Y:S04]  /*2db10*/  LDL.LU.64 R26, [R1+0x32f8] ;  /* 0x0032f800011a7983 */ /* 0x000ea80000300a00 */
[----:B------:R-:W2:Y:S04]  /*2db20*/  LDL.LU.64 R24, [R1+0x32f0] ;  /* 0x0032f00001187983 */ /* 0x000ea80000300a00 */
[----:B------:R-:W4:Y:S04]  /*2db30*/  LDL R17, [R1+0x134] ;  /* 0x0001340001117983 */ /* 0x000f280000100800 */
[----:B------:R0:W-:Y:S04]  /*2db40*/  STL.64 [R1+0x32b8], R22 ;  /* 0x0032b81601007387 */ /* 0x0001e80000100a00 */
[----:B------:R-:W4:Y:S04]  /*2db50*/  LDL.LU R20, [R1+0x50] ;  /* 0x0000500001147983 */ /* 0x000f280000300800 */
[----:B------:R-:W4:Y:S01]  /*2db60*/  LDL.LU R21, [R1+0x54] ;  /* 0x0000540001157983 */ /* 0x000f220000300800 */
[----:B---3--:R-:W-:Y:S01]  /*2db70*/  IMAD.MOV.U32 R16, RZ, RZ, R6 ;  /* 0x000000ffff107224 */ /* 0x008fe200078e0006 */
[----:B0-----:R-:W-:-:S02]  /*2db80*/  MOV R23, R3 ;  /* 0x0000000300177202 */ /* 0x001fc40000000f00 */
[----:B------:R-:W3:Y:S01]  /*2db90*/  LDL.LU R22, [R1+0x58] ;  /* 0x0000580001167983 */ /* 0x000ee20000300800 */
[----:B------:R-:W-:Y:S01]  /*2dba0*/  MOV R3, R7 ;  /* 0x0000000700037202 */ /* 0x000fe20000000f00 */
[----:B--2---:R-:W-:Y:S02]  /*2dbb0*/  HMMA.16816.F32.BF16 R24, R12, R6, R24 ;  /* 0x000000060c18723c */ /* 0x004fe40000041818 */
[----:B------:R-:W2:Y:S04]  /*2dbc0*/  LDL.LU.64 R6, [R1+0x32e8] ;  /* 0x0032e80001067983 */ /* 0x000ea80000300a00 */
[----:B------:R-:W2:Y:S04]  /*2dbd0*/  LDL.LU.64 R4, [R1+0x32e0] ;  /* 0x0032e00001047983 */ /* 0x000ea80000300a00 */
[----:B------:R-:W2:Y:S04]  /*2dbe0*/  LDL.LU R12, [R1] ;  /* 0x00000000010c7983 */ /* 0x000ea80000300800 */
[----:B------:R-:W2:Y:S04]  /*2dbf0*/  LDL.LU R13, [R1+0x4] ;  /* 0x00000400010d7983 */ /* 0x000ea80000300800 */
[----:B------:R-:W2:Y:S04]  /*2dc00*/  LDL.LU R14, [R1+0x8] ;  /* 0x00000800010e7983 */ /* 0x000ea80000300800 */
[----:B------:R-:W2:Y:S04]  /*2dc10*/  LDL.LU R15, [R1+0xc] ;  /* 0x00000c00010f7983 */ /* 0x000ea80000300800 */
[----:B------:R0:W-:Y:S04]  /*2dc20*/  STL.64 [R1+0x3258], R26 ;  /* 0x0032581a01007387 */ /* 0x0001e80000100a00 */
[----:B------:R1:W-:Y:S04]  /*2dc30*/  STL.64 [R1+0x3250], R24 ;  /* 0x0032501801007387 */ /* 0x0003e80000100a00 */
[----:B------:R-:W3:Y:S01]  /*2dc40*/  LDL.LU R8, [R1+0x60] ;  /* 0x0000600001087983 */ /* 0x000ee20000300800 */
[----:B0-----:R-:W-:Y:S01]  /*2dc50*/  IMAD.MOV.U32 R26, RZ, RZ, R29 ;  /* 0x000000ffff1a7224 */ /* 0x001fe200078e001d */
[----:B-1----:R-:W-:-:S02]  /*2dc60*/  MOV R24, R28 ;  /* 0x0000001c00187202 */ /* 0x002fc40000000f00 */
[----:B------:R-:W-:Y:S02]  /*2dc70*/  MOV R27, R0 ;  /* 0x00000000001b7202 */ /* 0x000fe40000000f00 */
[----:B------:R-:W-:Y:S01]  /*2dc80*/  MOV R25, R2 ;  /* 0x0000000200197202 */ /* 0x000fe20000000f00 */
[----:B--2---:R-:W-:-:S15]  /*2dc90*/  HMMA.16816.F32.BF16 R12, R4, R10, R12 ;  /* 0x0000000a040c723c */ /* 0x004fde000004180c */
[----:B------:R-:W-:-:S04]  /*2dca0*/  NOP ;  /* 0x0000000000007918 */ /* 0x000fc80000000000 */
[----:B------:R-:W-:Y:S04]  /*2dcb0*/  STL.64 [R1], R12 ;  /* 0x0000000c01007387 */ /* 0x000fe80000100a00 */
[----:B------:R-:W-:Y:S04]  /*2dcc0*/  STL.64 [R1+0x8], R14 ;  /* 0x0000080e01007387 */ /* 0x000fe80000100a00 */
[----:B------:R-:W2:Y:S04]  /*2dcd0*/  LDL.LU R9, [R1+0x64] ;  /* 0x0000640001097983 */ /* 0x000ea80000300800 */
[----:B------:R-:W2:Y:S04]  /*2dce0*/  LDL.LU R10, [R1+0x68] ;  /* 0x00006800010a7983 */ /* 0x000ea80000300800 */
[----:B------:R-:W2:Y:S04]  /*2dcf0*/  LDL.LU R11, [R1+0x6c] ;  /* 0x00006c00010b7983 */ /* 0x000ea80000300800 */
[----:B------:R-:W2:Y:S04]  /*2dd00*/  LDL.LU R28, [R1+0x32dc] ;  /* 0x0032dc00011c7983 */ /* 0x000ea80000300800 */
[----:B------:R-:W2:Y:S04]  /*2dd10*/  LDL.LU R2, [R1+0x32d8] ;  /* 0x0032d80001027983 */ /* 0x000ea80000300800 */
[----:B------:R-:W2:Y:S04]  /*2dd20*/  LDL.LU R29, [R1+0x32d4] ;  /* 0x0032d400011d7983 */ /* 0x000ea80000300800 */
[----:B------:R-:W2:Y:S04]  /*2dd30*/  LDL.LU R0, [R1+0x32d0] ;  /* 0x0032d00001007983 */ /* 0x000ea80000300800 */
[----:B------:R-:W-:Y:S04]  /*2dd40*/  STL.64 [R1+0x3268], R26 ;  /* 0x0032681a01007387 */ /* 0x000fe80000100a00 */
[----:B------:R0:W-:Y:S04]  /*2dd50*/  STL.64 [R1+0x3260], R24 ;  /* 0x0032601801007387 */ /* 0x0001e80000100a00 */
[----:B----4-:R-:W1:Y:S04]  /*2dd60*/  LDSM.16.MT88.4 R12, [R17+UR6+0x25400] ;  /* 0x02540006110c783b */ /* 0x010e680008004200 */
[----:B0-----:R-:W4:Y:S04]  /*2dd70*/  LDL.LU R24, [R1+0x10] ;  /* 0x0000100001187983 */ /* 0x001f280000300800 */
[----:B------:R-:W4:Y:S04]  /*2dd80*/  LDL.LU R25, [R1+0x14] ;  /* 0x0000140001197983 */ /* 0x000f280000300800 */
[----:B------:R-:W2:Y:S04]  /*2dd90*/  LDL.LU R26, [R1+0x18] ;  /* 0x00001800011a7983 */ /* 0x000ea80000300800 */
[----:B------:R-:W2:Y:S04]  /*2dda0*/  LDL.LU R27, [R1+0x1c] ;  /* 0x00001c00011b7983 */ /* 0x000ea80000300800 */
[----:B--2---:R-:W-:Y:S04]  /*2ddb0*/  STL.64 [R1+0x3278], R26 ;  /* 0x0032781a01007387 */ /* 0x004fe80000100a00 */
[----:B----4-:R0:W-:Y:S02]  /*2ddc0*/  STL.64 [R1+0x3270], R24 ;  /* 0x0032701801007387 */ /* 0x0101e40000100a00 */
[----:B0-----:R-:W-:-:S02]  /*2ddd0*/  MOV R24, R0 ;  /* 0x0000000000187202 */ /* 0x001fc40000000f00 */
[----:B------:R-:W2:Y:S01]  /*2dde0*/  LDL.LU R0, [R1+0x32cc] ;  /* 0x0032cc0001007983 */ /* 0x000ea20000300800 */
[----:B------:R-:W-:-:S03]  /*2ddf0*/  MOV R25, R29 ;  /* 0x0000001d00197202 */ /* 0x000fc60000000f00 */
[----:B------:R-:W4:Y:S01]  /*2de00*/  LDL.LU R29, [R1+0x32c8] ;  /* 0x0032c800011d7983 */ /* 0x000f220000300800 */
[----:B------:R-:W-:Y:S01]  /*2de10*/  IMAD.MOV.U32 R26, RZ, RZ, R2 ;  /* 0x000000ffff1a7224 */ /* 0x000fe200078e0002 */
[----:B------:R-:W-:Y:S02]  /*2de20*/  MOV R27, R28 ;  /* 0x0000001c001b7202 */ /* 0x000fe40000000f00 */
[----:B------:R-:W4:Y:S04]  /*2de30*/  LDL.LU R2, [R1+0x32c4] ;  /* 0x0032c40001027983 */ /* 0x000f280000300800 */
[----:B------:R-:W4:Y:S04]  /*2de40*/  LDL.LU R28, [R1+0x32c0] ;  /* 0x0032c000011c7983 */ /* 0x000f280000300800 */
[----:B-1----:R0:W-:Y:S04]  /*2de50*/  STL.64 [R1+0x3200], R14 ;  /* 0x0032000e01007387 */ /* 0x0021e80000100a00 */
[----:B------:R-:W-:Y:S01]  /*2de60*/  STL.64 [R1+0x31f8], R12 ;  /* 0x0031f80c01007387 */ /* 0x000fe20000100a00 */
[----:B0-----:R-:W-:-:S02]  /*2de70*/  MOV R14, R16 ;  /* 0x00000010000e7202 */ /* 0x001fc40000000f00 */
[----:B---3--:R-:W-:Y:S01]  /*2de80*/  HMMA.16816.F32.BF16 R16, R4, R18, R20 ;  /* 0x000000120410723c */ /* 0x008fe20000041814 */
[----:B------:R-:W3:Y:S01]  /*2de90*/  LDL.LU.64 R22, [R1+0x32b8] ;  /* 0x0032b80001167983 */ /* 0x000ee20000300a00 */
[----:B------:R-:W-:-:S15]  /*2dea0*/  MOV R15, R3 ;  /* 0x00000003000f7202 */ /* 0x000fde0000000f00 */
[----:B------:R-:W-:Y:S02]  /*2deb0*/  NOP ;  /* 0x0000000000007918 */ /* 0x000fe40000000000 */
[----:B------:R-:W-:Y:S04]  /*2dec0*/  STL.64 [R1+0x50], R16 ;  /* 0x0000501001007387 */ /* 0x000fe80000100a00 */
[----:B------:R-:W-:Y:S01]  /*2ded0*/  STL [R1+0x5c], R19 ;  /* 0x00005c1301007387 */ /* 0x000fe20000100800 */
[----:B------:R-:W-:-:S03]  /*2dee0*/  IMAD.MOV.U32 R3, RZ, RZ, R18 ;  /* 0x000000ffff037224 */ /* 0x000fc600078e0012 */
[----:B--2---:R-:W0:Y:S01]  /*2def0*/  LDSM.16.MT88.4 R16, [R0+UR6+0x25400] ;  /* 0x025400060010783b */ /* 0x004e220008004200 */
[----:B---3--:R-:W-:Y:S03]  /*2df00*/  HMMA.16816.F32.BF16 R20, R4, R22, R8 ;  /* 0x000000160414723c */ /* 0x008fe60000041808 */
[----:B0-----:R-:W-:Y:S04]  /*2df10*/  STL.64 [R1+0x31b8], R18 ;  /* 0x0031b81201007387 */ /* 0x001fe80000100a00 */
[----:B------:R4:W-:Y:S02]  /*2df20*/  STL.64 [R1+0x31b0], R16 ;  /* 0x0031b01001007387 */ /* 0x0009e40000100a00 */
[----:B----4-:R-:W-:-:S02]  /*2df30*/  MOV R16, R28 ;  /* 0x0000001c00107202 */ /* 0x010fc40000000f00 */
[----:B------:R-:W-:-:S05]  /*2df40*/  MOV R17, R2 ;  /* 0x0000000200117202 */ /* 0x000fca0000000f00 */
[----:B------:R0:W-:Y:S04]  /*2df50*/  STL.64 [R1+0x3280], R16 ;  /* 0x0032801001007387 */ /* 0x0001e80000100a00 */
[----:B0-----:R-:W2:Y:S04]  /*2df60*/  LDL.LU.64 R16, [R1+0x80] ;  /* 0x0000800001107983 */ /* 0x001ea80000300a00 */
[----:B------:R-:W3:Y:S04]  /*2df70*/  LDL.LU.64 R10, [R1+0x32b0] ;  /* 0x0032b000010a7983 */ /* 0x000ee80000300a00 */
[----:B------:R-:W3:Y:S04]  /*2df80*/  LDL.LU.64 R8, [R1+0x32a8] ;  /* 0x0032a80001087983 */ /* 0x000ee80000300a00 */
[----:B------:R-:W-:Y:S04]  /*2df90*/  STL.64 [R1+0x60], R20 ;  /* 0x0000601401007387 */ /* 0x000fe80000100a00 */
[----:B------:R0:W-:Y:S04]  /*2dfa0*/  STL.64 [R1+0x68], R22 ;  /* 0x0000681601007387 */ /* 0x0001e80000100a00 */
[----:B0-----:R-:W4:Y:S04]  /*2dfb0*/  LDL.LU R22, [R1+0x32a0] ;  /* 0x0032a00001167983 */ /* 0x001f280000300800 */
[----:B------:R-:W4:Y:S01]  /*2dfc0*/  LDL.LU.64 R20, [R1+0x3298] ;  /* 0x0032980001147983 */ /* 0x000f220000300a00 */
[----:B---3--:R-:W-:Y:S03]  /*2dfd0*/  HMMA.16816.F32.BF16 R12, R4, R14, R8 ;  /* 0x0000000e040c723c */ /* 0x008fe60000041808 */
[----:B------:R-:W3:Y:S04]  /*2dfe0*/  LDL.LU.64 R10, [R1+0x3290] ;  /* 0x00329000010a7983 */ /* 0x000ee80000300a00 */
[----:B------:R-:W3:Y:S04]  /*2dff0*/  LDL.LU.64 R8, [R1+0x3288] ;  /* 0x0032880001087983 */ /* 0x000ee80000300a00 */
[----:B------:R-:W4:Y:S01]  /*2e000*/  LDL.LU.64 R4, [R1+0xa0] ;  /* 0x0000a00001047983 */ /* 0x000f220000300a00 */
[----:B--2---:R-:W-:-:S07]  /*2e010*/  MOV R23, R16 ;  /* 0x0000001000177202 */ /* 0x004fce0000000f00 */
[----:B------:R0:W-:Y:S04]  /*2e020*/  STL.64 [R1+0x3210], R14 ;  /* 0x0032100e01007387 */ /* 0x0001e80000100a00 */
[----:B0-----:R-:W2:Y:S04]  /*2e030*/  LDL R15, [R1+0x134] ;  /* 0x00013400010f7983 */ /* 0x001ea80000100800 */
[----:B------:R-:W-:Y:S01]  /*2e040*/  STL.64 [R1+0x3208], R12 ;  /* 0x0032080c01007387 */ /* 0x000fe20000100a00 */
[----:B------:R-:W-:Y:S01]  /*2e050*/  IMAD.MOV.U32 R14, RZ, RZ, R17 ;  /* 0x000000ffff0e7224 */ /* 0x000fe200078e0011 */
[----:B---3--:R-:W-:Y:S02]  /*2e060*/  HMMA.16816.F32.BF16 R24, R8, R16, R24 ;  /* 0x000000100818723c */ /* 0x008fe40000041818 */
[----:B------:R-:W3:-:S15]  /*2e070*/  LDL.LU.64 R16, [R1+0x3280] ;  /* 0x0032800001107983 */ /* 0x000ede0000300a00 */
[----:B------:R-:W-:Y:S02]  /*2e080*/  NOP ;  /* 0x0000000000007918 */ /* 0x000fe40000000000 */
[----:B------:R-:W-:Y:S01]  /*2e090*/  MOV R28, R26 ;  /* 0x0000001a001c7202 */ /* 0x000fe20000000f00 */
[----:B------:R0:W-:Y:S01]  /*2e0a0*/  STL.64 [R1+0x20], R24 ;  /* 0x0000201801007387 */ /* 0x0001e20000100a00 */
[----:B------:R-:W-:-:S03]  /*2e0b0*/  MOV R2, R27 ;  /* 0x0000001b00027202 */ /* 0x000fc60000000f00 */
[----:B------:R-:W2:Y:S04]  /*2e0c0*/  LDL.LU.64 R26, [R1+0x3278] ;  /* 0x00327800011a7983 */ /* 0x000ea80000300a00 */
[----:B0-----:R-:W2:Y:S04]  /*2e0d0*/  LDL.LU.64 R24, [R1+0x3270] ;  /* 0x0032700001187983 */ /* 0x001ea80000300a00 */
[----:B----4-:R-:W-:Y:S04]  /*2e0e0*/  STL.64 [R1+0x3248], R22 ;  /* 0x0032481601007387 */ /* 0x010fe80000100a00 */
[----:B------:R0:W-:Y:S01]  /*2e0f0*/  STL.64 [R1+0x3240], R20 ;  /* 0x0032401401007387 */ /* 0x0001e20000100a00 */
[----:B------:R-:W-:Y:S01]  /*2e100*/  MOV R13, R4 ;  /* 0x00000004000d7202 */ /* 0x000fe20000000f00 */
[----:B------:R-:W-:-:S02]  /*2e110*/  IMAD.MOV.U32 R12, RZ, RZ, R5 ;  /* 0x000000ffff0c7224 */ /* 0x000fc400078e0005 */
[----:B0-----:R-:W4:Y:S01]  /*2e120*/  LDL.LU.64 R20, [R1+0xf0] ;  /* 0x0000f00001147983 */ /* 0x001f220000300a00 */
[----:B--2---:R-:W-:-:S15]  /*2e130*/  HMMA.16816.F32.BF16 R24, R8, R4, R24 ;  /* 0x000000040818723c */ /* 0x004fde0000041818 */
[----:B------:R-:W-:-:S04]  /*2e140*/  NOP ;  /* 0x0000000000007918 */ /* 0x000fc80000000000 */
[----:B------:R-:W-:Y:S01]  /*2e150*/  MOV R5, R26 ;  /* 0x0000001a00057202 */ /* 0x000fe20000000f00 */
[----:B------:R-:W-:Y:S01]  /*2e160*/  IMAD.MOV.U32 R4, RZ, RZ, R27 ;  /* 0x000000ffff047224 */ /* 0x000fe200078e001b */
[----:B------:R-:W-:Y:S02]  /*2e170*/  MOV R7, R24 ;  /* 0x0000001800077202 */ /* 0x000fe40000000f00 */
[----:B------:R-:W-:Y:S01]  /*2e180*/  MOV R6, R25 ;  /* 0x0000001900067202 */ /* 0x000fe20000000f00 */
[----:B------:R-:W3:Y:S04]  /*2e190*/  LDL.LU.64 R26, [R1+0x3268] ;  /* 0x00326800011a7983 */ /* 0x000ee80000300a00 */
[----:B------:R-:W3:Y:S02]  /*2e1a0*/  LDL.LU.64 R24, [R1+0x3260] ;  /* 0x0032600001187983 */ /* 0x000ee40000300a00 */
[----:B---3--:R-:W-:Y:S02]  /*2e1b0*/  HMMA.16816.F32.BF16 R16, R8, R16, R24 ;  /* 0x000000100810723c */ /* 0x008fe40000041818 */
[----:B------:R-:W2:Y:S04]  /*2e1c0*/  LDL.LU.64 R26, [R1+0x3258] ;  /* 0x00325800011a7983 */ /* 0x000ea80000300a00 */
[----:B------:R-:W2:-:S13]  /*2e1d0*/  LDL.LU.64 R24, [R1+0x3250] ;  /* 0x0032500001187983 */ /* 0x000e9a0000300a00 */
[----:B------:R-:W-:Y:S04]  /*2e1e0*/  STL.64 [R1+0x31d8], R18 ;  /* 0x0031d81201007387 */ /* 0x000fe80000100a00 */
[----:B------:R4:W-:Y:S04]  /*2e1f0*/  STL.64 [R1+0x31d0], R16 ;  /* 0x0031d01001007387 */ /* 0x0009e80000100a00 */
[----:B------:R-:W3:Y:S01]  /*2e200*/  LDL.LU.64 R22, [R1+0x3248] ;  /* 0x0032480001167983 */ /* 0x000ee20000300a00 */
[----:B----4-:R-:W-:Y:S02]  /*2e210*/  MOV R17, R20 ;  /* 0x0000001400117202 */ /* 0x010fe40000000f00 */
[----:B------:R-:W-:Y:S01]  /*2e220*/  MOV R16, R21 ;  /* 0x0000001500107202 */ /* 0x000fe20000000f00 */
[----:B--2---:R-:W-:Y:S01]  /*2e230*/  HMMA.16816.F32.BF16 R24, R8, R20, R24 ;  /* 0x000000140818723c */ /* 0x004fe20000041818 */
[----:B------:R-:W2:Y:S01]  /*2e240*/  LDL.LU.64 R20, [R1+0x3240] ;  /* 0x0032400001147983 */ /* 0x000ea20000300a00 */
[----:B---3--:R-:W-:-:S03]  /*2e250*/  MOV R8, R23 ;  /* 0x0000001700087202 */ /* 0x008fc60000000f00 */
[----:B------:R-:W2:-:S14]  /*2e260*/  LDL.LU R23, [R1+0x323c] ;  /* 0x00323c0001177983 */ /* 0x000e9c0000300800 */
[----:B------:R-:W-:Y:S04]  /*2e270*/  STL.64 [R1+0x31c8], R26 ;  /* 0x0031c81a01007387 */ /* 0x000fe80000100a00 */
[----:B------:R0:W-:Y:S04]  /*2e280*/  STL.64 [R1+0x31c0], R24 ;  /* 0x0031c01801007387 */ /* 0x0001e80000100a00 */
[----:B0-----:R-:W3:Y:S04]  /*2e290*/  LDL.LU.64 R24, [R1+0xe0] ;  /* 0x0000e00001187983 */ /* 0x001ee80000300a00 */
[----:B------:R-:W4:Y:S01]  /*2e2a0*/  LDL.LU.64 R26, [R1+0xe8] ;  /* 0x0000e800011a7983 */ /* 0x000f220000300a00 */
[----:B------:R-:W-:-:S03]  /*2e2b0*/  IMAD.MOV.U32 R9, RZ, RZ, R14 ;  /* 0x000000ffff097224 */ /* 0x000fc600078e000e */
[----:B----4-:R-:W-:Y:S04]  /*2e2c0*/  STL.64 [R1+0x3220], R26 ;  /* 0x0032201a01007387 */ /* 0x010fe80000100a00 */
[----:B---3--:R0:W-:Y:S04]  /*2e2d0*/  STL.64 [R1+0x3218], R24 ;  /* 0x0032181801007387 */ /* 0x0081e80000100a00 */
[----:B0-----:R-:W2:Y:S04]  /*2e2e0*/  LDL.LU R24, [R1] ;  /* 0x0000000001187983 */ /* 0x001ea80000300800 */
[----:B------:R-:W2:Y:S04]  /*2e2f0*/  LDL.LU R25, [R1+0x4] ;  /* 0x0000040001197983 */ /* 0x000ea80000300800 */
[----:B------:R-:W2:Y:S04]  /*2e300*/  LDL.LU R26, [R1+0x8] ;  /* 0x00000800011a7983 */ /* 0x000ea80000300800 */
[----:B------:R-:W2:Y:S02]  /*2e310*/  LDL.LU R27, [R1+0xc] ;  /* 0x00000c00011b7983 */ /* 0x000ea40000300800 */
[----:B--2---:R-:W-:Y:S02]  /*2e320*/  HMMA.16816.F32.BF16 R24, R20, R8, R24 ;  /* 0x000000081418723c */ /* 0x004fe40000041818 */
[----:B------:R-:W0:-:S15]  /*2e330*/  LDSM.16.MT88.4 R8, [R15+UR6+0x25800] ;  /* 0x025800060f08783b */ /* 0x000e1e0008004200 */
[----:B------:R-:W-:Y:S02]  /*2e340*/  NOP ;  /* 0x0000000000007918 */ /* 0x000fe40000000000 */
[----:B------:R1:W-:Y:S04]  /*2e350*/  STL.64 [R1], R24 ;  /* 0x0000001801007387 */ /* 0x0003e80000100a00 */
[----:B------:R-:W-:Y:S01]  /*2e360*/  STL.64 [R1+0x8], R26 ;  /* 0x0000081a01007387 */ /* 0x000fe20000100a00 */
[----:B-1----:R-:W-:Y:S02]  /*2e370*/  MOV R25, R12 ;  /* 0x0000000c00197202 */ /* 0x002fe40000000f00 */
[----:B------:R-:W-:Y:S01]  /*2e380*/  MOV R24, R13 ;  /* 0x0000000d00187202 */ /* 0x000fe20000000f00 */
[----:B------:R-:W2:Y:S04]  /*2e390*/  LDL.LU R12, [R1+0x60] ;  /* 0x00006000010c7983 */ /* 0x000ea80000300800 */
[----:B------:R-:W2:Y:S04]  /*2e3a0*/  LDL.LU R13, [R1+0x64] ;  /* 0x00006400010d7983 */ /* 0x000ea80000300800 */
[----:B------:R-:W3:Y:S04]  /*2e3b0*/  LDL.LU R14, [R1+0x68] ;  /* 0x00006800010e7983 */ /* 0x000ee80000300800 */
[----:B------:R-:W3:Y:S04]  /*2e3c0*/  LDL.LU R15, [R1+0x6c] ;  /* 0x00006c00010f7983 */ /* 0x000ee80000300800 */
[----:B---3--:R1:W-:Y:S04]  /*2e3d0*/  STL.64 [R1+0x3230], R14 ;  /* 0x0032300e01007387 */ /* 0x0083e80000100a00 */
[----:B--2---:R2:W-:Y:S01]  /*2e3e0*/  STL.64 [R1+0x3228], R12 ;  /* 0x0032280c01007387 */ /* 0x0045e20000100a00 */
[----:B-1----:R-:W-:-:S03]  /*2e3f0*/  MOV R14, R3 ;  /* 0x00000003000e7202 */ /* 0x002fc60000000f00 */
[----:B--2---:R-:W2:Y:S04]  /*2e400*/  LDL.LU R12, [R1+0x50] ;  /* 0x00005000010c7983 */ /* 0x004ea80000300800 */
[----:B------:R-:W2:Y:S04]  /*2e410*/  LDL.LU R13, [R1+0x54] ;  /* 0x00005400010d7983 */ /* 0x000ea80000300800 */
[----:B------:R-:W3:Y:S04]  /*2e420*/  LDL.LU R3, [R1+0x3238] ;  /* 0x0032380001037983 */ /* 0x000ee80000300800 */
[----:B------:R-:W2:Y:S04]  /*2e430*/  LDL.LU R15, [R1+0x5c] ;  /* 0x00005c00010f7983 */ /* 0x000ea80000300800 */
[----:B0-----:R0:W-:Y:S04]  /*2e440*/  STL.64 [R1+0x3160], R10 ;  /* 0x0031600a01007387 */ /* 0x0011e80000100a00 */
[----:B------:R1:W-:Y:S04]  /*2e450*/  STL.64 [R1+0x3158], R8 ;  /* 0x0031580801007387 */ /* 0x0003e80000100a00 */
[----:B0-----:R-:W4:Y:S01]  /*2e460*/  LDL.LU R10, [R1+0xf8] ;  /* 0x0000f800010a7983 */ /* 0x001f220000300800 */
[----:B-1----:R-:W-:Y:S01]  /*2e470*/  IMAD.MOV.U32 R8, RZ, RZ, R17 ;  /* 0x000000ffff087224 */ /* 0x002fe200078e0011 */
[----:B------:R-:W-:-:S02]  /*2e480*/  MOV R9, R16 ;  /* 0x0000001000097202 */ /* 0x000fc40000000f00 */
[----:B------:R-:W4:Y:S04]  /*2e490*/  LDL.LU R11, [R1+0xfc] ;  /* 0x0000fc00010b7983 */ /* 0x000f280000300800 */
[----:B------:R-:W-:Y:S04]  /*2e4a0*/  STL [R1+0x3108], R29 ;  /* 0x0031081d01007387 */ /* 0x000fe80000100800 */
[----:B---3--:R-:W0:Y:S04]  /*2e4b0*/  LDSM.16.M88.4 R16, [R3+UR6+0x280] ;  /* 0x000280060310783b */ /* 0x008e280008000200 */
[----:B0-----:R-:W-:Y:S04]  /*2e4c0*/  STL.64 [R1+0x70], R16 ;  /* 0x0000701001007387 */ /* 0x001fe80000100a00 */
[----:B------:R-:W-:Y:S04]  /*2e4d0*/  STL.64 [R1+0x78], R18 ;  /* 0x0000781201007387 */ /* 0x000fe80000100a00 */
[----:B------:R-:W0:Y:S04]  /*2e4e0*/  LDSM.16.M88.4 R16, [R3+UR6+0x8280] ;  /* 0x008280060310783b */ /* 0x000e280008000200 */
[----:B0-----:R0:W-:Y:S04]  /*2e4f0*/  STL.64 [R1+0x90], R16 ;  /* 0x0000901001007387 */ /* 0x0011e80000100a00 */
[----:B------:R1:W-:Y:S01]  /*2e500*/  STL.64 [R1+0x98], R18 ;  /* 0x0000981201007387 */ /* 0x0003e20000100a00 */
[----:B0-----:R-:W-:-:S02]  /*2e510*/  MOV R16, R7 ;  /* 0x0000000700107202 */ /* 0x001fc40000000f00 */
[----:B------:R-:W-:Y:S01]  /*2e520*/  MOV R17, R6 ;  /* 0x0000000600117202 */ /* 0x000fe20000000f00 */
[----:B-1----:R-:W-:Y:S01]  /*2e530*/  IMAD.MOV.U32 R18, RZ, RZ, R5 ;  /* 0x000000ffff127224 */ /* 0x002fe200078e0005 */
[----:B------:R-:W-:Y:S02]  /*2e540*/  MOV R19, R4 ;  /* 0x0000000400137202 */ /* 0x000fe40000000f00 */
[----:B------:R-:W0:Y:S04]  /*2e550*/  LDSM.16.M88.4 R4, [R3+UR6+0x10280] ;  /* 0x010280060304783b */ /* 0x000e280008000200 */
[----:B------:R1:W-:Y:S04]  /*2e560*/  STL.64 [R1+0x31f0], R18 ;  /* 0x0031f01201007387 */ /* 0x0003e80000100a00 */
[----:B------:R-:W-:Y:S04]  /*2e570*/  STL.64 [R1+0x31e8], R16 ;  /* 0x0031e81001007387 */ /* 0x000fe80000100a00 */
[----:B-1----:R-:W3:Y:S04]  /*2e580*/  LDL.LU.64 R18, [R1+0x88] ;  /* 0x0000880001127983 */ /* 0x002ee80000300a00 */
[----:B0-----:R-:W-:Y:S04]  /*2e590*/  STL.64 [R1+0xb0], R4 ;  /* 0x0000b00401007387 */ /* 0x001fe80000100a00 */
[----:B------:R-:W-:Y:S04]  /*2e5a0*/  STL.64 [R1+0xb8], R6 ;  /* 0x0000b80601007387 */ /* 0x000fe80000100a00 */
[----:B------:R-:W0:Y:S04]  /*2e5b0*/  LDSM.16.M88.4 R4, [R3+UR6+0x18280] ;  /* 0x018280060304783b */ /* 0x000e280008000200 */
[----:B------:R1:W-:Y:S04]  /*2e5c0*/  STL [R1+0x2fd0], R3 ;  /* 0x002fd00301007387 */ /* 0x0003e80000100800 */
[----:B-1----:R-:W3:Y:S04]  /*2e5d0*/  LDL R3, [R1+0x134] ;  /* 0x0001340001037983 */ /* 0x002ee80000100800 */
[----:B0-----:R-:W-:Y:S04]  /*2e5e0*/  STL.64 [R1+0xd0], R4 ;  /* 0x0000d00401007387 */ /* 0x001fe80000100a00 */
[----:B------:R-:W-:Y:S04]  /*2e5f0*/  STL.64 [R1+0xd8], R6 ;  /* 0x0000d80601007387 */ /* 0x000fe80000100a00 */
[----:B------:R-:W0:Y:S01]  /*2e600*/  LDSM.16.MT88.4 R4, [R0+UR6+0x25800] ;  /* 0x025800060004783b */ /* 0x000e220008004200 */
[----:B--2---:R-:W-:Y:S03]  /*2e610*/  HMMA.16816.F32.BF16 R24, R20, R24, R12 ;  /* 0x000000181418723c */ /* 0x004fe6000004180c */
[----:B---3--:R-:W-:Y:S04]  /*2e620*/  STL [R1+0x3190], R3 ;  /* 0x0031900301007387 */ /* 0x008fe80000100800 */
[----:B------:R-:W-:Y:S04]  /*2e630*/  STL [R1+0x3194], R0 ;  /* 0x0031940001007387 */ /* 0x000fe80000100800 */
[----:B0-----:R-:W-:Y:S04]  /*2e640*/  STL.64 [R1+0x3128], R6 ;  /* 0x0031280601007387 */ /* 0x001fe80000100a00 */
[----:B------:R0:W-:Y:S04]  /*2e650*/  STL.64 [R1+0x3120], R4 ;  /* 0x0031200401007387 */ /* 0x0001e80000100a00 */
[----:B0-----:R-:W2:Y:S04]  /*2e660*/  LDL.LU R4, [R1+0x20] ;  /* 0x0000200001047983 */ /* 0x001ea80000300800 */
[----:B------:R-:W2:Y:S04]  /*2e670*/  LDL.LU R5, [R1+0x24] ;  /* 0x0000240001057983 */ /* 0x000ea80000300800 */
[----:B------:R-:W3:Y:S04]  /*2e680*/  LDL.LU.64 R14, [R1+0x3230] ;  /* 0x00323000010e7983 */ /* 0x000ee80000300a00 */
[----:B------:R-:W3:Y:S04]  /*2e690*/  LDL.LU.64 R12, [R1+0x3228] ;  /* 0x00322800010c7983 */ /* 0x000ee80000300a00 */
[----:B------:R-:W-:Y:S04]  /*2e6a0*/  STL.64 [R1+0x50], R24 ;  /* 0x0000501801007387 */ /* 0x000fe80000100a00 */
[----:B------:R0:W-:Y:S04]  /*2e6b0*/  STL.64 [R1+0x58], R26 ;  /* 0x0000581a01007387 */ /* 0x0001e80000100a00 */
[----:B0-----:R-:W2:Y:S04]  /*2e6c0*/  LDL.LU.64 R26, [R1+0x3220] ;  /* 0x00322000011a7983 */ /* 0x001ea80000300a00 */
[----:B------:R-:W3:Y:S01]  /*2e6d0*/  LDL.LU.64 R24, [R1+0x3218] ;  /* 0x0032180001187983 */ /* 0x000ee20000300a00 */
[----:B------:R-:W-:-:S02]  /*2e6e0*/  MOV R6, R28 ;  /* 0x0000001c00067202 */ /* 0x000fc40000000f00 */
[----:B------:R-:W-:Y:S01]  /*2e6f0*/  MOV R7, R2 ;  /* 0x0000000200077202 */ /* 0x000fe20000000f00 */
[----:B---3--:R-:W-:-:S15]  /*2e700*/  HMMA.16816.F32.BF16 R12, R20, R24, R12 ;  /* 0x00000018140c723c */ /* 0x008fde000004180c */
[----:B------:R-:W-:-:S04]  /*2e710*/  NOP ;  /* 0x0000000000007918 */ /* 0x000fc80000000000 */
[----:B------:R-:W-:Y:S01]  /*2e720*/  MOV R28, R14 ;  /* 0x0000000e001c7202 */ /* 0x000fe20000000f00 */
[----:B------:R0:W-:Y:S01]  /*2e730*/  STL [R1+0x60], R12 ;  /* 0x0000600c01007387 */ /* 0x0001e20000100800 */
[----:B------:R-:W-:Y:S01]  /*2e740*/  MOV R2, R15 ;  /* 0x0000000f00027202 */ /* 0x000fe20000000f00 */
[----:B------:R-:W-:Y:S02]  /*2e750*/  IMAD.MOV.U32 R29, RZ, RZ, R13 ;  /* 0x000000ffff1d7224 */ /* 0x000fe400078e000d */
[----:B------:R-:W3:Y:S04]  /*2e760*/  LDL.LU.64 R14, [R1+0x3210] ;  /* 0x00321000010e7983 */ /* 0x000ee80000300a00 */
[----:B0-----:R-:W3:Y:S04]  /*2e770*/  LDL.LU.64 R12, [R1+0x3208] ;  /* 0x00320800010c7983 */ /* 0x001ee80000300a00 */
[----:B--2---:R0:W-:Y:S04]  /*2e780*/  STL.64 [R1+0x31e0], R26 ;  /* 0x0031e01a01007387 */ /* 0x0041e80000100a00 */
[----:B0-----:R-:W2:Y:S04]  /*2e790*/  LDL.LU.64 R26, [R1+0xa8] ;  /* 0x0000a800011a7983 */ /* 0x001ea80000300a00 */
[----:B------:R-:W-:Y:S04]  /*2e7a0*/  STL [R1+0x31a0], R2 ;  /* 0x0031a00201007387 */ /* 0x000fe80000100800 */
[----:B------:R-:W-:Y:S04]  /*2e7b0*/  STL [R1+0x319c], R28 ;  /* 0x00319c1c01007387 */ /* 0x000fe80000100800 */
[----:B------:R-:W-:Y:S01]  /*2e7c0*/  STL [R1+0x3198], R29 ;  /* 0x0031981d01007387 */ /* 0x000fe20000100800 */
[----:B---3--:R-:W-:-:S15]  /*2e7d0*/  HMMA.16816.F32.BF16 R12, R20, R8, R12 ;  /* 0x00000008140c723c */ /* 0x008fde000004180c */
[----:B------:R-:W-:-:S04]  /*2e7e0*/  NOP ;  /* 0x0000000000007918 */ /* 0x000fc80000000000 */
[----:B------:R-:W-:Y:S02]  /*2e7f0*/  MOV R23, R14 ;  /* 0x0000000e00177202 */ /* 0x000fe40000000f00 */
[----:B------:R-:W-:Y:S02]  /*2e800*/  MOV R22, R15 ;  /* 0x0000000f00167202 */ /* 0x000fe40000000f00 */
[----:B------:R-:W-:Y:S01]  /*2e810*/  MOV R0, R12 ;  /* 0x0000000c00007202 */ /* 0x000fe20000000f00 */
[----:B------:R-:W-:Y:S01]  /*2e820*/  IMAD.MOV.U32 R3, RZ, RZ, R13 ;  /* 0x000000ffff037224 */ /* 0x000fe200078e000d */
[----:B------:R-:W3:Y:S04]  /*2e830*/  LDL.LU.64 R14, [R1+0x3200] ;  /* 0x00320000010e7983 */ /* 0x000ee80000300a00 */
[----:B------:R-:W3:Y:S04]  /*2e840*/  LDL.LU.64 R12, [R1+0x31f8] ;  /* 0x0031f800010c7983 */ /* 0x000ee80000300a00 */
[----:B------:R-:W-:Y:S04]  /*2e850*/  STL [R1+0x31ac], R23 ;  /* 0x0031ac1701007387 */ /* 0x000fe80000100800 */
[----:B------:R-:W-:Y:S04]  /*2e860*/  STL [R1+0x31a8], R3 ;  /* 0x0031a80301007387 */ /* 0x000fe80000100800 */
[----:B------:R-:W-:Y:S01]  /*2e870*/  STL [R1+0x31a4], R0 ;  /* 0x0031a40001007387 */ /* 0x000fe20000100800 */
[----:B---3--:R-:W-:-:S15]  /*2e880*/  HMMA.16816.F32.BF16 R4, R12, R18, R4 ;  /* 0x000000120c04723c */ /* 0x008fde0000041804 */
[----:B------:R-:W-:-:S04]  /*2e890*/  NOP ;  /* 0x0000000000007918 */ /* 0x000fc80000000000 */
[----:B------:R0:W-:Y:S04]  /*2e8a0*/  STL.64 [R1+0x20], R4 ;  /* 0x0000200401007387 */ /* 0x0001e80000100a00 */
[----:B------:R1:W-:Y:S01]  /*2e8b0*/  STL.64 [R1+0x28], R6 ;  /* 0x0000280601007387 */ /* 0x0003e20000100a00 */
[----:B0-----:R-:W-:Y:S01]  /*2e8c0*/  MOV R5, R18 ;  /* 0x0000001200057202 */ /* 0x001fe20000000f00 */
[----:B------:R-:W-:Y:S02]  /*2e8d0*/  IMAD.MOV.U32 R4, RZ, RZ, R19 ;  /* 0x000000ffff047224 */ /* 0x000fe400078e0013 */
[----:B------:R-:W3:Y:S04]  /*2e8e0*/  LDL.LU.64 R18, [R1+0x31f0] ;  /* 0x0031f00001127983 */ /* 0x000ee80000300a00 */
[----:B------:R-:W3:Y:S01]  /*2e8f0*/  LDL.LU.64 R16, [R1+0x31e8] ;  /* 0x0031e80001107983 */ /* 0x000ee20000300a00 */
[----:B--2---:R-:W-:-:S02]  /*2e900*/  MOV R0, R26 ;  /* 0x0000001a00007202 */ /* 0x004fc40000000f00 */
[----:B------:R-:W-:Y:S01]  /*2e910*/  MOV R2, R27 ;  /* 0x0000001b00027202 */ /* 0x000fe20000000f00 */
[----:B---3--:R-:W-:Y:S01]  /*2e920*/  HMMA.16816.F32.BF16 R16, R12, R26, R16 ;  /* 0x0000001a0c10723c */ /* 0x008fe20000041810 */
[----:B------:R-:W2:-:S15]  /*2e930*/  LDL.LU.64 R26, [R1+0x31e0] ;  /* 0x0031e000011a7983 */ /* 0x000e9e0000300a00 */
[----:B------:R-:W-:-:S03]  /*2e940*/  NOP ;  /* 0x0000000000007918 */ /* 0x000fc60000000000 */
[----:B-1----:R-:W-:Y:S02]  /*2e950*/  MOV R6, R18 ;  /* 0x0000001200067202 */ /* 0x002fe40000000f00 */
[----:B------:R-:W-:Y:S02]  /*2e960*/  MOV R7, R19 ;  /* 0x0000001300077202 */ /* 0x000fe40000000f00 */
[----:B------:R-:W-:Y:S01]  /*2e970*/  MOV R28, R16 ;  /* 0x00000010001c7202 */ /* 0x000fe20000000f00 */
[----:B------:R-:W-:Y:S01]  /*2e980*/  IMAD.MOV.U32 R29, RZ, RZ, R17 ;  /* 0x000000ffff1d7224 */ /* 0x000fe200078e0011 */
[----:B------:R-:W3:Y:S04]  /*2e990*/  LDL.LU.64 R18, [R1+0x31d8] ;  /* 0x0031d80001127983 */ /* 0x000ee80000300a00 */
[----:B------:R-:W3:Y:S01]  /*2e9a0*/  LDL.LU.64 R16, [R1+0x31d0] ;  /* 0x0031d00001107983 */ /* 0x000ee20000300a00 */
[----:B--2---:R-:W-:Y:S01]  /*2e9b0*/  MOV R23, R26 ;  /* 0x0000001a00177202 */ /* 0x004fe20000000f00 */
[----:B------:R-:W-:Y:S01]  /*2e9c0*/  IMAD.MOV.U32 R3, RZ, RZ, R27 ;  /* 0x000000ffff037224 */ /* 0x000fe200078e001b */
[----:B---3--:R-:W-:Y:S01]  /*2e9d0*/  HMMA.16816.F32.BF16 R16, R12, R26, R16 ;  /* 0x0000001a0c10723c */ /* 0x008fe20000041810 */
[----:B------:R-:W2:Y:S04]  /*2e9e0*/  LDL.LU.64 R26, [R1+0x31c8] ;  /* 0x0031c800011a7983 */ /* 0x000ea80000300a00 */
[----:B------:R-:W2:-:S14]  /*2e9f0*/  LDL.LU.64 R24, [R1+0x31c0] ;  /* 0x0031c00001187983 */ /* 0x000e9c0000300a00 */
[----:B------:R-:W-:Y:S01]  /*2ea00*/  MOV R9, R18 ;  /* 0x0000001200097202 */ /* 0x000fe20000000f00 */
[----:B------:R-:W-:Y:S01]  /*2ea10*/  IMAD.MOV.U32 R8, RZ, RZ, R19 ;  /* 0x000000ffff087224 */ /* 0x000fe200078e0013 */
[----:B------:R-:W-:Y:S02]  /*2ea20*/  MOV R21, R16 ;  /* 0x0000001000157202 */ /* 0x000fe40000000f00 */
[----:B------:R-:W-:Y:S01]  /*2ea30*/  MOV R20, R17 ;  /* 0x0000001100147202 */ /* 0x000fe20000000f00 */
[----:B------:R-:W3:Y:S04]  /*2ea40*/  LDL.LU.64 R18, [R1+0x31b8] ;  /* 0x0031b80001127983 */ /* 0x000ee80000300a00 */
[----:B------:R-:W3:Y:S04]  /*2ea50*/  LDL.LU.64 R16, [R1+0x31b0] ;  /* 0x0031b00001107983 */ /* 0x000ee80000300a00 */
[----:B----4-:R-:W-:Y:S01]  /*2ea60*/  STL.64 [R1+0x3170], R10 ;  /* 0x0031700a01007387 */ /* 0x010fe20000100a00 */
[----:B--2---:R-:W-:-:S15]  /*2ea70*/  HMMA.16816.F32.BF16 R24, R12, R10, R24 ;  /* 0x0000000a0c18723c */ /* 0x004fde0000041818 */
[----:B------:R-:W-:-:S04]  /*2ea80*/  NOP ;  /* 0x0000000000007918 */ /* 0x000fc80000000000 */
[----:B------:R-:W-:Y:S04]  /*2ea90*/  STL.64 [R1+0x3138], R26 ;  /* 0x0031381a01007387 */ /* 0x000fe80000100a00 */
[----:B------:R0:W-:Y:S04]  /*2eaa0*/  STL.64 [R1+0x3130], R24 ;  /* 0x0031301801007387 */ /* 0x0001e80000100a00 */
[----:B0-----:R-:W3:Y:S04]  /*2eab0*/  LDL.LU R24, [R1] ;  /* 0x0000000001187983 */ /* 0x001ee80000300800 */
[----:B------:R-:W3:Y:S04]  /*2eac0*/  LDL.LU R25, [R1+0x4] ;  /* 0x0000040001197983 */ /* 0x000ee80000300800 */
[----:B------:R-:W3:Y:S04]  /*2ead0*/  LDL.LU R26, [R1+0x8] ;  /* 0x00000800011a7983 */ /* 0x000ee80000300800 */
[----:B------:R-:W3:Y:S01]  /*2eae0*/  LDL.LU R27, [R1+0xc] ;  /* 0x00000c00011b7983 */ /* 0x000ee20000300800 */
[----:B------:R-:W-:-:S02]  /*2eaf0*/  MOV R14, R5 ;  /* 0x00000005000e7202 */ /* 0x000fc40000000f00 */
[----:B------:R-:W-:Y:S02]  /*2eb00*/  MOV R15, R4 ;  /* 0x00000004000f7202 */ /* 0x000fe40000000f00 */
[----:B------:R-:W2:Y:S05]  /*2eb10*/  LDL R4, [R1+0xd0] ;  /* 0x0000d00001047983 */ /* 0x000eaa0000100800 */
[----:B---3--:R-:W-:-:S15]  /*2eb20*/  HMMA.16816.F32.BF16 R12, R16, R14, R24 ;  /* 0x0000000e100c723c */ /* 0x008fde0000041818 */
[----:B------:R-:W-:-:S04]  /*2eb30*/  NOP ;  /* 0x0000000000007918 */ /* 0x000fc80000000000 */
[----:B------:R-:W-:Y:S04]  /*2eb40*/  STL.64 [R1], R12 ;  /* 0x0000000c01007387 */ /* 0x000fe80000100a00 */
[----:B------:R-:W-:Y:S04]  /*2eb50*/  STL.64 [R1+0x8], R14 ;  /* 0x0000080e01007387 */ /* 0x000fe80000100a00 */
[----:B------:R-:W2:Y:S01]  /*2eb60*/  LDL R5, [R1+0xd4] ;  /* 0x0000d40001057983 */ /* 0x000ea20000100800 */
[----:B------:R-:W-:Y:S01]  /*2eb70*/  MOV R10, R23 ;  /* 0x00000017000a7202 */ /* 0x000fe20000000f00 */
[----:B------:R-:W-:-:S02]  /*2eb80*/  IMAD.MOV.U32 R11, RZ, RZ, R3 ;  /* 0x000000ffff0b7224 */ /* 0x000fc400078e0003 */
[----:B------:R-:W3:Y:S04]  /*2eb90*/  LDL.LU R23, [R1+0x31ac] ;  /* 0x0031ac0001177983 */ /* 0x000ee80000300800 */
[----:B------:R-:W4:Y:S04]  /*2eba0*/  LDL.LU R3, [R1+0x31a8] ;  /* 0x0031a80001037983 */ /* 0x000f280000300800 */
[----:B------:R0:W-:Y:S02]  /*2ebb0*/  STL.64 [R1+0x3178], R10 ;  /* 0x0031780a01007387 */ /* 0x0001e40000100a00 */
[----:B0-----:R-:W-:-:S02]  /*2ebc0*/  MOV R10, R0 ;  /* 0x00000000000a7202 */ /* 0x001fc40000000f00 */
[----:B------:R-:W-:Y:S01]  /*2ebd0*/  MOV R11, R2 ;  /* 0x00000002000b7202 */ /* 0x000fe20000000f00 */
[----:B------:R-:W3:Y:S04]  /*2ebe0*/  LDL.LU R0, [R1+0x31a4] ;  /* 0x0031a40001007983 */ /* 0x000ee80000300800 */
[----:B------:R-:W3:Y:S04]  /*2ebf0*/  LDL.LU R2, [R1+0x31a0] ;  /* 0x0031a00001027983 */ /* 0x000ee80000300800 */
[----:B--2---:R0:W-:Y:S02]  /*2ec00*/  STL.64 [R1+0x3140], R4 ;  /* 0x0031400401007387 */ /* 0x0041e40000100a00 */
[----:B0-----:R-:W-:Y:S01]  /*2ec10*/  MOV R4, R28 ;  /* 0x0000001c00047202 */ /* 0x001fe20000000f00 */
[----:B------:R-:W-:Y:S01]  /*2ec20*/  IMAD.MOV.U32 R5, RZ, RZ, R29 ;  /* 0x000000ffff057224 */ /* 0x000fe200078e001d */
[----:B------:R-:W2:Y:S04]  /*2ec30*/  LDL.LU R28, [R1+0x319c] ;  /* 0x00319c00011c7983 */ /* 0x000ea80000300800 */
[----:B------:R-:W2:Y:S04]  /*2ec40*/  LDL.LU R29, [R1+0x3198] ;  /* 0x00319800011d7983 */ /* 0x000ea80000300800 */
[----:B------:R-:W-:Y:S04]  /*2ec50*/  STL.64 [R1+0x3150], R6 ;  /* 0x0031500601007387 */ /* 0x000fe80000100a00 */
[----:B------:R0:W-:Y:S04]  /*2ec60*/  STL.64 [R1+0x3148], R4 ;  /* 0x0031480401007387 */ /* 0x0001e80000100a00 */
[----:B0-----:R-:W2:Y:S01]  /*2ec70*/  LDL.LU.64 R4, [R1+0x70] ;  /* 0x0000700001047983 */ /* 0x001ea20000300a00 */
[----:B---3--:R-:W-:Y:S01]  /*2ec80*/  MOV R6, R23 ;  /* 0x0000001700067202 */ /* 0x008fe20000000f00 */
[----:B------:R-:W-:-:S02]  /*2ec90*/  IMAD.MOV.U32 R7, RZ, RZ, R22 ;  /* 0x000000ffff077224 */ /* 0x000fc400078e0016 */
[----:B--2---:R0:W-:Y:S02]  /*2eca0*/  STL.64 [R1+0x3168], R4 ;  /* 0x0031680401007387 */ /* 0x0041e40000100a00 */
[----:B0-----:R-:W-:Y:S02]  /*2ecb0*/  MOV R4, R0 ;  /* 0x0000000000047202 */ /* 0x001fe40000000f00 */
[----:B----4-:R-:W-:Y:S01]  /*2ecc0*/  MOV R5, R3 ;  /* 0x0000000300057202 */ /* 0x010fe20000000f00 */
[----:B------:R-:W2:Y:S04]  /*2ecd0*/  LDL.LU R0, [R1+0x3194] ;  /* 0x0031940001007983 */ /* 0x000ea80000300800 */
[----:B------:R-:W3:Y:S04]  /*2ece0*/  LDL.LU R3, [R1+0x3190] ;  /* 0x0031900001037983 */ /* 0x000ee80000300800 */
[----:B------:R-:W-:Y:S04]  /*2ecf0*/  STL.64 [R1+0x3188], R6 ;  /* 0x0031880601007387 */ /* 0x000fe80000100a00 */
[----:B------:R0:W-:Y:S04]  /*2ed00*/  STL.64 [R1+0x3180], R4 ;  /* 0x0031800401007387 */ /* 0x0001e80000100a00 */
[----:B0-----:R-:W4:Y:S04]  /*2ed10*/  LDL.LU R4, [R1+0x50] ;  /* 0x0000500001047983 */ /* 0x001f280000300800 */
[----:B------:R-:W4:Y:S04]  /*2ed20*/  LDL.LU R5, [R1+0x54] ;  /* 0x0000540001057983 */ /* 0x000f280000300800 */
[----:B------:R-:W4:Y:S04]  /*2ed30*/  LDL.LU R6, [R1+0x58] ;  /* 0x0000580001067983 */ /* 0x000f280000300800 */
[----:B------:R-:W4:Y:S01]  /*2ed40*/  LDL.LU R7, [R1+0x5c] ;  /* 0x00005c0001077983 */ /* 0x000f220000300800 */
[----:B------:R-:W-:-:S02]  /*2ed50*/  MOV R24, R21 ;  /* 0x0000001500187202 */ /* 0x000fc40000000f00 */
[----:B------:R-:W-:Y:S02]  /*2ed60*/  MOV R25, R20 ;  /* 0x0000001400197202 */ /* 0x000fe40000000f00 */
[----:B------:R-:W-:Y:S01]  /*2ed70*/  MOV R26, R9 ;  /* 0x00000009001a7202 */ /* 0x000fe20000000f00 */
[----:B------:R-:W-:Y:S01]  /*2ed80*/  IMAD.MOV.U32 R27, RZ, RZ, R8 ;  /* 0x000000ffff1b7224 */ /* 0x000fe200078e0008 */
[----:B--2---:R-:W-:Y:S04]  /*2ed90*/  LDSM.16.MT88.4 R20, [R0+UR6+0x25c00] ;  /* 0x025c00060014783b */ /* 0x004fe80008004200 */
[----:B---3--:R-:W0:Y:S04]  /*2eda0*/  LDSM.16.MT88.4 R12, [R3+UR6+0x25c00] ;  /* 0x025c0006030c783b */ /* 0x008e280008004200 */
[----:B------:R-:W-:Y:S01]  /*2edb0*/  STL [R1+0x310c], R3 ;  /* 0x00310c0301007387 */ /* 0x000fe20000100800 */
[----:B----4-:R-:W-:Y:S03]  /*2edc0*/  HMMA.16816.F32.BF16 R8, R16, R10, R4 ;  /* 0x0000000a1008723c */ /* 0x010fe60000041804 */
[----:B0-----:R-:W-:Y:S04]  /*2edd0*/  STL [R1+0x30dc], R12 ;  /* 0x0030dc0c01007387 */ /* 0x001fe80000100800 */
[----:B------:R0:W-:Y:S04]  /*2ede0*/  STL [R1+0x30d8], R13 ;  /* 0x0030d80d01007387 */ /* 0x0001e80000100800 */
[----:B------:R-:W-:Y:S04]  /*2edf0*/  STL [R1+0x30d4], R14 ;  /* 0x0030d40e01007387 */ /* 0x000fe80000100800 */
[----:B------:R-:W-:Y:S04]  /*2ee00*/  STL [R1+0x30d0], R15 ;  /* 0x0030d00f01007387 */ /* 0x000fe80000100800 */
[----:B0-----:R-:W2:Y:S04]  /*2ee10*/  LDL.LU.64 R12, [R1+0x90] ;  /* 0x00009000010c7983 */ /* 0x001ea80000300a00 */
[----:B------:R0:W-:Y:S04]  /*2ee20*/  STL [R1+0x3118], R20 ;  /* 0x0031181401007387 */ /* 0x0001e80000100800 */
[----:B------:R-:W-:Y:S04]  /*2ee30*/  STL [R1+0x3114], R21 ;  /* 0x0031141501007387 */ /* 0x000fe80000100800 */
[----:B------:R-:W-:Y:S04]  /*2ee40*/  STL [R1+0x3110], R0 ;  /* 0x0031100001007387 */ /* 0x000fe80000100800 */
[----:B------:R1:W-:Y:S04]  /*2ee50*/  STL [R1+0x3060], R22 ;  /* 0x0030601601007387 */ /* 0x0003e80000100800 */
[----:B------:R3:W-:Y:S04]  /*2ee60*/  STL [R1+0x305c], R23 ;  /* 0x00305c1701007387 */ /* 0x0007e80000100800 */
[----:B0-----:R-:W4:Y:S04]  /*2ee70*/  LDL.LU R20, [R1+0x60] ;  /* 0x0000600001147983 */ /* 0x001f280000300800 */
[----:B------:R-:W2:Y:S04]  /*2ee80*/  LDL.LU.64 R6, [R1+0x3188] ;  /* 0x0031880001067983 */ /* 0x000ea80000300a00 */
[----:B------:R-:W2:Y:S01]  /*2ee90*/  LDL.LU.64 R4, [R1+0x3180] ;  /* 0x0031800001047983 */ /* 0x000ea20000300a00 */
[----:B-1----:R-:W-:-:S02]  /*2eea0*/  MOV R22, R28 ;  /* 0x0000001c00167202 */ /* 0x002fc40000000f00 */
[----:B---3--:R-:W-:Y:S02]  /*2eeb0*/  MOV R23, R2 ;  /* 0x0000000200177202 */ /* 0x008fe40000000f00 */
[----:B------:R-:W-:Y:S01]  /*2eec0*/  MOV R28, R10 ;  /* 0x0000000a001c7202 */ /* 0x000fe20000000f00 */
[----:B------:R4:W-:Y:S01]  /*2eed0*/  STL [R1+0x50], R8 ;  /* 0x0000500801007387 */ /* 0x0009e20000100800 */
[----:B------:R-:W-:-:S03]  /*2eee0*/  MOV R2, R11 ;  /* 0x0000000b00027202 */ /* 0x000fc60000000f00 */
[----:B------:R-:W4:Y:S01]  /*2eef0*/  LDL.LU.64 R10, [R1+0x3178] ;  /* 0x00317800010a7983 */ /* 0x000f220000300a00 */
[----:B------:R-:W-:Y:S01]  /*2ef00*/  MOV R21, R29 ;  /* 0x0000001d00157202 */ /* 0x000fe20000000f00 */
[----:B------:R-:W-:-:S06]  /*2ef10*/  IMAD.MOV.U32 R29, RZ, RZ, R9 ;  /* 0x000000ffff1d7224 */ /* 0x000fcc00078e0009 */
[----:B----4-:R-:W-:-:S15]  /*2ef20*/  HMMA.16816.F32.BF16 R8, R16, R10, R20 ;  /* 0x0000000a1008723c */ /* 0x010fde0000041814 */
[----:B------:R-:W-:-:S04]  /*2ef30*/  NOP ;  /* 0x0000000000007918 */ /* 0x000fc80000000000 */
[----:B------:R-:W-:Y:S02]  /*2ef40*/  MOV R0, R10 ;  /* 0x0000000a00007202 */ /* 0x000fe40000000f00 */
[----:B------:R-:W-:Y:S02]  /*2ef50*/  MOV R3, R11 ;  /* 0x0000000b00037202 */ /* 0x000fe40000000f00 */
[----:B------:R-:W2:Y:S01]  /*2ef60*/  LDL.LU.64 R10, [R1+0x3170] ;  /* 0x00317000010a7983 */ /* 0x000ea20000300a00 */
[----:B------:R-:W-:Y:S01]  /*2ef70*/  MOV R20, R8 ;  /* 0x0000000800147202 */ /* 0x000fe20000000f00 */
[----:B------:R-:W-:Y:S01]  /*2ef80*/  IMAD.MOV.U32 R21, RZ, RZ, R9 ;  /* 0x000000ffff157224 */ /* 0x000fe200078e0009 */
[----:B--2---:R-:W-:Y:S01]  /*2ef90*/  HMMA.16816.F32.BF16 R16, R16, R10, R4 ;  /* 0x0000000a1010723c */ /* 0x004fe20000041804 */
[----:B------:R-:W2:Y:S04]  /*2efa0*/  LDL.LU.64 R4, [R1+0x3168] ;  /* 0x0031680001047983 */ /* 0x000ea80000300a00 */
[----:B------:R-:W2:Y:S04]  /*2efb0*/  LDL.LU.64 R10, [R1+0x3160] ;  /* 0x00316000010a7983 */ /* 0x000ea80000300a00 */
[----:B------:R-:W2:Y:S10]  /*2efc0*/  LDL.LU.64 R8, [R1+0x3158] ;  /* 0x0031580001087983 */ /* 0x000eb40000300a00 */
[----:B------:R0:W-:Y:S04]  /*2efd0*/  STL.64 [R1+0x30], R16 ;  /* 0x0000301001007387 */ /* 0x0001e80000100a00 */
[----:B------:R1:W-:Y:S04]  /*2efe0*/  STL.64 [R1+0x38], R18 ;  /* 0x0000381201007387 */ /* 0x0003e80000100a00 */
[----:B0-----:R-:W2:Y:S04]  /*2eff0*/  LDL.LU R16, [R1+0x20] ;  /* 0x0000200001107983 */ /* 0x001ea80000300800 */
[----:B------:R-:W2:Y:S04]  /*2f000*/  LDL.LU R17, [R1+0x24] ;  /* 0x0000240001117983 */ /* 0x000ea80000300800 */
[----:B-1----:R-:W2:Y:S04]  /*2f010*/  LDL.LU R18, [R1+0x28] ;  /* 0x0000280001127983 */ /* 0x002ea80000300800 */
[----:B------:R-:W2:Y:S02]  /*2f020*/  LDL.LU R19, [R1+0x2c] ;  /* 0x00002c0001137983 */ /* 0x000ea40000300800 */
[----:B--2---:R-:W-:-:S15]  /*2f030*/  HMMA.16816.F32.BF16 R16, R8, R4, R16 ;  /* 0x000000040810723c */ /* 0x004fde0000041810 */
[----:B------:R-:W-:-:S04]  /*2f040*/  NOP ;  /* 0x0000000000007918 */ /* 0x000fc80000000000 */
[----:B------:R-:W-:Y:S04]  /*2f050*/  STL.64 [R1+0x20], R16 ;  /* 0x0000201001007387 */ /* 0x000fe80000100a00 */
[----:B------:R0:W-:Y:S04]  /*2f060*/  STL.64 [R1+0x28], R18 ;  /* 0x0000281201007387 */ /* 0x0001e80000100a00 */
[----:B------:R-:W2:Y:S01]  /*2f070*/  LDL.LU.64 R6, [R1+0x3150] ;  /* 0x0031500001067983 */ /* 0x000ea20000300a00 */
[----:B0-----:R-:W-:Y:S01]  /*2f080*/  MOV R19, R4 ;  /* 0x0000000400137202 */ /* 0x001fe20000000f00 */
[----:B------:R-:W-:-:S02]  /*2f090*/  IMAD.MOV.U32 R18, RZ, RZ, R5 ;  /* 0x000000ffff127224 */ /* 0x000fc400078e0005 */
[----:B------:R-:W2:Y:S01]  /*2f0a0*/  LDL.LU.64 R4, [R1+0x3148] ;  /* 0x0031480001047983 */ /* 0x000ea20000300a00 */
[----:B------:R-:W-:Y:S02]  /*2f0b0*/  MOV R17, R12 ;  /* 0x0000000c00117202 */ /* 0x000fe40000000f00 */
[----:B------:R-:W-:Y:S01]  /*2f0c0*/  MOV R16, R13 ;  /* 0x0000000d00107202 */ /* 0x000fe20000000f00 */
[----:B--2---:R-:W-:-:S15]  /*2f0d0*/  HMMA.16816.F32.BF16 R4, R8, R12, R4 ;  /* 0x0000000c0804723c */ /* 0x004fde0000041804 */
[----:B------:R-:W-:-:S04]  /*2f0e0*/  NOP ;  /* 0x0000000000007918 */ /* 0x000fc80000000000 */
[----:B------:R-:W-:Y:S02]  /*2f0f0*/  MOV R14, R6 ;  /* 0x00000006000e7202 */ /* 0x000fe40000000f00 */
[----:B------:R-:W-:Y:S02]  /*2f100*/  MOV R15, R7 ;  /* 0x00000007000f7202 */ /* 0x000fe40000000f00 */
[----:B------:R-:W-:Y:S01]  /*2f110*/  MOV R12, R4 ;  /* 0x00000004000c7202 */ /* 0x000fe20000000f00 */
[----:B------:R-:W-:Y:S02]  /*2f120*/  IMAD.MOV.U32 R13, RZ, RZ, R5 ;  /* 0x000000ffff0d7224 */ /* 0x000fe400078e0005 */
[----:B------:R-:W2:Y:S04]  /*2f130*/  LDL.LU.64 R4, [R1+0x3140] ;  /* 0x0031400001047983 */ /* 0x000ea80000300a00 */
[----:B------:R-:W-:Y:S04]  /*2f140*/  STL.64 [R1+0x30e8], R14 ;  /* 0x0030e80e01007387 */ /* 0x000fe80000100a00 */
[----:B------:R0:W-:Y:S04]  /*2f150*/  STL.64 [R1+0x30e0], R12 ;  /* 0x0030e00c01007387 */ /* 0x0001e80000100a00 */
[----:B0-----:R-:W3:Y:S04]  /*2f160*/  LDL.LU R12, [R1+0xb0] ;  /* 0x0000b000010c7983 */ /* 0x001ee80000300800 */
[----:B------:R-:W3:Y:S02]  /*2f170*/  LDL.LU R13, [R1+0xb4] ;  /* 0x0000b400010d7983 */ /* 0x000ee40000300800 */
[----:B---3--:R-:W-:-:S15]  /*2f180*/  HMMA.16816.F32.BF16 R24, R8, R12, R24 ;  /* 0x0000000c0818723c */ /* 0x008fde0000041818 */
[----:B------:R-:W-:-:S04]  /*2f190*/  NOP ;  /* 0x0000000000007918 */ /* 0x000fc80000000000 */
[----:B------:R-:W-:Y:S04]  /*2f1a0*/  STL.64 [R1+0x40], R24 ;  /* 0x0000401801007387 */ /* 0x000fe80000100a00 */
[----:B------:R0:W-:Y:S04]  /*2f1b0*/  STL.64 [R1+0x48], R26 ;  /* 0x0000481a01007387 */ /* 0x0001e80000100a00 */
[----:B0-----:R-:W2:Y:S04]  /*2f1c0*/  LDL.LU.64 R26, [R1+0x3138] ;  /* 0x00313800011a7983 */ /* 0x001ea80000300a00 */
[----:B------:R-:W2:Y:S04]  /*2f1d0*/  LDL.LU.64 R24, [R1+0x3130] ;  /* 0x0031300001187983 */ /* 0x000ea80000300a00 */
[----:B------:R-:W3:Y:S04]  /*2f1e0*/  LDL R15, [R1+0x130] ;  /* 0x00013000010f7983 */ /* 0x000ee80000100800 */
[----:B------:R-:W-:Y:S04]  /*2f1f0*/  STL.64 [R1+0x30f0], R12 ;  /* 0x0030f00c01007387 */ /* 0x000fe80000100a00 */
[----:B------:R-:W4:Y:S01]  /*2f200*/  LDL.LU.64 R6, [R1+0x3128] ;  /* 0x0031280001067983 */ /* 0x000f220000300a00 */
[----:B--2---:R-:W-:Y:S03]  /*2f210*/  HMMA.16816.F32.BF16 R24, R8, R4, R24 ;  /* 0x000000040818723c */ /* 0x004fe60000041818 */
[----:B------:R-:W4:-:S15]  /*2f220*/  LDL.LU.64 R4, [R1+0x3120] ;  /* 0x0031200001047983 */ /* 0x000f1e0000300a00 */
[----:B------:R-:W-:Y:S01]  /*2f230*/  NOP ;  /* 0x0000000000007918 */ /* 0x000fe20000000000 */
[----:B------:R0:W-:Y:S04]  /*2f240*/  STL [R1+0x3088], R24 ;  /* 0x0030881801007387 */ /* 0x0001e80000100800 */
[----:B------:R1:W-:Y:S04]  /*2f250*/  STL [R1+0x3084], R25 ;  /* 0x0030841901007387 */ /* 0x0003e80000100800 */
[----:B------:R2:W-:Y:S04]  /*2f260*/  STL [R1+0x3080], R26 ;  /* 0x0030801a01007387 */ /* 0x0005e80000100800 */
[----:B------:R2:W-:Y:S04]  /*2f270*/  STL [R1+0x307c], R27 ;  /* 0x00307c1b01007387 */ /* 0x0005e80000100800 */
[----:B0-----:R-:W4:Y:S04]  /*2f280*/  LDL.LU R24, [R1] ;  /* 0x0000000001187983 */ /* 0x001f280000300800 */
[----:B-1----:R-:W4:Y:S04]  /*2f290*/  LDL.LU R25, [R1+0x4] ;  /* 0x0000040001197983 */ /* 0x002f280000300800 */
[----:B--2---:R-:W4:Y:S04]  /*2f2a0*/  LDL.LU R26, [R1+0x8] ;  /* 0x00000800011a7983 */ /* 0x004f280000300800 */
[----:B------:R-:W4:Y:S01]  /*2f2b0*/  LDL.LU R27, [R1+0xc] ;  /* 0x00000c00011b7983 */ /* 0x000f220000300800 */
[----:B------:R-:W-:Y:S01]  /*2f2c0*/  MOV R8, R19 ;  /* 0x0000001300087202 */ /* 0x000fe20000000f00 */
[----:B------:R-:W-:-:S07]  /*2f2d0*/  IMAD.MOV.U32 R9, RZ, RZ, R18 ;  /* 0x000000ffff097224 */ /* 0x000fce00078e0012 */
[----:B----4-:R-:W-:Y:S01]  /*2f2e0*/  HMMA.16816.F32.BF16 R8, R4, R8, R24 ;  /* 0x000000080408723c */ /* 0x010fe20000041818 */
[----:B------:R-:W-:Y:S01]  /*2f2f0*/  MOV R24, R20 ;  /* 0x0000001400187202 */ /* 0x000fe20000000f00 */
[----:B------:R-:W-:-:S15]  /*2f300*/  IMAD.MOV.U32 R25, RZ, RZ, R21 ;  /* 0x000000ffff197224 */ /* 0x000fde00078e0015 */
[----:B------:R-:W-:Y:S02]  /*2f310*/  NOP ;  /* 0x0000000000007918 */ /* 0x000fe40000000000 */
[----:B------:R-:W-:Y:S04]  /*2f320*/  STL.64 [R1+0x8], R10 ;  /* 0x0000080a01007387 */ /* 0x000fe80000100a00 */
[----:B------:R-:W2:Y:S04]  /*2f330*/  LDL.LU R20, [R1+0x3118] ;  /* 0x0031180001147983 */ /* 0x000ea80000300800 */
[----:B------:R-:W2:Y:S01]  /*2f340*/  LDL.LU R21, [R1+0x3114] ;  /* 0x0031140001157983 */ /* 0x000ea20000300800 */
[----:B------:R-:W-:Y:S02]  /*2f350*/  MOV R26, R0 ;  /* 0x00000000001a7202 */ /* 0x000fe40000000f00 */
[----:B------:R-:W-:Y:S01]  /*2f360*/  MOV R27, R3 ;  /* 0x00000003001b7202 */ /* 0x000fe20000000f00 */
[----:B------:R-:W4:Y:S04]  /*2f370*/  LDL.LU R0, [R1+0x3110] ;  /* 0x0031100001007983 */ /* 0x000f280000300800 */
[----:B------:R-:W4:Y:S01]  /*2f380*/  LDL.LU R3, [R1+0x310c] ;  /* 0x00310c0001037983 */ /* 0x000f220000300800 */
[----:B------:R-:W-:-:S02]  /*2f390*/  MOV R22, R8 ;  /* 0x0000000800167202 */ /* 0x000fc40000000f00 */
[----:B------:R-:W-:Y:S01]  /*2f3a0*/  MOV R23, R9 ;  /* 0x0000000900177202 */ /* 0x000fe20000000f00 */
[----:B------:R-:W-:Y:S04]  /*2f3b0*/  STL.64 [R1+0x3100], R26 ;  /* 0x0031001a01007387 */ /* 0x000fe80000100a00 */
[----:B------:R0:W-:Y:S01]  /*2f3c0*/  STL.64 [R1+0x30f8], R24 ;  /* 0x0030f81801007387 */ /* 0x0001e20000100a00 */
[----:B------:R-:W-:Y:S01]  /*2f3d0*/  MOV R12, R17 ;  /* 0x00000011000c7202 */ /* 0x000fe20000000f00 */
[----:B------:R-:W-:Y:S02]  /*2f3e0*/  IMAD.MOV.U32 R13, RZ, RZ, R16 ;  /* 0x000000ffff0d7224 */ /* 0x000fe400078e0010 */
[----:B---3--:R-:W1:Y:S04]  /*2f3f0*/  LDSM.16.M88.4 R8, [R15+UR6+0x8300] ;  /* 0x008300060f08783b */ /* 0x008e680008000200 */
[----:B0-----:R-:W3:Y:S01]  /*2f400*/  LDL.LU R24, [R1+0x50] ;  /* 0x0000500001187983 */ /* 0x001ee20000300800 */
[----:B------:R-:W-:-:S03]  /*2f410*/  MOV R25, R29 ;  /* 0x0000001d00197202 */ /* 0x000fc60000000f00 */
[----:B------:R-:W3:Y:S04]  /*2f420*/  LDL.LU R29, [R1+0x3108] ;  /* 0x00310800011d7983 */ /* 0x000ee80000300800 */
[----:B------:R-:W-:Y:S04]  /*2f430*/  STL.64 [R1+0x3070], R22 ;  /* 0x0030701601007387 */ /* 0x000fe80000100a00 */
[----:B--2---:R0:W-:Y:S04]  /*2f440*/  STL.64 [R1+0x3068], R20 ;  /* 0x0030681401007387 */ /* 0x0041e80000100a00 */
[----:B----4-:R-:W2:Y:S04]  /*2f450*/  LDSM.16.MT88.4 R16, [R3+UR6+0x26000] ;  /* 0x026000060310783b */ /* 0x010ea80008004200 */
[----:B0-----:R-:W4:Y:S04]  /*2f460*/  LDL.LU.64 R20, [R1+0xd0] ;  /* 0x0000d00001147983 */ /* 0x001f280000300a00 */
[----:B------:R-:W2:Y:S01]  /*2f470*/  LDL.LU.64 R22, [R1+0xd8] ;  /* 0x0000d80001167983 */ /* 0x000ea20000300a00 */
[----:B------:R-:W-:-:S02]  /*2f480*/  MOV R26, R28 ;  /* 0x0000001c001a7202 */ /* 0x000fc40000000f00 */
[----:B------:R-:W-:Y:S01]  /*2f490*/  MOV R27, R2 ;  /* 0x00000002001b7202 */ /* 0x000fe20000000f00 */
[----:B-1----:R-:W-:Y:S01]  /*2f4a0*/  IMAD.MOV.U32 R28, RZ, RZ, R10 ;  /* 0x000000ffff1c7224 */ /* 0x002fe200078e000a */
[----:B------:R-:W-:Y:S01]  /*2f4b0*/  MOV R2, R11 ;  /* 0x0000000b00027202 */ /* 0x000fe20000000f00 */
[----:B--2---:R-:W-:Y:S04]  /*2f4c0*/  STL [R1+0x3090], R22 ;  /* 0x0030901601007387 */ /* 0x004fe80000100800 */
[----:B------:R-:W-:Y:S04]  /*2f4d0*/  STL [R1+0x308c], R23 ;  /* 0x00308c1701007387 */ /* 0x000fe80000100800 */
[----:B------:R-:W-:Y:S04]  /*2f4e0*/  STL [R1+0x3078], R3 ;  /* 0x0030780301007387 */ /* 0x000fe80000100800 */
[----:B------:R-:W-:Y:S04]  /*2f4f0*/  STL.64 [R1+0x3018], R18 ;  /* 0x0030181201007387 */ /* 0x000fe80000100a00 */
[----:B------:R-:W-:Y:S04]  /*2f500*/  STL.64 [R1+0x3010], R16 ;  /* 0x0030101001007387 */ /* 0x000fe80000100a00 */
[----:B------:R-:W0:Y:S04]  /*2f510*/  LDSM.16.M88.4 R16, [R15+UR6+0x300] ;  /* 0x000300060f10783b */ /* 0x000e280008000200 */
[----:B0-----:R-:W-:Y:S04]  /*2f520*/  STL.64 [R1+0xa0], R16 ;  /* 0x0000a01001007387 */ /* 0x001fe80000100a00 */
[----:B------:R-:W-:Y:S04]  /*2f530*/  STL.64 [R1+0xa8], R18 ;  /* 0x0000a81201007387 */ /* 0x000fe80000100a00 */
[----:B------:R-:W-:Y:S04]  /*2f540*/  STL.64 [R1+0xc0], R8 ;  /* 0x0000c00801007387 */ /* 0x000fe80000100a00 */
[----:B------:R-:W0:Y:S04]  /*2f550*/  LDSM.16.M88.4 R8, [R15+UR6+0x10300] ;  /* 0x010300060f08783b */ /* 0x000e280008000200 */
[----:B------:R-:W-:Y:S04]  /*2f560*/  STL [R1+0x2fc4], R2 ;  /* 0x002fc40201007387 */ /* 0x000fe80000100800 */
[----:B------:R-:W-:Y:S04]  /*2f570*/  STL [R1+0x2fc0], R28 ;  /* 0x002fc01c01007387 */ /* 0x000fe80000100800 */
[----:B0-----:R-:W-:Y:S01]  /*2f580*/  STL.64 [R1+0xe0], R8 ;  /* 0x0000e00801007387 */ /* 0x001fe20000100a00 */
[----:B------:R-:W-:-:S03]  /*2f590*/  MOV R22, R8 ;  /* 0x0000000800167202 */ /* 0x000fc60000000f00 */
[----:B------:R-:W-:Y:S01]  /*2f5a0*/  STL.64 [R1+0xe8], R10 ;  /* 0x0000e80a01007387 */ /* 0x000fe20000100a00 */
[----:B------:R-:W-:-:S03]  /*2f5b0*/  MOV R23, R9 ;  /* 0x0000000900177202 */ /* 0x000fc60000000f00 */
[----:B------:R-:W4:Y:S04]  /*2f5c0*/  LDL.LU R16, [R1+0x30] ;  /* 0x0000300001107983 */ /* 0x000f280000300800 */
[----:B------:R3:W0:Y:S02]  /*2f5d0*/  LDSM.16.M88.4 R8, [R15+UR6+0x18300] ;  /* 0x018300060f08783b */ /* 0x0006240008000200 */
[----:B---3--:R-:W-:Y:S02]  /*2f5e0*/  HMMA.16816.F32.BF16 R12, R4, R12, R24 ;  /* 0x0000000c040c723c */ /* 0x008fe40000041818 */
[----:B0-----:R-:W-:Y:S04]  /*2f5f0*/  STL.64 [R1+0x100], R8 ;  /* 0x0001000801007387 */ /* 0x001fe80000100a00 */
[----:B------:R-:W-:Y:S04]  /*2f600*/  STL.64 [R1+0x108], R10 ;  /* 0x0001080a01007387 */ /* 0x000fe80000100a00 */
[----:B------:R-:W0:Y:S04]  /*2f610*/  LDSM.16.MT88.4 R8, [R0+UR6+0x26000] ;  /* 0x026000060008783b */ /* 0x000e280008004200 */
[----:B------:R-:W4:Y:S04]  /*2f620*/  LDL.LU R17, [R1+0x34] ;  /* 0x0000340001117983 */ /* 0x000f280000300800 */
[----:B------:R-:W4:Y:S04]  /*2f630*/  LDL.LU R18, [R1+0x38] ;  /* 0x0000380001127983 */ /* 0x000f280000300800 */
[----:B------:R-:W4:Y:S04]  /*2f640*/  LDL.LU R19, [R1+0x3c] ;  /* 0x00003c0001137983 */ /* 0x000f280000300800 */
[----:B------:R-:W-:Y:S04]  /*2f650*/  STL [R1+0x2fd4], R29 ;  /* 0x002fd41d01007387 */ /* 0x000fe80000100800 */
        /* <DEDUP_REMOVED lines=8> */
[----:B------:R-:W3:Y:S04]  /*2f6e0*/  LDL.LU.64 R24, [R1+0x30f8] ;  /* 0x0030f80001187983 */ /* 0x000ee80000300a00 */
[----:B------:R0:W-:Y:S04]  /*2f6f0*/  STL.64 [R1+0x50], R12 ;  /* 0x0000500c01007387 */ /* 0x0001e80000100a00 */
[----:B------:R3:W-:Y:S04]  /*2f700*/  STL [R1+0x58], R14 ;  /* 0x0000580e01007387 */ /* 0x0007e80000100800 */
[----:B0-----:R-:W3:Y:S01]  /*2f710*/  LDL.LU.64 R12, [R1+0x30f0] ;  /* 0x0030f000010c7983 */ /* 0x001ee20000300a00 */
[----:B------:R-:W-:-:S02]  /*2f720*/  IMAD.MOV.U32 R3, RZ, RZ, R15 ;  /* 0x000000ffff037224 */ /* 0x000fc400078e000f */
[----:B---3--:R-:W-:-:S15]  /*2f730*/  HMMA.16816.F32.BF16 R12, R4, R12, R24 ;  /* 0x0000000c040c723c */ /* 0x008fde0000041818 */
[----:B------:R-:W-:-:S04]  /*2f740*/  NOP ;  /* 0x0000000000007918 */ /* 0x000fc80000000000 */
[----:B------:R-:W-:Y:S01]  /*2f750*/  MOV R26, R14 ;  /* 0x0000000e001a7202 */ /* 0x000fe20000000f00 */
[----:B------:R-:W-:Y:S01]  /*2f760*/  IMAD.MOV.U32 R27, RZ, RZ, R15 ;  /* 0x000000ffff1b7224 */ /* 0x000fe200078e000f */
[----:B------:R-:W-:Y:S02]  /*2f770*/  MOV R24, R12 ;  /* 0x0000000c00187202 */ /* 0x000fe40000000f00 */
[----:B------:R-:W-:Y:S01]  /*2f780*/  MOV R25, R13 ;  /* 0x0000000d00197202 */ /* 0x000fe20000000f00 */
[----:B------:R-:W3:Y:S04]  /*2f790*/  LDL.LU.64 R14, [R1+0x30e8] ;  /* 0x0030e800010e7983 */ /* 0x000ee80000300a00 */
[----:B------:R-:W2:Y:S04]  /*2f7a0*/  LDL.LU.64 R12, [R1+0x30e0] ;  /* 0x0030e000010c7983 */ /* 0x000ea80000300a00 */
[----:B------:R-:W-:Y:S04]  /*2f7b0*/  STL.64 [R1+0x30a0], R26 ;  /* 0x0030a01a01007387 */ /* 0x000fe80000100a00 */
[----:B------:R0:W-:Y:S04]  /*2f7c0*/  STL.64 [R1+0x3098], R24 ;  /* 0x0030981801007387 */ /* 0x0001e80000100a00 */
[----:B0-----:R-:W2:Y:S04]  /*2f7d0*/  LDL.LU R24, [R1+0x40] ;  /* 0x0000400001187983 */ /* 0x001ea80000300800 */
[----:B------:R-:W2:Y:S04]  /*2f7e0*/  LDL.LU R25, [R1+0x44] ;  /* 0x0000440001197983 */ /* 0x000ea80000300800 */
[----:B------:R-:W2:Y:S04]  /*2f7f0*/  LDL.LU R26, [R1+0x48] ;  /* 0x00004800011a7983 */ /* 0x000ea80000300800 */
[----:B------:R-:W2:Y:S01]  /*2f800*/  LDL.LU R27, [R1+0x4c] ;  /* 0x00004c00011b7983 */ /* 0x000ea20000300800 */
[----:B----4-:R-:W-:Y:S03]  /*2f810*/  HMMA.16816.F32.BF16 R16, R4, R20, R16 ;  /* 0x000000140410723c */ /* 0x010fe60000041810 */
[----:B--2---:R3:W-:Y:S04]  /*2f820*/  STL.64 [R1+0x30b0], R26 ;  /* 0x0030b01a01007387 */ /* 0x0047e80000100a00 */
[----:B------:R0:W-:Y:S01]  /*2f830*/  STL.64 [R1+0x30a8], R24 ;  /* 0x0030a81801007387 */ /* 0x0001e20000100a00 */
[----:B---3--:R-:W-:-:S02]  /*2f840*/  MOV R26, R14 ;  /* 0x0000000e001a7202 */ /* 0x008fc40000000f00 */
[----:B0-----:R-:W-:Y:S01]  /*2f850*/  MOV R24, R12 ;  /* 0x0000000c00187202 */ /* 0x001fe20000000f00 */
[----:B------:R-:W-:Y:S01]  /*2f860*/  IMAD.MOV.U32 R27, RZ, RZ, R15 ;  /* 0x000000ffff1b7224 */ /* 0x000fe200078e000f */
[----:B------:R-:W2:Y:S01]  /*2f870*/  LDL.LU R12, [R1+0x30dc] ;  /* 0x0030dc00010c7983 */ /* 0x000ea20000300800 */
[----:B------:R-:W-:-:S03]  /*2f880*/  MOV R25, R13 ;  /* 0x0000000d00197202 */ /* 0x000fc60000000f00 */
[----:B------:R-:W2:Y:S04]  /*2f890*/  LDL.LU R13, [R1+0x30d8] ;  /* 0x0030d800010d7983 */ /* 0x000ea80000300800 */
[----:B------:R-:W2:Y:S04]  /*2f8a0*/  LDL.LU R14, [R1+0x30d4] ;  /* 0x0030d400010e7983 */ /* 0x000ea80000300800 */
[----:B------:R-:W2:Y:S04]  /*2f8b0*/  LDL.LU R15, [R1+0x30d0] ;  /* 0x0030d000010f7983 */ /* 0x000ea80000300800 */
[----:B------:R-:W-:Y:S04]  /*2f8c0*/  STL.64 [R1+0x30c8], R26 ;  /* 0x0030c81a01007387 */ /* 0x000fe80000100a00 */
[----:B------:R-:W-:Y:S04]  /*2f8d0*/  STL.64 [R1+0x30c0], R24 ;  /* 0x0030c01801007387 */ /* 0x000fe80000100a00 */
[----:B------:R-:W2:Y:S04]  /*2f8e0*/  LDL.LU R6, [R1+0x78] ;  /* 0x0000780001067983 */ /* 0x000ea80000300800 */
[----:B------:R-:W2:Y:S04]  /*2f8f0*/  LDL.LU R7, [R1+0x7c] ;  /* 0x00007c0001077983 */ /* 0x000ea80000300800 */
[----:B------:R0:W-:Y:S04]  /*2f900*/  STL.64 [R1+0x3028], R18 ;  /* 0x0030281201007387 */ /* 0x0001e80000100a00 */
[----:B------:R1:W-:Y:S04]  /*2f910*/  STL.64 [R1+0x3020], R16 ;  /* 0x0030201001007387 */ /* 0x0003e80000100a00 */
[----:B0-----:R-:W3:Y:S04]  /*2f920*/  LDL.LU R18, [R1+0xb8] ;  /* 0x0000b80001127983 */ /* 0x001ee80000300800 */
[----:B------:R-:W3:Y:S01]  /*2f930*/  LDL.LU R19, [R1+0xbc] ;  /* 0x0000bc0001137983 */ /* 0x000ee20000300800 */
[----:B--2---:R-:W-:-:S15]  /*2f940*/  HMMA.16816.F32.BF16 R24, R12, R6, R8 ;  /* 0x000000060c18723c */ /* 0x004fde0000041808 */
[----:B------:R-:W-:-:S04]  /*2f950*/  NOP ;  /* 0x0000000000007918 */ /* 0x000fc80000000000 */
[----:B------:R-:W-:Y:S01]  /*2f960*/  MOV R10, R26 ;  /* 0x0000001a000a7202 */ /* 0x000fe20000000f00 */
[----:B------:R-:W-:Y:S01]  /*2f970*/  IMAD.MOV.U32 R11, RZ, RZ, R27 ;  /* 0x000000ffff0b7224 */ /* 0x000fe200078e001b */
[----:B-1----:R-:W-:Y:S02]  /*2f980*/  MOV R17, R24 ;  /* 0x0000001800117202 */ /* 0x002fe40000000f00 */
[----:B------:R-:W-:Y:S01]  /*2f990*/  MOV R16, R25 ;  /* 0x0000001900107202 */ /* 0x000fe20000000f00 */
[----:B------:R-:W2:Y:S04]  /*2f9a0*/  LDL.LU.64 R26, [R1+0x30c8] ;  /* 0x0030c800011a7983 */ /* 0x000ea80000300a00 */
[----:B------:R-:W2:Y:S04]  /*2f9b0*/  LDL.LU.64 R24, [R1+0x30c0] ;  /* 0x0030c00001187983 */ /* 0x000ea80000300a00 */
[----:B------:R0:W-:Y:S04]  /*2f9c0*/  STL.64 [R1+0x30b8], R6 ;  /* 0x0030b80601007387 */ /* 0x0001e80000100a00 */
[----:B0-----:R-:W2:Y:S02]  /*2f9d0*/  LDL.LU.64 R6, [R1+0x98] ;  /* 0x0000980001067983 */ /* 0x001ea40000300a00 */
[----:B--2---:R-:W-:Y:S01]  /*2f9e0*/  HMMA.16816.F32.BF16 R24, R12, R6, R24 ;  /* 0x000000060c18723c */ /* 0x004fe20000041818 */
[----:B------:R-:W-:-:S02]  /*2f9f0*/  MOV R21, R6 ;  /* 0x0000000600157202 */ /* 0x000fc40000000f00 */
[----:B------:R-:W-:Y:S02]  /*2fa00*/  MOV R20, R7 ;  /* 0x0000000700147202 */ /* 0x000fe40000000f00 */
[----:B------:R-:W2:-:S14]  /*2fa10*/  LDL.LU.64 R6, [R1+0x30b8] ;  /* 0x0030b80001067983 */ /* 0x000e9c0000300a00 */
[----:B------:R-:W-:Y:S01]  /*2fa20*/  MOV R28, R26 ;  /* 0x0000001a001c7202 */ /* 0x000fe20000000f00 */
[----:B------:R0:W-:Y:S01]  /*2fa30*/  STL.64 [R1+0x10], R24 ;  /* 0x0000101801007387 */ /* 0x0001e20000100a00 */
[----:B------:R-:W-:-:S03]  /*2fa40*/  IMAD.MOV.U32 R2, RZ, RZ, R27 ;  /* 0x000000ffff027224 */ /* 0x000fc600078e001b */
[----:B------:R-:W3:Y:S04]  /*2fa50*/  LDL.LU.64 R26, [R1+0x30b0] ;  /* 0x0030b000011a7983 */ /* 0x000ee80000300a00 */
[----:B0-----:R-:W3:Y:S02]  /*2fa60*/  LDL.LU.64 R24, [R1+0x30a8] ;  /* 0x0030a80001187983 */ /* 0x001ee40000300a00 */
[----:B---3--:R-:W-:-:S15]  /*2fa70*/  HMMA.16816.F32.BF16 R24, R12, R18, R24 ;  /* 0x000000120c18723c */ /* 0x008fde0000041818 */
[----:B------:R-:W-:-:S04]  /*2fa80*/  NOP ;  /* 0x0000000000007918 */ /* 0x000fc80000000000 */
[----:B------:R-:W-:Y:S01]  /*2fa90*/  MOV R5, R26 ;  /* 0x0000001a00057202 */ /* 0x000fe20000000f00 */
[----:B------:R-:W-:Y:S01]  /*2faa0*/  IMAD.MOV.U32 R4, RZ, RZ, R27 ;  /* 0x000000ffff047224 */ /* 0x000fe200078e001b */
[----:B------:R-:W-:Y:S02]  /*2fab0*/  MOV R0, R24 ;  /* 0x0000001800007202 */ /* 0x000fe40000000f00 */
[----:B------:R-:W-:Y:S01]  /*2fac0*/  MOV R29, R25 ;  /* 0x00000019001d7202 */ /* 0x000fe20000000f00 */
[----:B------:R-:W3:Y:S04]  /*2fad0*/  LDL.LU.64 R26, [R1+0x30a0] ;  /* 0x0030a000011a7983 */ /* 0x000ee80000300a00 */
[----:B------:R-:W4:Y:S04]  /*2fae0*/  LDL.LU.64 R24, [R1+0x3098] ;  /* 0x0030980001187983 */ /* 0x000f280000300a00 */
[----:B------:R-:W-:Y:S04]  /*2faf0*/  STL.64 [R1+0x3040], R18 ;  /* 0x0030401201007387 */ /* 0x000fe80000100a00 */
[----:B------:R-:W2:Y:S04]  /*2fb00*/  LDL.LU.64 R8, [R1+0x100] ;  /* 0x0001000001087983 */ /* 0x000ea80000300a00 */
[----:B--2---:R0:W-:Y:S02]  /*2fb10*/  STL.64 [R1+0x2fe8], R8 ;  /* 0x002fe80801007387 */ /* 0x0041e40000100a00 */
[----:B0-----:R-:W-:-:S02]  /*2fb20*/  MOV R8, R22 ;  /* 0x0000001600087202 */ /* 0x001fc40000000f00 */
[----:B------:R-:W-:Y:S01]  /*2fb30*/  MOV R9, R23 ;  /* 0x0000001700097202 */ /* 0x000fe20000000f00 */
[----:B------:R-:W2:Y:S04]  /*2fb40*/  LDL.LU R22, [R1+0x3090] ;  /* 0x0030900001167983 */ /* 0x000ea80000300800 */
[----:B------:R-:W2:Y:S04]  /*2fb50*/  LDL.LU R23, [R1+0x308c] ;  /* 0x00308c0001177983 */ /* 0x000ea80000300800 */
[----:B------:R0:W-:Y:S04]  /*2fb60*/  STL.64 [R1+0x3000], R8 ;  /* 0x0030000801007387 */ /* 0x0001e80000100a00 */
[----:B0-----:R-:W2:Y:S04]  /*2fb70*/  LDL.LU.64 R8, [R1+0xc0] ;  /* 0x0000c00001087983 */ /* 0x001ea80000300a00 */
[----:B--2---:R0:W-:Y:S04]  /*2fb80*/  STL.64 [R1+0x3008], R8 ;  /* 0x0030080801007387 */ /* 0x0041e80000100a00 */
[----:B------:R3:W-:Y:S01]  /*2fb90*/  STL.64 [R1+0x3038], R10 ;  /* 0x0030380a01007387 */ /* 0x0007e20000100a00 */
[----:B0-----:R-:W-:-:S02]  /*2fba0*/  MOV R8, R17 ;  /* 0x0000001100087202 */ /* 0x001fc40000000f00 */
[----:B------:R-:W-:Y:S02]  /*2fbb0*/  MOV R9, R16 ;  /* 0x0000001000097202 */ /* 0x000fe40000000f00 */
[----:B---3--:R-:W-:-:S03]  /*2fbc0*/  MOV R10, R26 ;  /* 0x0000001a000a7202 */ /* 0x008fc60000000f00 */
[----:B------:R4:W-:Y:S01]  /*2fbd0*/  STL.64 [R1+0x3030], R8 ;  /* 0x0030300801007387 */ /* 0x0009e20000100a00 */
[----:B------:R-:W-:Y:S02]  /*2fbe0*/  MOV R11, R27 ;  /* 0x0000001b000b7202 */ /* 0x000fe40000000f00 */
[----:B----4-:R-:W-:Y:S01]  /*2fbf0*/  MOV R8, R24 ;  /* 0x0000001800087202 */ /* 0x010fe20000000f00 */
[----:B------:R-:W-:Y:S01]  /*2fc00*/  IMAD.MOV.U32 R9, RZ, RZ, R25 ;  /* 0x000000ffff097224 */ /* 0x000fe200078e0019 */
[----:B------:R-:W2:Y:S04]  /*2fc10*/  LDL.LU R24, [R1+0x3088] ;  /* 0x0030880001187983 */ /* 0x000ea80000300800 */
[----:B------:R-:W2:Y:S04]  /*2fc20*/  LDL.LU R25, [R1+0x3084] ;  /* 0x0030840001197983 */ /* 0x000ea80000300800 */
[----:B------:R-:W2:Y:S04]  /*2fc30*/  LDL.LU R26, [R1+0x3080] ;  /* 0x00308000011a7983 */ /* 0x000ea80000300800 */
[----:B------:R-:W2:Y:S04]  /*2fc40*/  LDL.LU R27, [R1+0x307c] ;  /* 0x00307c00011b7983 */ /* 0x000ea80000300800 */
[----:B------:R-:W-:Y:S04]  /*2fc50*/  STL.64 [R1+0x3050], R10 ;  /* 0x0030500a01007387 */ /* 0x000fe80000100a00 */
[----:B------:R0:W-:Y:S01]  /*2fc60*/  STL.64 [R1+0x3048], R8 ;  /* 0x0030480801007387 */ /* 0x0001e20000100a00 */
[----:B------:R-:W-:Y:S01]  /*2fc70*/  IMAD.MOV.U32 R17, RZ, RZ, R22 ;  /* 0x000000ffff117224 */ /* 0x000fe200078e0016 */
[----:B------:R-:W-:-:S02]  /*2fc80*/  MOV R16, R23 ;  /* 0x0000001700107202 */ /* 0x000fc40000000f00 */
[----:B0-----:R-:W3:Y:S04]  /*2fc90*/  LDL.LU R8, [R1+0x50] ;  /* 0x0000500001087983 */ /* 0x001ee80000300800 */
[----:B------:R-:W3:Y:S04]  /*2fca0*/  LDL.LU R9, [R1+0x54] ;  /* 0x0000540001097983 */ /* 0x000ee80000300800 */
[----:B------:R-:W3:Y:S01]  /*2fcb0*/  LDL.LU R10, [R1+0x58] ;  /* 0x00005800010a7983 */ /* 0x000ee20000300800 */
[----:B------:R-:W-:-:S03]  /*2fcc0*/  MOV R11, R3 ;  /* 0x00000003000b7202 */ /* 0x000fc60000000f00 */
[----:B------:R-:W4:Y:S01]  /*2fcd0*/  LDL.LU R3, [R1+0x3078] ;  /* 0x0030780001037983 */ /* 0x000f220000300800 */
[----:B--2---:R-:W-:Y:S03]  /*2fce0*/  HMMA.16816.F32.BF16 R24, R12, R22, R24 ;  /* 0x000000160c18723c */ /* 0x004fe60000041818 */
[----:B------:R-:W2:Y:S01]  /*2fcf0*/  LDL.LU.64 R22, [R1+0x3070] ;  /* 0x0030700001167983 */ /* 0x000ea20000300a00 */
[----:B------:R-:W-:Y:S01]  /*2fd00*/  MOV R18, R21 ;  /* 0x0000001500127202 */ /* 0x000fe20000000f00 */
[----:B------:R-:W-:Y:S02]  /*2fd10*/  IMAD.MOV.U32 R19, RZ, RZ, R20 ;  /* 0x000000ffff137224 */ /* 0x000fe400078e0014 */
[----:B------:R-:W3:Y:S01]  /*2fd20*/  LDL.LU.64 R20, [R1+0x3068] ;  /* 0x0030680001147983 */ /* 0x000ee20000300a00 */
[----:B--2---:R-:W-:Y:S02]  /*2fd30*/  MOV R12, R22 ;  /* 0x00000016000c7202 */ /* 0x004fe40000000f00 */
[----:B------:R-:W-:Y:S01]  /*2fd40*/  MOV R13, R23 ;  /* 0x00000017000d7202 */ /* 0x000fe20000000f00 */
[----:B------:R-:W3:Y:S04]  /*2fd50*/  LDL.LU R22, [R1+0x3060] ;  /* 0x0030600001167983 */ /* 0x000ee80000300800 */
[----:B------:R-:W3:Y:S04]  /*2fd60*/  LDL.LU R23, [R1+0x305c] ;  /* 0x00305c0001177983 */ /* 0x000ee80000300800 */
[----:B------:R-:W3:Y:S04]  /*2fd70*/  LDL.LU R14, [R1+0x8] ;  /* 0x00000800010e7983 */ /* 0x000ee80000300800 */
[----:B------:R-:W3:Y:S04]  /*2fd80*/  LDL.LU R15, [R1+0xc] ;  /* 0x00000c00010f7983 */ /* 0x000ee80000300800 */
[----:B------:R-:W-:Y:S04]  /*2fd90*/  STL.64 [R1+0x2ff8], R26 ;  /* 0x002ff81a01007387 */ /* 0x000fe80000100a00 */
[----:B------:R0:W-:Y:S02]  /*2fda0*/  STL.64 [R1+0x2ff0], R24 ;  /* 0x002ff01801007387 */ /* 0x0001e40000100a00 */
[----:B0-----:R-:W-:-:S02]  /*2fdb0*/  IMAD.MOV.U32 R24, RZ, RZ, R0 ;  /* 0x000000ffff187224 */ /* 0x001fc400078e0000 */
[----:B------:R-:W2:Y:S01]  /*2fdc0*/  LDL.LU R0, [R1+0x3058] ;  /* 0x0030580001007983 */ /* 0x000ea20000300800 */
[----:B------:R-:W-:Y:S02]  /*2fdd0*/  MOV R26, R5 ;  /* 0x00000005001a7202 */ /* 0x000fe40000000f00 */
[----:B------:R-:W-:Y:S02]  /*2fde0*/  MOV R27, R4 ;  /* 0x00000004001b7202 */ /* 0x000fe40000000f00 */
[----:B------:R-:W-:Y:S01]  /*2fdf0*/  MOV R25, R29 ;  /* 0x0000001d00197202 */ /* 0x000fe20000000f00 */
[----:B---3--:R-:W-:Y:S01]  /*2fe00*/  HMMA.16816.F32.BF16 R4, R20, R6, R12 ;  /* 0x000000061404723c */ /* 0x008fe2000004180c */
[----:B--2---:R-:W-:-:S15]  /*2fe10*/  LDSM.16.MT88.4 R12, [R0+UR6+0x26400] ;  /* 0x02640006000c783b */ /* 0x004fde0008004200 */
[----:B------:R-:W-:-:S03]  /*2fe20*/  NOP ;  /* 0x0000000000007918 */ /* 0x000fc60000000000 */
[----:B------:R-:W-:Y:S04]  /*2fe30*/  STL.64 [R1], R4 ;  /* 0x0000000401007387 */ /* 0x000fe80000100a00 */
[----:B------:R-:W-:Y:S01]  /*2fe40*/  STL [R1+0xc], R7 ;  /* 0x00000c0701007387 */ /* 0x000fe20000100800 */
[----:B------:R-:W-:-:S03]  /*2fe50*/  IMAD.MOV.U32 R29, RZ, RZ, R6 ;  /* 0x000000ffff1d7224 */ /* 0x000fc600078e0006 */
[----:B----4-:R-:W0:Y:S04]  /*2fe60*/  LDSM.16.MT88.4 R4, [R3+UR6+0x26400] ;  /* 0x026400060304783b */ /* 0x010e280008004200 */
[----:B0-----:R0:W-:Y:S02]  /*2fe70*/  STL.64 [R1+0x2f88], R6 ;  /* 0x002f880601007387 */ /* 0x0011e40000100a00 */
[----:B0-----:R-:W-:Y:S02]  /*2fe80*/  MOV R6, R17 ;  /* 0x0000001100067202 */ /* 0x001fe40000000f00 */
[----:B------:R-:W-:Y:S02]  /*2fe90*/  MOV R7, R16 ;  /* 0x0000001000077202 */ /* 0x000fe40000000f00 */
[C---:B------:R-:W-:Y:S01]  /*2fea0*/  HMMA.16816.F32.BF16 R16, R20.reuse, R18, R8 ;  /* 0x000000121410723c */ /* 0x040fe20000041808 */
[----:B------:R-:W-:Y:S04]  /*2feb0*/  STL.64 [R1+0x2f80], R4 ;  /* 0x002f800401007387 */ /* 0x000fe80000100a00 */
[----:B------:R-:W-:Y:S04]  /*2fec0*/  STL [R1+0x2fc8], R0 ;  /* 0x002fc80001007387 */ /* 0x000fe80000100800 */
[----:B------:R-:W-:Y:S04]  /*2fed0*/  STL [R1+0x2f3c], R14 ;  /* 0x002f3c0e01007387 */ /* 0x000fe80000100800 */
[----:B------:R-:W-:Y:S04]  /*2fee0*/  STL [R1+0x2f38], R15 ;  /* 0x002f380f01007387 */ /* 0x000fe80000100800 */
[----:B------:R-:W2:Y:S04]  /*2fef0*/  LDL.LU.64 R10, [R1+0x3050] ;  /* 0x00305000010a7983 */ /* 0x000ea80000300a00 */
[----:B------:R-:W2:Y:S04]  /*2ff00*/  LDL.LU.64 R8, [R1+0x3048] ;  /* 0x0030480001087983 */ /* 0x000ea80000300a00 */
[----:B------:R-:W-:Y:S04]  /*2ff10*/  STL.64 [R1+0x70], R16 ;  /* 0x0000701001007387 */ /* 0x000fe80000100a00 */
[----:B------:R0:W-:Y:S04]  /*2ff20*/  STL.64 [R1+0x78], R18 ;  /* 0x0000781201007387 */ /* 0x0001e80000100a00 */
[----:B0-----:R-:W2:Y:S02]  /*2ff30*/  LDL.LU.64 R18, [R1+0x3040] ;  /* 0x0030400001127983 */ /* 0x001ea40000300a00 */
[----:B--2---:R-:W-:Y:S02]  /*2ff40*/  HMMA.16816.F32.BF16 R16, R20, R18, R8 ;  /* 0x000000121410723c */ /* 0x004fe40000041808 */
[----:B------:R-:W2:Y:S04]  /*2ff50*/  LDL.LU.64 R10, [R1+0x3038] ;  /* 0x00303800010a7983 */ /* 0x000ea80000300a00 */
[----:B------:R-:W2:-:S13]  /*2ff60*/  LDL.LU.64 R8, [R1+0x3030] ;  /* 0x0030300001087983 */ /* 0x000e9a0000300a00 */
[----:B------:R-:W-:Y:S04]  /*2ff70*/  STL.64 [R1+0x80], R16 ;  /* 0x0000801001007387 */ /* 0x000fe80000100a00 */
[----:B------:R0:W-:Y:S04]  /*2ff80*/  STL.64 [R1+0x88], R18 ;  /* 0x0000881201007387 */ /* 0x0001e80000100a00 */
[----:B0-----:R-:W3:Y:S04]  /*2ff90*/  LDL.LU.64 R18, [R1+0x3028] ;  /* 0x0030280001127983 */ /* 0x001ee80000300a00 */
[----:B------:R-:W3:Y:S02]  /*2ffa0*/  LDL.LU.64 R16, [R1+0x3020] ;  /* 0x0030200001107983 */ /* 0x000ee40000300a00 */
[----:B---3--:R-:W-:Y:S02]  /*2ffb0*/  HMMA.16816.F32.BF16 R4, R20, R6, R16 ;  /* 0x000000061404723c */ /* 0x008fe40000041810 */
[----:B------:R-:W2:Y:S04]  /*2ffc0*/  LDL.LU.64 R18, [R1+0x3018] ;  /* 0x0030180001127983 */ /* 0x000ea80000300a00 */
[----:B------:R-:W2:Y:S04]  /*2ffd0*/  LDL.LU.64 R16, [R1+0x3010] ;  /* 0x0030100001107983 */ /* 0x000ea80000300a00 */
[----:B------:R-:W2:Y:S09]  /*2ffe0*/  LDL.LU.64 R20, [R1+0xa0] ;  /* 0x0000a00001147983 */ /* 0x000eb20000300a00 */
[----:B------:R-:W-:Y:S04]  /*2fff0*/  STL.64 [R1+0x2f98], R6 ;  /* 0x002f980601007387 */ /* 0x000fe80000100a00 */
[----:B------:R0:W-:Y:S04]  /*30000*/  STL.64 [R1+0x2f90], R4 ;  /* 0x002f900401007387 */ /* 0x0001e80000100a00 */
[----:B0-----:R-:W3:Y:S04]  /*30010*/  LDL.LU R4, [R1+0x10] ;  /* 0x0000100001047983 */ /* 0x001ee80000300800 */
[----:B------:R-:W3:Y:S01]  /*30020*/  LDL.LU R5, [R1+0x14] ;  /* 0x0000140001057983 */ /* 0x000ee20000300800 */
[----:B--2---:R-:W-:-:S15]  /*30030*/  HMMA.16816.F32.BF16 R8, R16, R20, R8 ;  /* 0x000000141008723c */ /* 0x004fde0000041808 */
[----:B------:R-:W-:-:S04]  /*30040*/  NOP ;  /* 0x0000000000007918 */ /* 0x000fc80000000000 */
[----:B------:R-:W-:Y:S01]  /*30050*/  MOV R23, R8 ;  /* 0x0000000800177202 */ /* 0x000fe20000000f00 */
[----:B------:R-:W-:Y:S02]  /*30060*/  IMAD.MOV.U32 R22, RZ, RZ, R9 ;  /* 0x000000ffff167224 */ /* 0x000fe400078e0009 */
[----:B------:R-:W3:Y:S01]  /*30070*/  LDL.LU.64 R8, [R1+0x3008] ;  /* 0x0030080001087983 */ /* 0x000ee20000300a00 */
[----:B------:R-:W-:Y:S01]  /*30080*/  MOV R6, R28 ;  /* 0x0000001c00067202 */ /* 0x000fe20000000f00 */
[----:B------:R-:W-:Y:S01]  /*30090*/  IMAD.MOV.U32 R7, RZ, RZ, R2 ;  /* 0x000000ffff077224 */ /* 0x000fe200078e0002 */
[----:B------:R-:W-:Y:S02]  /*300a0*/  MOV R14, R21 ;  /* 0x00000015000e7202 */ /* 0x000fe40000000f00 */
[----:B------:R-:W-:-:S05]  /*300b0*/  MOV R21, R10 ;  /* 0x0000000a00157202 */ /* 0x000fca0000000f00 */
[----:B------:R-:W-:Y:S01]  /*300c0*/  STL [R1+0x2fcc], R21 ;  /* 0x002fcc1501007387 */ /* 0x000fe20000100800 */
[----:B---3--:R-:W-:-:S15]  /*300d0*/  HMMA.16816.F32.BF16 R4, R16, R8, R4 ;  /* 0x000000081004723c */ /* 0x008fde0000041804 */
[----:B------:R-:W-:-:S04]  /*300e0*/  NOP ;  /* 0x0000000000007918 */ /* 0x000fc80000000000 */
[----:B------:R0:W-:Y:S04]  /*300f0*/  STL.64 [R1+0x30], R4 ;  /* 0x0000300401007387 */ /* 0x0001e80000100a00 */
[----:B------:R1:W-:Y:S01]  /*30100*/  STL.64 [R1+0x38], R6 ;  /* 0x0000380601007387 */ /* 0x0003e20000100a00 */
[----:B0-----:R-:W-:Y:S01]  /*30110*/  MOV R5, R8 ;  /* 0x0000000800057202 */ /* 0x001fe20000000f00 */
[----:B------:R-:W-:Y:S02]  /*30120*/  IMAD.MOV.U32 R4, RZ, RZ, R9 ;  /* 0x000000ffff047224 */ /* 0x000fe400078e0009 */
[----:B------:R-:W2:Y:S01]  /*30130*/  LDL.LU.64 R8, [R1+0x3000] ;  /* 0x0030000001087983 */ /* 0x000ea20000300a00 */
[----:B------:R-:W-:Y:S02]  /*30140*/  MOV R15, R20 ;  /* 0x00000014000f7202 */ /* 0x000fe40000000f00 */
[----:B------:R-:W-:-:S02]  /*30150*/  MOV R20, R11 ;  /* 0x0000000b00147202 */ /* 0x000fc40000000f00 */
[----:B--2---:R-:W-:Y:S01]  /*30160*/  HMMA.16816.F32.BF16 R8, R16, R8, R24 ;  /* 0x000000081008723c */ /* 0x004fe20000041818 */
[----:B------:R-:W2:Y:S04]  /*30170*/  LDL.LU.64 R26, [R1+0x2ff8] ;  /* 0x002ff800011a7983 */ /* 0x000ea80000300a00 */
[----:B------:R-:W2:-:S14]  /*30180*/  LDL.LU.64 R24, [R1+0x2ff0] ;  /* 0x002ff00001187983 */ /* 0x000e9c0000300a00 */
[----:B------:R-:W-:Y:S02]  /*30190*/  MOV R21, R8 ;  /* 0x0000000800157202 */ /* 0x000fe40000000f00 */
[----:B------:R-:W-:Y:S02]  /*301a0*/  MOV R0, R9 ;  /* 0x0000000900007202 */ /* 0x000fe40000000f00 */
[----:B------:R-:W2:Y:S01]  /*301b0*/  LDL.LU.64 R8, [R1+0x2fe8] ;  /* 0x002fe80001087983 */ /* 0x000ea20000300a00 */
[----:B------:R-:W-:Y:S01]  /*301c0*/  MOV R2, R10 ;  /* 0x0000000a00027202 */ /* 0x000fe20000000f00 */
[----:B------:R-:W-:Y:S02]  /*301d0*/  IMAD.MOV.U32 R28, RZ, RZ, R11 ;  /* 0x000000ffff1c7224 */ /* 0x000fe400078e000b */
[----:B------:R-:W3:Y:S01]  /*301e0*/  LDL.LU.64 R10, [R1+0x2fe0] ;  /* 0x002fe000010a7983 */ /* 0x000ee20000300a00 */
[----:B--2---:R-:W-:Y:S01]  /*301f0*/  HMMA.16816.F32.BF16 R24, R16, R8, R24 ;  /* 0x000000081018723c */ /* 0x004fe20000041818 */
[----:B-1----:R-:W-:-:S02]  /*30200*/  MOV R7, R8 ;  /* 0x0000000800077202 */ /* 0x002fc40000000f00 */
[----:B------:R-:W-:Y:S02]  /*30210*/  MOV R6, R9 ;  /* 0x0000000900067202 */ /* 0x000fe40000000f00 */
[----:B------:R-:W3:-:S14]  /*30220*/  LDL.LU.64 R8, [R1+0x2fd8] ;  /* 0x002fd80001087983 */ /* 0x000edc0000300a00 */
[----:B------:R0:W-:Y:S04]  /*30230*/  STL.64 [R1+0x2f48], R26 ;  /* 0x002f481a01007387 */ /* 0x0001e80000100a00 */
[----:B------:R1:W-:Y:S01]  /*30240*/  STL.64 [R1+0x2f40], R24 ;  /* 0x002f401801007387 */ /* 0x0003e20000100a00 */
[----:B0-----:R-:W-:-:S03]  /*30250*/  MOV R26, R29 ;  /* 0x0000001d001a7202 */ /* 0x001fc60000000f00 */
[----:B-1----:R-:W3:Y:S04]  /*30260*/  LDL.LU R24, [R1] ;  /* 0x0000000001187983 */ /* 0x002ee80000300800 */
[----:B------:R-:W3:Y:S04]  /*30270*/  LDL.LU R25, [R1+0x4] ;  /* 0x0000040001197983 */ /* 0x000ee80000300800 */
[----:B------:R-:W2:Y:S04]  /*30280*/  LDL.LU R29, [R1+0x2fd4] ;  /* 0x002fd400011d7983 */ /* 0x000ea80000300800 */
[----:B------:R-:W3:Y:S01]  /*30290*/  LDL.LU R27, [R1+0xc] ;  /* 0x00000c00011b7983 */ /* 0x000ee20000300800 */
[----:B------:R-:W-:Y:S01]  /*302a0*/  MOV R16, R15 ;  /* 0x0000000f00107202 */ /* 0x000fe20000000f00 */
[----:B------:R-:W-:-:S07]  /*302b0*/  IMAD.MOV.U32 R17, RZ, RZ, R14 ;  /* 0x000000ffff117224 */ /* 0x000fce00078e000e */
[----:B---3--:R-:W-:-:S15]  /*302c0*/  HMMA.16816.F32.BF16 R16, R8, R16, R24 ;  /* 0x000000100810723c */ /* 0x008fde0000041818 */
[----:B------:R-:W-:-:S04]  /*302d0*/  NOP ;  /* 0x0000000000007918 */ /* 0x000fc80000000000 */
[----:B------:R-:W-:Y:S02]  /*302e0*/  MOV R14, R16 ;  /* 0x00000010000e7202 */ /* 0x000fe40000000f00 */
[----:B------:R-:W-:Y:S01]  /*302f0*/  MOV R15, R17 ;  /* 0x00000011000f7202 */ /* 0x000fe20000000f00 */
[----:B------:R-:W-:Y:S04]  /*30300*/  STL.64 [R1+0x18], R18 ;  /* 0x0000181201007387 */ /* 0x000fe80000100a00 */
[----:B------:R0:W1:Y:S04]  /*30310*/  LDSM.16.MT88.4 R16, [R3+UR6+0x26800] ;  /* 0x026800060310783b */ /* 0x0000680008004200 */
[----:B------:R-:W-:Y:S04]  /*30320*/  STL.64 [R1+0x2f58], R14 ;  /* 0x002f580e01007387 */ /* 0x000fe80000100a00 */
[----:B------:R-:W-:Y:S04]  /*30330*/  STL.64 [R1+0x2f50], R12 ;  /* 0x002f500c01007387 */ /* 0x000fe80000100a00 */
[----:B0-----:R-:W3:Y:S04]  /*30340*/  LDL.LU R3, [R1+0x2fd0] ;  /* 0x002fd00001037983 */ /* 0x001ee80000300800 */
[----:B--2---:R-:W-:Y:S04]  /*30350*/  STL [R1+0x2f10], R29 ;  /* 0x002f101d01007387 */ /* 0x004fe80000100800 */
[----:B-1----:R0:W-:Y:S04]  /*30360*/  STL.64 [R1+0x2ee0], R18 ;  /* 0x002ee01201007387 */ /* 0x0021e80000100a00 */
[----:B------:R1:W-:Y:S04]  /*30370*/  STL.64 [R1+0x2ed8], R16 ;  /* 0x002ed81001007387 */ /* 0x0003e80000100a00 */
[----:B0-----:R-:W2:Y:S04]  /*30380*/  LDL.LU R18, [R1+0x108] ;  /* 0x0001080001127983 */ /* 0x001ea80000300800 */
[----:B------:R-:W2:Y:S01]  /*30390*/  LDL.LU R19, [R1+0x10c] ;  /* 0x00010c0001137983 */ /* 0x000ea20000300800 */
[----:B-1----:R-:W-:Y:S01]  /*303a0*/  IMAD.MOV.U32 R16, RZ, RZ, R7 ;  /* 0x000000ffff107224 */ /* 0x002fe200078e0007 */
[----:B------:R-:W-:-:S02]  /*303b0*/  MOV R17, R6 ;  /* 0x0000000600117202 */ /* 0x000fc40000000f00 */
[----:B---3--:R-:W0:Y:S04]  /*303c0*/  LDSM.16.M88.4 R24, [R3+UR6+0x300] ;  /* 0x000300060318783b */ /* 0x008e280008000200 */
[----:B------:R-:W1:Y:S04]  /*303d0*/  LDSM.16.M88.4 R12, [R3+UR6+0x8300] ;  /* 0x00830006030c783b */ /* 0x000e680008000200 */
[----:B--2---:R-:W-:Y:S04]  /*303e0*/  STL.64 [R1+0x2fa8], R18 ;  /* 0x002fa81201007387 */ /* 0x004fe80000100a00 */
[----:B------:R2:W-:Y:S04]  /*303f0*/  STL.64 [R1+0x2fa0], R16 ;  /* 0x002fa01001007387 */ /* 0x0005e80000100a00 */
[----:B0-----:R-:W-:Y:S04]  /*30400*/  STL.64 [R1+0x90], R24 ;  /* 0x0000901801007387 */ /* 0x001fe80000100a00 */
[----:B------:R-:W-:Y:S04]  /*30410*/  STL.64 [R1+0x98], R26 ;  /* 0x0000981a01007387 */ /* 0x000fe80000100a00 */
[----:B-1----:R-:W-:Y:S04]  /*30420*/  STL.64 [R1+0xb0], R12 ;  /* 0x0000b00c01007387 */ /* 0x002fe80000100a00 */
[----:B------:R-:W-:Y:S04]  /*30430*/  STL.64 [R1+0xb8], R14 ;  /* 0x0000b80e01007387 */ /* 0x000fe80000100a00 */
[----:B------:R-:W0:Y:S04]  /*30440*/  LDSM.16.M88.4 R12, [R3+UR6+0x10300] ;  /* 0x01030006030c783b */ /* 0x000e280008000200 */
[----:B------:R-:W1:Y:S01]  /*30450*/  LDSM.16.M88.4 R24, [R3+UR6+0x18300] ;  /* 0x018300060318783b */ /* 0x000e620008000200 */
[----:B--2---:R-:W-:-:S02]  /*30460*/  MOV R17, R4 ;  /* 0x0000000400117202 */ /* 0x004fc40000000f00 */
[----:B------:R-:W-:Y:S01]  /*30470*/  MOV R16, R5 ;  /* 0x0000000500107202 */ /* 0x000fe20000000f00 */
[----:B------:R-:W2:Y:S04]  /*30480*/  LDL.LU R4, [R1+0x80] ;  /* 0x0000800001047983 */ /* 0x000ea80000300800 */
[----:B------:R-:W2:Y:S04]  /*30490*/  LDL.LU R5, [R1+0x84] ;  /* 0x0000840001057983 */ /* 0x000ea80000300800 */
[----:B------:R-:W3:Y:S04]  /*304a0*/  LDL.LU R6, [R1+0x88] ;  /* 0x0000880001067983 */ /* 0x000ee80000300800 */
[----:B------:R-:W3:Y:S04]  /*304b0*/  LDL.LU R7, [R1+0x8c] ;  /* 0x00008c0001077983 */ /* 0x000ee80000300800 */
[----:B---3--:R-:W-:Y:S04]  /*304c0*/  STL.64 [R1+0x2fb8], R6 ;  /* 0x002fb80601007387 */ /* 0x008fe80000100a00 */
[----:B--2---:R2:W-:Y:S04]  /*304d0*/  STL.64 [R1+0x2fb0], R4 ;  /* 0x002fb00401007387 */ /* 0x0045e80000100a00 */
[----:B--2---:R-:W2:Y:S04]  /*304e0*/  LDL.LU R4, [R1+0x70] ;  /* 0x0000700001047983 */ /* 0x004ea80000300800 */
[----:B------:R-:W2:Y:S04]  /*304f0*/  LDL.LU R5, [R1+0x74] ;  /* 0x0000740001057983 */ /* 0x000ea80000300800 */
[----:B------:R-:W2:Y:S04]  /*30500*/  LDL.LU R6, [R1+0x78] ;  /* 0x0000780001067983 */ /* 0x000ea80000300800 */
[----:B------:R-:W2:Y:S04]  /*30510*/  LDL.LU R7, [R1+0x7c] ;  /* 0x00007c0001077983 */ /* 0x000ea80000300800 */
[----:B0-----:R0:W-:Y:S04]  /*30520*/  STL.64 [R1+0xd0], R12 ;  /* 0x0000d00c01007387 */ /* 0x0011e80000100a00 */
[----:B------:R3:W-:Y:S04]  /*30530*/  STL.64 [R1+0xd8], R14 ;  /* 0x0000d80e01007387 */ /* 0x0007e80000100a00 */
[----:B0-----:R-:W4:Y:S04]  /*30540*/  LDL.LU R12, [R1+0x30] ;  /* 0x00003000010c7983 */ /* 0x001f280000300800 */
[----:B-1----:R0:W-:Y:S04]  /*30550*/  STL.64 [R1+0xf0], R24 ;  /* 0x0000f01801007387 */ /* 0x0021e80000100a00 */
[----:B------:R1:W-:Y:S04]  /*30560*/  STL.64 [R1+0xf8], R26 ;  /* 0x0000f81a01007387 */ /* 0x0003e80000100a00 */
[----:B------:R-:W4:Y:S04]  /*30570*/  LDL.LU R13, [R1+0x34] ;  /* 0x00003400010d7983 */ /* 0x000f280000300800 */
[----:B---3--:R-:W3:Y:S04]  /*30580*/  LDL.LU R14, [R1+0x38] ;  /* 0x00003800010e7983 */ /* 0x008ee80000300800 */
[----:B------:R-:W3:Y:S01]  /*30590*/  LDL.LU R15, [R1+0x3c] ;  /* 0x00003c00010f7983 */ /* 0x000ee20000300800 */
[----:B0-----:R-:W-:Y:S01]  /*305a0*/  IMAD.MOV.U32 R24, RZ, RZ, R21 ;  /* 0x000000ffff187224 */ /* 0x001fe200078e0015 */
[----:B------:R-:W-:-:S02]  /*305b0*/  MOV R25, R0 ;  /* 0x0000000000197202 */ /* 0x000fc40000000f00 */
[----:B-1----:R-:W-:Y:S02]  /*305c0*/  MOV R26, R2 ;  /* 0x00000002001a7202 */ /* 0x002fe40000000f00 */
[----:B------:R-:W-:Y:S01]  /*305d0*/  MOV R27, R28 ;  /* 0x0000001c001b7202 */ /* 0x000fe20000000f00 */
[----:B---3--:R0:W-:Y:S04]  /*305e0*/  STL.64 [R1+0x2f68], R14 ;  /* 0x002f680e01007387 */ /* 0x0081e80000100a00 */
[----:B----4-:R-:W-:Y:S04]  /*305f0*/  STL.64 [R1+0x2f60], R12 ;  /* 0x002f600c01007387 */ /* 0x010fe80000100a00 */
[----:B0-----:R-:W3:Y:S04]  /*30600*/  LDL R14, [R1+0xa8] ;  /* 0x0000a800010e7983 */ /* 0x001ee80000100800 */
[----:B------:R-:W3:Y:S04]  /*30610*/  LDL R15, [R1+0xac] ;  /* 0x0000ac00010f7983 */ /* 0x000ee80000100800 */
[----:B------:R-:W4:Y:S04]  /*30620*/  LDL.LU R21, [R1+0x2fcc] ;  /* 0x002fcc0001157983 */ /* 0x000f280000300800 */
[----:B------:R-:W3:Y:S04]  /*30630*/  LDL.LU R0, [R1+0x2fc8] ;  /* 0x002fc80001007983 */ /* 0x000ee80000300800 */
[----:B------:R-:W3:Y:S04]  /*30640*/  LDL.LU R2, [R1+0x2fc4] ;  /* 0x002fc40001027983 */ /* 0x000ee80000300800 */
[----:B------:R-:W3:Y:S04]  /*30650*/  LDL.LU R28, [R1+0x2fc0] ;  /* 0x002fc000011c7983 */ /* 0x000ee80000300800 */
[----:B------:R-:W-:Y:S04]  /*30660*/  STL.64 [R1+0x2f78], R26 ;  /* 0x002f781a01007387 */ /* 0x000fe80000100a00 */
[----:B------:R-:W-:Y:S04]  /*30670*/  STL.64 [R1+0x2f70], R24 ;  /* 0x002f701801007387 */ /* 0x000fe80000100a00 */
[----:B------:R0:W-:Y:S04]  /*30680*/  STL [R1+0x2d40], R3 ;  /* 0x002d400301007387 */ /* 0x0001e80000100800 */
[----:B0-----:R-:W3:Y:S01]  /*30690*/  LDL R3, [R1+0x134] ;  /* 0x0001340001037983 */ /* 0x001ee20000100800 */
[----:B------:R-:W-:Y:S01]  /*306a0*/  IMAD.MOV.U32 R24, RZ, RZ, R23 ;  /* 0x000000ffff187224 */ /* 0x000fe200078e0017 */
[----:B------:R-:W-:-:S02]  /*306b0*/  MOV R25, R22 ;  /* 0x0000001600197202 */ /* 0x000fc40000000f00 */
[----:B------:R-:W-:Y:S01]  /*306c0*/  MOV R27, R20 ;  /* 0x00000014001b7202 */ /* 0x000fe20000000f00 */
[C---:B--2---:R-:W-:Y:S01]  /*306d0*/  HMMA.16816.F32.BF16 R16, R8.reuse, R16, R4 ;  /* 0x000000100810723c */ /* 0x044fe20000041804 */
[----:B----4-:R-:W-:Y:S02]  /*306e0*/  MOV R26, R21 ;  /* 0x00000015001a7202 */ /* 0x010fe40000000f00 */
[----:B---3--:R-:W0:Y:S04]  /*306f0*/  LDSM.16.MT88.4 R20, [R0+UR6+0x26800] ;  /* 0x026800060014783b */ /* 0x008e280008004200 */
[----:B------:R-:W-:Y:S04]  /*30700*/  STL [R1+0x2f18], R3 ;  /* 0x002f180301007387 */ /* 0x000fe80000100800 */
[----:B------:R-:W-:Y:S04]  /*30710*/  STL [R1+0x2f14], R0 ;  /* 0x002f140001007387 */ /* 0x000fe80000100800 */
[----:B0-----:R-:W-:Y:S04]  /*30720*/  STL.64 [R1+0x2e88], R22 ;  /* 0x002e881601007387 */ /* 0x001fe80000100a00 */
[----:B------:R0:W-:Y:S04]  /*30730*/  STL.64 [R1+0x2e80], R20 ;  /* 0x002e801401007387 */ /* 0x0001e80000100a00 */
[----:B0-----:R-:W2:Y:S04]  /*30740*/  LDL.LU.64 R20, [R1+0xe0] ;  /* 0x0000e00001147983 */ /* 0x001ea80000300a00 */
[----:B------:R-:W3:Y:S04]  /*30750*/  LDL.LU.64 R22, [R1+0xe8] ;  /* 0x0000e80001167983 */ /* 0x000ee80000300a00 */
[----:B------:R-:W2:Y:S04]  /*30760*/  LDL.LU.64 R6, [R1+0x2fb8] ;  /* 0x002fb80001067983 */ /* 0x000ea80000300a00 */
[----:B------:R-:W2:Y:S04]  /*30770*/  LDL.LU.64 R4, [R1+0x2fb0] ;  /* 0x002fb00001047983 */ /* 0x000ea80000300a00 */
[----:B------:R-:W-:Y:S04]  /*30780*/  STL.64 [R1+0x70], R16 ;  /* 0x0000701001007387 */ /* 0x000fe80000100a00 */
[----:B------:R0:W-:Y:S04]  /*30790*/  STL.64 [R1+0x78], R18 ;  /* 0x0000781201007387 */ /* 0x0001e80000100a00 */
[----:B0-----:R-:W4:Y:S04]  /*307a0*/  LDL.LU.64 R18, [R1+0x2fa8] ;  /* 0x002fa80001127983 */ /* 0x001f280000300a00 */
[----:B------:R-:W3:Y:S01]  /*307b0*/  LDL.LU.64 R16, [R1+0x2fa0] ;  /* 0x002fa00001107983 */ /* 0x000ee20000300a00 */
[----:B--2---:R-:W-:-:S15]  /*307c0*/  HMMA.16816.F32.BF16 R4, R8, R20, R4 ;  /* 0x000000140804723c */ /* 0x004fde0000041804 */
[----:B------:R-:W-:-:S04]  /*307d0*/  NOP ;  /* 0x0000000000007918 */ /* 0x000fc80000000000 */
[----:B------:R-:W-:Y:S01]  /*307e0*/  MOV R0, R6 ;  /* 0x0000000600007202 */ /* 0x000fe20000000f00 */
[----:B------:R0:W-:Y:S01]  /*307f0*/  STL [R1+0x80], R4 ;  /* 0x0000800401007387 */ /* 0x0001e20000100800 */
[----:B------:R-:W-:Y:S01]  /*30800*/  MOV R29, R7 ;  /* 0x00000007001d7202 */ /* 0x000fe20000000f00 */
[----:B------:R-:W-:Y:S02]  /*30810*/  IMAD.MOV.U32 R3, RZ, RZ, R5 ;  /* 0x000000ffff037224 */ /* 0x000fe400078e0005 */
[----:B------:R-:W3:Y:S04]  /*30820*/  LDL.LU.64 R6, [R1+0x2f98] ;  /* 0x002f980001067983 */ /* 0x000ee80000300a00 */
[----:B0-----:R-:W3:Y:S04]  /*30830*/  LDL.LU.64 R4, [R1+0x2f90] ;  /* 0x002f900001047983 */ /* 0x001ee80000300a00 */
[----:B------:R-:W-:Y:S04]  /*30840*/  STL [R1+0x2f24], R29 ;  /* 0x002f241d01007387 */ /* 0x000fe80000100800 */
[----:B------:R-:W-:Y:S04]  /*30850*/  STL [R1+0x2f20], R0 ;  /* 0x002f200001007387 */ /* 0x000fe80000100800 */
[----:B------:R-:W-:Y:S01]  /*30860*/  STL [R1+0x2f1c], R3 ;  /* 0x002f1c0301007387 */ /* 0x000fe20000100800 */
[----:B---3--:R-:W-:Y:S03]  /*30870*/  HMMA.16816.F32.BF16 R8, R8, R16, R4 ;  /* 0x000000100808723c */ /* 0x008fe60000041804 */
[----:B------:R-:W2:Y:S04]  /*30880*/  LDL.LU.64 R6, [R1+0x2f88] ;  /* 0x002f880001067983 */ /* 0x000ea80000300a00 */
[----:B------:R-:W2:-:S12]  /*30890*/  LDL.LU.64 R4, [R1+0x2f80] ;  /* 0x002f800001047983 */ /* 0x000e980000300a00 */
[----:B------:R-:W-:Y:S04]  /*308a0*/  STL.64 [R1+0x60], R8 ;  /* 0x0000600801007387 */ /* 0x000fe80000100a00 */
[----:B------:R0:W-:Y:S02]  /*308b0*/  STL.64 [R1+0x68], R10 ;  /* 0x0000680a01007387 */ /* 0x0001e40000100a00 */
[----:B0-----:R-:W-:Y:S01]  /*308c0*/  IMAD.MOV.U32 R11, RZ, RZ, R2 ;  /* 0x000000ffff0b7224 */ /* 0x001fe200078e0002 */
[----:B------:R-:W-:Y:S01]  /*308d0*/  MOV R10, R28 ;  /* 0x0000001c000a7202 */ /* 0x000fe20000000f00 */
[----:B--2---:R-:W-:Y:S01]  /*308e0*/  HMMA.16816.F32.BF16 R12, R4, R14, R24 ;  /* 0x0000000e040c723c */ /* 0x004fe20000041818 */
        /* <DEDUP_REMOVED lines=8> */
[----:B------:R-:W-:Y:S04]  /*30970*/  STL [R1+0x2f34], R2 ;  /* 0x002f340201007387 */ /* 0x000fe80000100800 */
[----:B------:R-:W-:Y:S04]  /*30980*/  STL [R1+0x2f30], R8 ;  /* 0x002f300801007387 */ /* 0x000fe80000100800 */
[----:B------:R0:W-:Y:S04]  /*30990*/  STL [R1+0x2f2c], R9 ;  /* 0x002f2c0901007387 */ /* 0x0001e80000100800 */
[----:B------:R1:W-:Y:S01]  /*309a0*/  STL [R1+0x2f28], R28 ;  /* 0x002f281c01007387 */ /* 0x0003e20000100800 */
[C---:B--2---:R-:W-:Y:S08]  /*309b0*/  HMMA.16816.F32.BF16 R24, R4.reuse, R22, R24 ;  /* 0x000000160418723c */ /* 0x044ff00000041818 */
[----:B---3--:R-:W-:Y:S11]  /*309c0*/  HMMA.16816.F32.BF16 R12, R4, R10, R12 ;  /* 0x0000000a040c723c */ /* 0x008ff6000004180c */
[----:B0-----:R-:W-:-:S02]  /*309d0*/  MOV R9, R26 ;  /* 0x0000001a00097202 */ /* 0x001fc40000000f00 */
[----:B-1----:R-:W-:Y:S01]  /*309e0*/  MOV R28, R27 ;  /* 0x0000001b001c7202 */ /* 0x002fe20000000f00 */
[----:B------:R-:W-:Y:S01]  /*309f0*/  IMAD.MOV.U32 R2, RZ, RZ, R24 ;  /* 0x000000ffff027224 */ /* 0x000fe200078e0018 */
[----:B------:R-:W-:-:S04]  /*30a00*/  MOV R8, R25 ;  /* 0x0000001900087202 */ /* 0x000fc80000000f00 */
[----:B------:R-:W-:Y:S01]  /*30a10*/  MOV R0, R14 ;  /* 0x0000000e00007202 */ /* 0x000fe20000000f00 */
[----:B------:R0:W-:Y:S01]  /*30a20*/  STL [R1+0x40], R12 ;  /* 0x0000400c01007387 */ /* 0x0001e20000100800 */
[----:B------:R-:W-:Y:S02]  /*30a30*/  MOV R3, R15 ;  /* 0x0000000f00037202 */ /* 0x000fe40000000f00 */
[----:B------:R-:W-:Y:S01]  /*30a40*/  MOV R29, R13 ;  /* 0x0000000d001d7202 */ /* 0x000fe20000000f00 */
[----:B------:R-:W2:Y:S04]  /*30a50*/  LDL.LU.64 R14, [R1+0x2f58] ;  /* 0x002f5800010e7983 */ /* 0x000ea80000300a00 */
[----:B0-----:R-:W3:Y:S04]  /*30a60*/  LDL.LU.64 R12, [R1+0x2f50] ;  /* 0x002f5000010c7983 */ /* 0x001ee80000300a00 */
[----:B------:R-:W4:Y:S04]  /*30a70*/  LDL.LU.64 R26, [R1+0x2f48] ;  /* 0x002f4800011a7983 */ /* 0x000f280000300a00 */
[----:B------:R-:W4:Y:S01]  /*30a80*/  LDL.LU.64 R24, [R1+0x2f40] ;  /* 0x002f400001187983 */ /* 0x000f220000300a00 */
[----:B------:R-:W-:Y:S01]  /*30a90*/  IMAD.MOV.U32 R17, RZ, RZ, R22 ;  /* 0x000000ffff117224 */ /* 0x000fe200078e0016 */
[----:B------:R-:W-:-:S02]  /*30aa0*/  MOV R16, R23 ;  /* 0x0000001700107202 */ /* 0x000fc40000000f00 */
[----:B----4-:R-:W-:Y:S01]  /*30ab0*/  HMMA.16816.F32.BF16 R20, R4, R18, R24 ;  /* 0x000000120414723c */ /* 0x010fe20000041818 */
[----:B--2---:R-:W-:Y:S02]  /*30ac0*/  MOV R4, R14 ;  /* 0x0000000e00047202 */ /* 0x004fe40000000f00 */
[----:B------:R-:W-:Y:S01]  /*30ad0*/  MOV R5, R15 ;  /* 0x0000000f00057202 */ /* 0x000fe20000000f00 */
[----:B------:R-:W3:Y:S04]  /*30ae0*/  LDL.LU R14, [R1+0x2f3c] ;  /* 0x002f3c00010e7983 */ /* 0x000ee80000300800 */
[----:B------:R-:W3:Y:S04]  /*30af0*/  LDL.LU R15, [R1+0x2f38] ;  /* 0x002f3800010f7983 */ /* 0x000ee80000300800 */
[----:B------:R-:W3:Y:S04]  /*30b00*/  LDL.LU R6, [R1+0x18] ;  /* 0x0000180001067983 */ /* 0x000ee80000300800 */
[----:B------:R-:W3:Y:S04]  /*30b10*/  LDL.LU R7, [R1+0x1c] ;  /* 0x00001c0001077983 */ /* 0x000ee80000300800 */
[----:B------:R-:W3:Y:S04]  /*30b20*/  LDL.LU R26, [R1+0xa8] ;  /* 0x0000a800011a7983 */ /* 0x000ee80000300800 */
[----:B------:R-:W3:Y:S04]  /*30b30*/  LDL.LU R27, [R1+0xac] ;  /* 0x0000ac00011b7983 */ /* 0x000ee80000300800 */
[----:B------:R-:W-:Y:S04]  /*30b40*/  STL.64 [R1+0x2ef0], R18 ;  /* 0x002ef01201007387 */ /* 0x000fe80000100a00 */
[----:B------:R0:W-:Y:S04]  /*30b50*/  STL.64 [R1+0x2ea0], R22 ;  /* 0x002ea01601007387 */ /* 0x0001e80000100a00 */
[----:B------:R1:W-:Y:S01]  /*30b60*/  STL.64 [R1+0x2e98], R20 ;  /* 0x002e981401007387 */ /* 0x0003e20000100a00 */
[----:B0-----:R-:W-:Y:S01]  /*30b70*/  MOV R22, R9 ;  /* 0x0000000900167202 */ /* 0x001fe20000000f00 */
[----:B-1----:R-:W-:Y:S01]  /*30b80*/  IMAD.MOV.U32 R20, RZ, RZ, R2 ;  /* 0x000000ffff147224 */ /* 0x002fe200078e0002 */
[----:B------:R-:W-:Y:S01]  /*30b90*/  MOV R23, R28 ;  /* 0x0000001c00177202 */ /* 0x000fe20000000f00 */
[----:B------:R-:W2:Y:S01]  /*30ba0*/  LDL.LU R2, [R1+0x2f34] ;  /* 0x002f340001027983 */ /* 0x000ea20000300800 */
[----:B------:R-:W-:-:S03]  /*30bb0*/  MOV R21, R8 ;  /* 0x0000000800157202 */ /* 0x000fc60000000f00 */
[----:B------:R-:W4:Y:S04]  /*30bc0*/  LDL.LU R8, [R1+0x2f30] ;  /* 0x002f300001087983 */ /* 0x000f280000300800 */
[----:B------:R-:W2:Y:S04]  /*30bd0*/  LDL.LU R9, [R1+0x2f2c] ;  /* 0x002f2c0001097983 */ /* 0x000ea80000300800 */
[----:B------:R-:W2:Y:S04]  /*30be0*/  LDL.LU R28, [R1+0x2f28] ;  /* 0x002f2800011c7983 */ /* 0x000ea80000300800 */
[----:B------:R-:W-:Y:S04]  /*30bf0*/  STL.64 [R1+0x2eb0], R22 ;  /* 0x002eb01601007387 */ /* 0x000fe80000100a00 */
[----:B------:R0:W-:Y:S04]  /*30c00*/  STL.64 [R1+0x2ea8], R20 ;  /* 0x002ea81401007387 */ /* 0x0001e80000100a00 */
[----:B0-----:R-:W2:Y:S01]  /*30c10*/  LDL.LU R20, [R1+0x40] ;  /* 0x0000400001147983 */ /* 0x001ea20000300800 */
[----:B------:R-:W-:Y:S01]  /*30c20*/  MOV R18, R17 ;  /* 0x0000001100127202 */ /* 0x000fe20000000f00 */
[----:B------:R-:W-:-:S02]  /*30c30*/  IMAD.MOV.U32 R19, RZ, RZ, R16 ;  /* 0x000000ffff137224 */ /* 0x000fc400078e0010 */
[----:B------:R-:W-:Y:S01]  /*30c40*/  IMAD.MOV.U32 R21, RZ, RZ, R29 ;  /* 0x000000ffff157224 */ /* 0x000fe200078e001d */
[----:B------:R-:W-:Y:S01]  /*30c50*/  MOV R22, R0 ;  /* 0x0000000000167202 */ /* 0x000fe20000000f00 */
[----:B------:R-:W3:Y:S04]  /*30c60*/  LDL.LU R29, [R1+0x2f24] ;  /* 0x002f2400011d7983 */ /* 0x000ee80000300800 */
[----:B------:R-:W3:Y:S01]  /*30c70*/  LDL.LU R0, [R1+0x2f20] ;  /* 0x002f200001007983 */ /* 0x000ee20000300800 */
[----:B------:R-:W-:-:S03]  /*30c80*/  MOV R23, R3 ;  /* 0x0000000300177202 */ /* 0x000fc60000000f00 */
[----:B------:R-:W3:Y:S04]  /*30c90*/  LDL.LU R3, [R1+0x2f1c] ;  /* 0x002f1c0001037983 */ /* 0x000ee80000300800 */
[----:B------:R0:W-:Y:S04]  /*30ca0*/  STL.64 [R1+0x2f08], R18 ;  /* 0x002f081201007387 */ /* 0x0001e80000100a00 */
[----:B------:R-:W3:Y:S04]  /*30cb0*/  LDL.LU R16, [R1+0x70] ;  /* 0x0000700001107983 */ /* 0x000ee80000300800 */
[----:B------:R-:W3:Y:S04]  /*30cc0*/  LDL.LU R17, [R1+0x74] ;  /* 0x0000740001117983 */ /* 0x000ee80000300800 */
[----:B0-----:R-:W3:Y:S04]  /*30cd0*/  LDL.LU R18, [R1+0x78] ;  /* 0x0000780001127983 */ /* 0x001ee80000300800 */
[----:B------:R-:W3:Y:S04]  /*30ce0*/  LDL.LU R19, [R1+0x7c] ;  /* 0x00007c0001137983 */ /* 0x000ee80000300800 */
[----:B------:R-:W-:Y:S04]  /*30cf0*/  STL.64 [R1+0x2ec8], R22 ;  /* 0x002ec81601007387 */ /* 0x000fe80000100a00 */
[----:B--2---:R0:W-:Y:S04]  /*30d00*/  STL.64 [R1+0x2ec0], R20 ;  /* 0x002ec01401007387 */ /* 0x0041e80000100a00 */
[----:B0-----:R-:W2:Y:S04]  /*30d10*/  LDL.LU.64 R20, [R1+0x90] ;  /* 0x0000900001147983 */ /* 0x001ea80000300a00 */
[----:B--2---:R0:W-:Y:S04]  /*30d20*/  STL.64 [R1+0x2ee8], R20 ;  /* 0x002ee81401007387 */ /* 0x0041e80000100a00 */
[----:B0-----:R-:W2:Y:S04]  /*30d30*/  LDL.LU R20, [R1+0x60] ;  /* 0x0000600001147983 */ /* 0x001ea80000300800 */
[----:B------:R-:W2:Y:S04]  /*30d40*/  LDL.LU R21, [R1+0x64] ;  /* 0x0000640001157983 */ /* 0x000ea80000300800 */
[----:B------:R-:W2:Y:S04]  /*30d50*/  LDL.LU R22, [R1+0x68] ;  /* 0x0000680001167983 */ /* 0x000ea80000300800 */
[----:B------:R-:W2:Y:S04]  /*30d60*/  LDL.LU R23, [R1+0x6c] ;  /* 0x00006c0001177983 */ /* 0x000ea80000300800 */
[----:B--2---:R-:W-:Y:S04]  /*30d70*/  STL.64 [R1+0x2f00], R22 ;  /* 0x002f001601007387 */ /* 0x004fe80000100a00 */
[----:B------:R0:W-:Y:S04]  /*30d80*/  STL.64 [R1+0x2ef8], R20 ;  /* 0x002ef81401007387 */ /* 0x0001e80000100a00 */
[----:B0-----:R-:W2:Y:S01]  /*30d90*/  LDL.LU R20, [R1+0x80] ;  /* 0x0000800001147983 */ /* 0x001ea20000300800 */
[----:B---3--:R-:W-:-:S03]  /*30da0*/  MOV R21, R3 ;  /* 0x0000000300157202 */ /* 0x008fc60000000f00 */
[----:B------:R-:W3:Y:S01]  /*30db0*/  LDL.LU R3, [R1+0x2f18] ;  /* 0x002f180001037983 */ /* 0x000ee20000300800 */
[----:B------:R-:W-:-:S03]  /*30dc0*/  MOV R22, R0 ;  /* 0x0000000000167202 */ /* 0x000fc60000000f00 */
[----:B------:R-:W2:Y:S01]  /*30dd0*/  LDL.LU R0, [R1+0x2f14] ;  /* 0x002f140001007983 */ /* 0x000ea20000300800 */
[----:B------:R-:W-:Y:S01]  /*30de0*/  HMMA.16816.F32.BF16 R24, R12, R26, R4 ;  /* 0x0000001a0c18723c */ /* 0x000fe20000041804 */
[----:B------:R-:W-:Y:S02]  /*30df0*/  MOV R23, R29 ;  /* 0x0000001d00177202 */ /* 0x000fe40000000f00 */
[----:B------:R-:W2:-:S15]  /*30e00*/  LDL.LU R29, [R1+0x2f10] ;  /* 0x002f1000011d7983 */ /* 0x000e9e0000300800 */
[----:B------:R-:W-:Y:S01]  /*30e10*/  NOP ;  /* 0x0000000000007918 */ /* 0x000fe20000000000 */
[----:B------:R4:W-:Y:S04]  /*30e20*/  STL [R1+0x2e94], R26 ;  /* 0x002e941a01007387 */ /* 0x0009e80000100800 */
[----:B------:R-:W-:Y:S04]  /*30e30*/  STL [R1+0x2e90], R27 ;  /* 0x002e901b01007387 */ /* 0x000fe80000100800 */
[----:B------:R0:W-:Y:S01]  /*30e40*/  STL.64 [R1+0x2ed0], R24 ;  /* 0x002ed01801007387 */ /* 0x0001e20000100a00 */
[----:B----4-:R-:W-:Y:S02]  /*30e50*/  MOV R26, R8 ;  /* 0x00000008001a7202 */ /* 0x010fe40000000f00 */
[----:B0-----:R-:W-:-:S02]  /*30e60*/  MOV R25, R9 ;  /* 0x0000000900197202 */ /* 0x001fc40000000f00 */
[----:B------:R-:W-:Y:S01]  /*30e70*/  HMMA.16816.F32.BF16 R8, R12, R10, R16 ;  /* 0x0000000a0c08723c */ /* 0x000fe20000041810 */
[----:B------:R-:W-:-:S15]  /*30e80*/  IMAD.MOV.U32 R24, RZ, RZ, R28 ;  /* 0x000000ffff187224 */ /* 0x000fde00078e001c */
[----:B------:R-:W-:-:S03]  /*30e90*/  NOP ;  /* 0x0000000000007918 */ /* 0x000fc60000000000 */
[----:B------:R-:W-:Y:S01]  /*30ea0*/  IMAD.MOV.U32 R28, RZ, RZ, R11 ;  /* 0x000000ffff1c7224 */ /* 0x000fe200078e000b */
[----:B---3--:R-:W0:Y:S04]  /*30eb0*/  LDSM.16.MT88.4 R4, [R3+UR6+0x26c00] ;  /* 0x026c00060304783b */ /* 0x008e280008004200 */
[----:B0-----:R-:W-:Y:S04]  /*30ec0*/  STL [R1+0x2e44], R4 ;  /* 0x002e440401007387 */ /* 0x001fe80000100800 */
[----:B------:R0:W-:Y:S04]  /*30ed0*/  STL [R1+0x2e40], R5 ;  /* 0x002e400501007387 */ /* 0x0001e80000100800 */
[----:B------:R-:W-:Y:S04]  /*30ee0*/  STL [R1+0x2e3c], R6 ;  /* 0x002e3c0601007387 */ /* 0x000fe80000100800 */
[----:B------:R-:W-:Y:S04]  /*30ef0*/  STL [R1+0x2e38], R7 ;  /* 0x002e380701007387 */ /* 0x000fe80000100800 */
[----:B0-----:R-:W3:Y:S04]  /*30f00*/  LDL.LU.64 R4, [R1+0xd0] ;  /* 0x0000d00001047983 */ /* 0x001ee80000300a00 */
[----:B------:R-:W4:Y:S04]  /*30f10*/  LDL.LU.64 R18, [R1+0x2f08] ;  /* 0x002f080001127983 */ /* 0x000f280000300a00 */
[----:B------:R-:W-:Y:S04]  /*30f20*/  STL.64 [R1+0x20], R8 ;  /* 0x0000200801007387 */ /* 0x000fe80000100a00 */
[----:B------:R-:W-:Y:S04]  /*30f30*/  STL [R1+0x28], R10 ;  /* 0x0000280a01007387 */ /* 0x000fe80000100800 */
[----:B--2---:R-:W0:Y:S04]  /*30f40*/  LDSM.16.MT88.4 R8, [R0+UR6+0x26c00] ;  /* 0x026c00060008783b */ /* 0x004e280008004200 */
[----:B0-----:R-:W-:Y:S04]  /*30f50*/  STL.64 [R1+0x2e08], R10 ;  /* 0x002e080a01007387 */ /* 0x001fe80000100a00 */
[----:B------:R0:W-:Y:S04]  /*30f60*/  STL.64 [R1+0x2e00], R8 ;  /* 0x002e000801007387 */ /* 0x0001e80000100a00 */
[----:B0-----:R-:W2:Y:S04]  /*30f70*/  LDL.LU.64 R8, [R1+0xf0] ;  /* 0x0000f00001087983 */ /* 0x001ea80000300a00 */
[----:B------:R-:W2:Y:S01]  /*30f80*/  LDL.LU.64 R10, [R1+0xf8] ;  /* 0x0000f800010a7983 */ /* 0x000ea20000300a00 */
[----:B------:R-:W-:Y:S01]  /*30f90*/  MOV R27, R2 ;  /* 0x00000002001b7202 */ /* 0x000fe20000000f00 */
[----:B----4-:R-:W-:-:S15]  /*30fa0*/  HMMA.16816.F32.BF16 R16, R12, R18, R20 ;  /* 0x000000120c10723c */ /* 0x010fde0000041814 */
[----:B------:R-:W-:-:S04]  /*30fb0*/  NOP ;  /* 0x0000000000007918 */ /* 0x000fc80000000000 */
[----:B------:R-:W-:Y:S02]  /*30fc0*/  MOV R2, R18 ;  /* 0x0000001200027202 */ /* 0x000fe40000000f00 */
[----:B------:R-:W-:Y:S01]  /*30fd0*/  MOV R0, R19 ;  /* 0x0000001300007202 */ /* 0x000fe20000000f00 */
[----:B--2---:R-:W-:Y:S04]  /*30fe0*/  STL [R1+0x2e4c], R10 ;  /* 0x002e4c0a01007387 */ /* 0x004fe80000100800 */
[----:B------:R-:W-:Y:S04]  /*30ff0*/  STL [R1+0x2e48], R11 ;  /* 0x002e480b01007387 */ /* 0x000fe80000100800 */
[----:B------:R0:W-:Y:S04]  /*31000*/  STL.64 [R1+0x2eb8], R8 ;  /* 0x002eb80801007387 */ /* 0x0001e80000100a00 */
[----:B0-----:R-:W2:Y:S04]  /*31010*/  LDL.LU.64 R8, [R1+0xb0] ;  /* 0x0000b00001087983 */ /* 0x001ea80000300a00 */
[----:B------:R-:W4:Y:S04]  /*31020*/  LDL.LU.64 R22, [R1+0x2f00] ;  /* 0x002f000001167983 */ /* 0x000f280000300a00 */
[----:B------:R-:W4:Y:S04]  /*31030*/  LDL.LU.64 R20, [R1+0x2ef8] ;  /* 0x002ef80001147983 */ /* 0x000f280000300a00 */
[----:B------:R4:W-:Y:S04]  /*31040*/  STL.64 [R1+0x70], R16 ;  /* 0x0000701001007387 */ /* 0x0009e80000100a00 */
[----:B------:R-:W4:Y:S02]  /*31050*/  LDL.LU.64 R18, [R1+0x2ef0] ;  /* 0x002ef00001127983 */ /* 0x000f240000300a00 */
[----:B----4-:R-:W-:Y:S02]  /*31060*/  HMMA.16816.F32.BF16 R16, R12, R18, R20 ;  /* 0x000000120c10723c */ /* 0x010fe40000041814 */
[----:B------:R-:W4:-:S15]  /*31070*/  LDL.LU.64 R20, [R1+0x2ee8] ;  /* 0x002ee80001147983 */ /* 0x000f1e0000300a00 */
[----:B------:R-:W-:Y:S02]  /*31080*/  NOP ;  /* 0x0000000000007918 */ /* 0x000fe40000000000 */
[----:B------:R-:W-:Y:S01]  /*31090*/  MOV R13, R18 ;  /* 0x00000012000d7202 */ /* 0x000fe20000000f00 */
[----:B------:R0:W-:Y:S01]  /*310a0*/  STL.64 [R1+0x60], R16 ;  /* 0x0000601001007387 */ /* 0x0001e20000100a00 */
[----:B------:R-:W-:-:S03]  /*310b0*/  IMAD.MOV.U32 R12, RZ, RZ, R19 ;  /* 0x000000ffff0c7224 */ /* 0x000fc600078e0013 */
[----:B------:R-:W2:Y:S04]  /*310c0*/  LDL.LU.64 R18, [R1+0x2ee0] ;  /* 0x002ee00001127983 */ /* 0x000ea80000300a00 */
[----:B0-----:R-:W2:Y:S04]  /*310d0*/  LDL.LU.64 R16, [R1+0x2ed8] ;  /* 0x002ed80001107983 */ /* 0x001ea80000300a00 */
[----:B------:R-:W3:Y:S01]  /*310e0*/  LDL.LU R14, [R1+0x130] ;  /* 0x00013000010e7983 */ /* 0x000ee20000300800 */
[----:B----4-:R-:W-:Y:S02]  /*310f0*/  MOV R7, R20 ;  /* 0x0000001400077202 */ /* 0x010fe40000000f00 */
[----:B------:R-:W-:Y:S01]  /*31100*/  MOV R6, R21 ;  /* 0x0000001500067202 */ /* 0x000fe20000000f00 */
[----:B--2---:R-:W-:-:S15]  /*31110*/  HMMA.16816.F32.BF16 R24, R16, R20, R24 ;  /* 0x000000141018723c */ /* 0x004fde0000041818 */
[----:B------:R-:W-:-:S04]  /*31120*/  NOP ;  /* 0x0000000000007918 */ /* 0x000fc80000000000 */
[----:B------:R0:W-:Y:S04]  /*31130*/  STL.64 [R1+0x50], R24 ;  /* 0x0000501801007387 */ /* 0x0001e80000100a00 */
[----:B------:R1:W-:Y:S04]  /*31140*/  STL.64 [R1+0x58], R26 ;  /* 0x0000581a01007387 */ /* 0x0003e80000100a00 */
[----:B0-----:R-:W2:Y:S04]  /*31150*/  LDL.LU.64 R24, [R1+0x2ed0] ;  /* 0x002ed00001187983 */ /* 0x001ea80000300a00 */
[----:B------:R-:W4:Y:S04]  /*31160*/  LDL.LU.64 R22, [R1+0x2ec8] ;  /* 0x002ec80001167983 */ /* 0x000f280000300a00 */
[----:B------:R-:W4:Y:S01]  /*31170*/  LDL.LU.64 R20, [R1+0x2ec0] ;  /* 0x002ec00001147983 */ /* 0x000f220000300a00 */
[----:B-1----:R-:W-:Y:S01]  /*31180*/  MOV R26, R8 ;  /* 0x00000008001a7202 */ /* 0x002fe20000000f00 */
[----:B------:R-:W-:Y:S01]  /*31190*/  IMAD.MOV.U32 R27, RZ, RZ, R9 ;  /* 0x000000ffff1b7224 */ /* 0x000fe200078e0009 */
[----:B----4-:R-:W-:Y:S01]  /*311a0*/  HMMA.16816.F32.BF16 R20, R16, R8, R20 ;  /* 0x000000081014723c */ /* 0x010fe20000041814 */
[----:B------:R-:W4:-:S15]  /*311b0*/  LDL.LU.64 R8, [R1+0x2eb8] ;  /* 0x002eb80001087983 */ /* 0x000f1e0000300a00 */
[----:B------:R-:W-:-:S03]  /*311c0*/  NOP ;  /* 0x0000000000007918 */ /* 0x000fc60000000000 */
[----:B------:R-:W-:Y:S01]  /*311d0*/  MOV R10, R22 ;  /* 0x00000016000a7202 */ /* 0x000fe20000000f00 */
[----:B------:R0:W-:Y:S01]  /*311e0*/  STL.64 [R1+0x40], R20 ;  /* 0x0000401401007387 */ /* 0x0001e20000100a00 */
[----:B------:R-:W-:-:S03]  /*311f0*/  MOV R11, R23 ;  /* 0x00000017000b7202 */ /* 0x000fc60000000f00 */
[----:B------:R-:W3:Y:S04]  /*31200*/  LDL.LU.64 R22, [R1+0x2eb0] ;  /* 0x002eb00001167983 */ /* 0x000ee80000300a00 */
[----:B0-----:R-:W3:Y:S04]  /*31210*/  LDL.LU.64 R20, [R1+0x2ea8] ;  /* 0x002ea80001147983 */ /* 0x001ee80000300a00 */
[----:B------:R-:W2:Y:S01]  /*31220*/  LDL R15, [R1+0x138] ;  /* 0x00013800010f7983 */ /* 0x000ea20000100800 */
[----:B---3--:R-:W-:Y:S03]  /*31230*/  HMMA.16816.F32.BF16 R20, R16, R4, R20 ;  /* 0x000000041014723c */ /* 0x008fe60000041814 */
[----:B--2---:R0:W-:Y:S04]  /*31240*/  STL [R1+0x2e60], R15 ;  /* 0x002e600f01007387 */ /* 0x0041e80000100800 */
[----:B------:R1:W-:Y:S04]  /*31250*/  STL [R1+0x2e78], R14 ;  /* 0x002e780e01007387 */ /* 0x0003e80000100800 */
[----:B------:R2:W-:Y:S01]  /*31260*/  STL.64 [R1+0x2e70], R12 ;  /* 0x002e700c01007387 */ /* 0x0005e20000100a00 */
[----:B0-----:R-:W-:-:S02]  /*31270*/  MOV R15, R4 ;  /* 0x00000004000f7202 */ /* 0x001fc40000000f00 */
[----:B-1----:R-:W-:Y:S02]  /*31280*/  MOV R14, R5 ;  /* 0x00000005000e7202 */ /* 0x002fe40000000f00 */
[----:B--2---:R-:W-:Y:S01]  /*31290*/  MOV R12, R7 ;  /* 0x00000007000c7202 */ /* 0x004fe20000000f00 */
[----:B------:R-:W-:Y:S02]  /*312a0*/  IMAD.MOV.U32 R13, RZ, RZ, R6 ;  /* 0x000000ffff0d7224 */ /* 0x000fe400078e0006 */
[----:B------:R-:W-:Y:S02]  /*312b0*/  MOV R6, R22 ;  /* 0x0000001600067202 */ /* 0x000fe40000000f00 */
[----:B------:R-:W-:Y:S02]  /*312c0*/  MOV R7, R23 ;  /* 0x0000001700077202 */ /* 0x000fe40000000f00 */
[----:B------:R-:W-:Y:S01]  /*312d0*/  MOV R4, R20 ;  /* 0x0000001400047202 */ /* 0x000fe20000000f00 */
[----:B------:R-:W-:Y:S01]  /*312e0*/  IMAD.MOV.U32 R5, RZ, RZ, R21 ;  /* 0x000000ffff057224 */ /* 0x000fe200078e0015 */
[----:B------:R-:W4:Y:S04]  /*312f0*/  LDL.LU.64 R22, [R1+0x2ea0] ;  /* 0x002ea00001167983 */ /* 0x000f280000300a00 */
[----:B------:R-:W4:Y:S04]  /*31300*/  LDL.LU.64 R20, [R1+0x2e98] ;  /* 0x002e980001147983 */ /* 0x000f280000300a00 */
[----:B------:R-:W-:Y:S04]  /*31310*/  STL.64 [R1+0x2e58], R6 ;  /* 0x002e580601007387 */ /* 0x000fe80000100a00 */
[----:B------:R0:W-:Y:S02]  /*31320*/  STL.64 [R1+0x2e50], R4 ;  /* 0x002e500401007387 */ /* 0x0001e40000100a00 */
[----:B0-----:R-:W-:Y:S01]  /*31330*/  MOV R4, R15 ;  /* 0x0000000f00047202 */ /* 0x001fe20000000f00 */
[----:B------:R-:W-:-:S05]  /*31340*/  IMAD.MOV.U32 R5, RZ, RZ, R14 ;  /* 0x000000ffff057224 */ /* 0x000fca00078e000e */
[----:B------:R0:W-:Y:S02]  /*31350*/  STL.64 [R1+0x2e68], R4 ;  /* 0x002e680401007387 */ /* 0x0001e40000100a00 */
[----:B0-----:R-:W-:Y:S02]  /*31360*/  MOV R4, R26 ;  /* 0x0000001a00047202 */ /* 0x001fe40000000f00 */
[----:B------:R-:W-:Y:S01]  /*31370*/  MOV R5, R27 ;  /* 0x0000001b00057202 */ /* 0x000fe20000000f00 */
[----:B------:R-:W2:Y:S04]  /*31380*/  LDL.LU R26, [R1+0x2e94] ;  /* 0x002e9400011a7983 */ /* 0x000ea80000300800 */
[----:B------:R-:W2:Y:S01]  /*31390*/  LDL.LU R27, [R1+0x2e90] ;  /* 0x002e9000011b7983 */ /* 0x000ea20000300800 */
[----:B----4-:R-:W-:Y:S03]  /*313a0*/  HMMA.16816.F32.BF16 R16, R16, R8, R20 ;  /* 0x000000081010723c */ /* 0x010fe60000041814 */
[----:B------:R-:W2:Y:S04]  /*313b0*/  LDL.LU.64 R22, [R1+0x2e88] ;  /* 0x002e880001167983 */ /* 0x000ea80000300a00 */
[----:B------:R-:W2:-:S12]  /*313c0*/  LDL.LU.64 R20, [R1+0x2e80] ;  /* 0x002e800001147983 */ /* 0x000e980000300a00 */
[----:B------:R0:W-:Y:S04]  /*313d0*/  STL.64 [R1+0x10], R16 ;  /* 0x0000101001007387 */ /* 0x0001e80000100a00 */
[----:B------:R1:W-:Y:S04]  /*313e0*/  STL.64 [R1+0x18], R18 ;  /* 0x0000181201007387 */ /* 0x0003e80000100a00 */
[----:B0-----:R-:W3:Y:S04]  /*313f0*/  LDL.LU R16, [R1+0x20] ;  /* 0x0000200001107983 */ /* 0x001ee80000300800 */
[----:B------:R-:W3:Y:S04]  /*31400*/  LDL.LU R17, [R1+0x24] ;  /* 0x0000240001117983 */ /* 0x000ee80000300800 */
[----:B-1----:R-:W3:Y:S04]  /*31410*/  LDL.LU R18, [R1+0x28] ;  /* 0x0000280001127983 */ /* 0x002ee80000300800 */
[----:B------:R-:W4:Y:S01]  /*31420*/  LDL.LU R14, [R1+0x2e78] ;  /* 0x002e7800010e7983 */ /* 0x000f220000300800 */
[----:B------:R-:W-:Y:S01]  /*31430*/  MOV R19, R28 ;  /* 0x0000001c00137202 */ /* 0x000fe20000000f00 */
[----:B--2---:R-:W-:Y:S02]  /*31440*/  HMMA.16816.F32.BF16 R24, R20, R12, R24 ;  /* 0x0000000c1418723c */ /* 0x004fe40000041818 */
[----:B------:R-:W2:-:S15]  /*31450*/  LDL.LU.64 R12, [R1+0x2e70] ;  /* 0x002e7000010c7983 */ /* 0x000e9e0000300a00 */
[----:B------:R-:W-:Y:S02]  /*31460*/  NOP ;  /* 0x0000000000007918 */ /* 0x000fe40000000000 */
[----:B------:R-:W-:Y:S04]  /*31470*/  STL.64 [R1], R24 ;  /* 0x0000001801007387 */ /* 0x000fe80000100a00 */
[----:B------:R3:W-:Y:S01]  /*31480*/  STL [R1+0x8], R26 ;  /* 0x0000081a01007387 */ /* 0x0007e20000100800 */
[----:B------:R-:W-:Y:S02]  /*31490*/  IMAD.MOV.U32 R28, RZ, RZ, R27 ;  /* 0x000000ffff1c7224 */ /* 0x000fe400078e001b */
[----:B---3--:R-:W-:Y:S01]  /*314a0*/  HMMA.16816.F32.BF16 R24, R20, R4, R16 ;  /* 0x000000041418723c */ /* 0x008fe20000041810 */
[----:B------:R-:W0:Y:S04]  /*314b0*/  LDSM.16.MT88.4 R16, [R3+UR6+0x27000] ;  /* 0x027000060310783b */ /* 0x000e280008004200 */
[----:B----4-:R-:W1:-:S14]  /*314c0*/  LDSM.16.M88.4 R4, [R14+UR6+0x380] ;  /* 0x000380060e04783b */ /* 0x010e5c0008000200 */
[----:B------:R3:W-:Y:S04]  /*314d0*/  STL.64 [R1+0x2df0], R26 ;  /* 0x002df01a01007387 */ /* 0x0007e80000100a00 */
[----:B------:R-:W-:Y:S04]  /*314e0*/  STL.64 [R1+0x2de8], R24 ;  /* 0x002de81801007387 */ /* 0x000fe80000100a00 */
[----:B---3--:R-:W3:Y:S04]  /*314f0*/  LDL.LU R26, [R1+0x98] ;  /* 0x00009800011a7983 */ /* 0x008ee80000300800 */
[----:B------:R-:W3:Y:S04]  /*31500*/  LDL.LU R27, [R1+0x9c] ;  /* 0x00009c00011b7983 */ /* 0x000ee80000300800 */
[----:B0-----:R-:W-:Y:S04]  /*31510*/  STL [R1+0x2dbc], R18 ;  /* 0x002dbc1201007387 */ /* 0x001fe80000100800 */
[----:B------:R-:W-:Y:S04]  /*31520*/  STL [R1+0x2db8], R19 ;  /* 0x002db81301007387 */ /* 0x000fe80000100800 */
[----:B-1----:R-:W-:Y:S04]  /*31530*/  STL.64 [R1+0xe0], R4 ;  /* 0x0000e00401007387 */ /* 0x002fe80000100a00 */
[----:B------:R-:W-:Y:S04]  /*31540*/  STL.64 [R1+0xe8], R6 ;  /* 0x0000e80601007387 */ /* 0x000fe80000100a00 */
[----:B------:R-:W0:Y:S04]  /*31550*/  LDSM.16.M88.4 R4, [R14+UR6+0x8380] ;  /* 0x008380060e04783b */ /* 0x000e280008000200 */
[----:B0-----:R-:W-:Y:S04]  /*31560*/  STL.64 [R1+0xc0], R4 ;  /* 0x0000c00401007387 */ /* 0x001fe80000100a00 */
[----:B------:R-:W-:Y:S01]  /*31570*/  STL [R1+0xc8], R6 ;  /* 0x0000c80601007387 */ /* 0x000fe20000100800 */
[----:B------:R-:W-:-:S03]  /*31580*/  MOV R3, R7 ;  /* 0x0000000700037202 */ /* 0x000fc60000000f00 */
[----:B------:R-:W0:Y:S04]  /*31590*/  LDSM.16.M88.4 R4, [R14+UR6+0x10380] ;  /* 0x010380060e04783b */ /* 0x000e280008000200 */
[----:B------:R-:W-:Y:S01]  /*315a0*/  STL [R1+0x2d98], R3 ;  /* 0x002d980301007387 */ /* 0x000fe20000100800 */
[----:B0-----:R-:W-:Y:S02]  /*315b0*/  MOV R18, R4 ;  /* 0x0000000400127202 */ /* 0x001fe40000000f00 */
[----:B------:R-:W-:Y:S01]  /*315c0*/  MOV R19, R5 ;  /* 0x0000000500137202 */ /* 0x000fe20000000f00 */
[----:B------:R-:W-:Y:S04]  /*315d0*/  STL.64 [R1+0x108], R6 ;  /* 0x0001080601007387 */ /* 0x000fe80000100a00 */
[----:B------:R-:W4:Y:S04]  /*315e0*/  LDL.LU.64 R4, [R1+0x2e68] ;  /* 0x002e680001047983 */ /* 0x000f280000300a00 */
[----:B------:R-:W-:Y:S04]  /*315f0*/  STL.64 [R1+0x2dc8], R18 ;  /* 0x002dc81201007387 */ /* 0x000fe80000100a00 */
[----:B------:R0:W-:Y:S04]  /*31600*/  STL.64 [R1+0x2dc0], R16 ;  /* 0x002dc01001007387 */ /* 0x0001e80000100a00 */
[----:B0-----:R-:W3:Y:S04]  /*31610*/  LDL.LU R16, [R1+0x60] ;  /* 0x0000600001107983 */ /* 0x001ee80000300800 */
[----:B------:R-:W3:Y:S01]  /*31620*/  LDL.LU R17, [R1+0x64] ;  /* 0x0000640001117983 */ /* 0x000ee20000300800 */
[----:B--2---:R-:W-:Y:S01]  /*31630*/  IMAD.MOV.U32 R18, RZ, RZ, R13 ;  /* 0x000000ffff127224 */ /* 0x004fe200078e000d */
[----:B------:R-:W-:-:S02]  /*31640*/  MOV R19, R12 ;  /* 0x0000000c00137202 */ /* 0x000fc40000000f00 */
[----:B------:R-:W0:Y:S04]  /*31650*/  LDSM.16.M88.4 R12, [R14+UR6+0x18380] ;  /* 0x018380060e0c783b */ /* 0x000e280008000200 */
[----:B0-----:R-:W-:Y:S04]  /*31660*/  STL.64 [R1+0x110], R12 ;  /* 0x0001100c01007387 */ /* 0x001fe80000100a00 */
[----:B------:R0:W-:Y:S04]  /*31670*/  STL.64 [R1+0x118], R14 ;  /* 0x0001180e01007387 */ /* 0x0001e80000100a00 */
[----:B0-----:R-:W2:Y:S04]  /*31680*/  LDL.LU R15, [R1+0x2e60] ;  /* 0x002e6000010f7983 */ /* 0x001ea80000300800 */
[----:B--2---:R-:W0:Y:S04]  /*31690*/  LDSM.16.MT88.4 R12, [R15+UR6+0x27000] ;  /* 0x027000060f0c783b */ /* 0x004e280008004200 */
[----:B0-----:R-:W-:Y:S04]  /*316a0*/  STL.64 [R1+0x2d88], R14 ;  /* 0x002d880e01007387 */ /* 0x001fe80000100a00 */
[----:B------:R0:W-:Y:S04]  /*316b0*/  STL.64 [R1+0x2d80], R12 ;  /* 0x002d800c01007387 */ /* 0x0001e80000100a00 */
[----:B0-----:R-:W4:Y:S04]  /*316c0*/  LDL.LU R12, [R1+0x70] ;  /* 0x00007000010c7983 */ /* 0x001f280000300800 */
[----:B------:R-:W4:Y:S01]  /*316d0*/  LDL.LU R13, [R1+0x74] ;  /* 0x00007400010d7983 */ /* 0x000f220000300800 */
[----:B------:R-:W-:-:S02]  /*316e0*/  MOV R14, R2 ;  /* 0x00000002000e7202 */ /* 0x000fc40000000f00 */
[----:B------:R-:W-:-:S07]  /*316f0*/  MOV R15, R0 ;  /* 0x00000000000f7202 */ /* 0x000fce0000000f00 */
[----:B----4-:R-:W-:Y:S01]  /*31700*/  HMMA.16816.F32.BF16 R4, R20, R4, R12 ;  /* 0x000000041404723c */ /* 0x010fe2000004180c */
[----:B------:R-:W-:Y:S01]  /*31710*/  IMAD.MOV.U32 R14, RZ, RZ, R10 ;  /* 0x000000ffff0e7224 */ /* 0x000fe200078e000a */
[----:B------:R-:W-:-:S15]  /*31720*/  MOV R15, R11 ;  /* 0x0000000b000f7202 */ /* 0x000fde0000000f00 */
[----:B------:R-:W-:Y:S02]  /*31730*/  NOP ;  /* 0x0000000000007918 */ /* 0x000fe40000000000 */
[----:B------:R-:W-:Y:S01]  /*31740*/  IMAD.MOV.U32 R12, RZ, RZ, R4 ;  /* 0x000000ffff0c7224 */ /* 0x000fe200078e0004 */
[----:B------:R-:W-:Y:S02]  /*31750*/  MOV R2, R6 ;  /* 0x0000000600027202 */ /* 0x000fe40000000f00 */
[----:B------:R-:W-:Y:S02]  /*31760*/  MOV R0, R7 ;  /* 0x0000000700007202 */ /* 0x000fe40000000f00 */
[----:B------:R-:W-:Y:S01]  /*31770*/  MOV R3, R5 ;  /* 0x0000000500037202 */ /* 0x000fe20000000f00 */
[----:B------:R-:W2:Y:S04]  /*31780*/  LDL.LU.64 R6, [R1+0x2e58] ;  /* 0x002e580001067983 */ /* 0x000ea80000300a00 */
[----:B------:R-:W4:Y:S04]  /*31790*/  LDL.LU.64 R4, [R1+0x2e50] ;  /* 0x002e500001047983 */ /* 0x000f280000300a00 */
[----:B------:R0:W-:Y:S04]  /*317a0*/  STL [R1+0x2e20], R12 ;  /* 0x002e200c01007387 */ /* 0x0001e80000100800 */
[----:B0-----:R-:W2:Y:S04]  /*317b0*/  LDL.LU R12, [R1+0x40] ;  /* 0x00004000010c7983 */ /* 0x001ea80000300800 */
[----:B------:R-:W2:Y:S04]  /*317c0*/  LDL.LU R13, [R1+0x44] ;  /* 0x00004400010d7983 */ /* 0x000ea80000300800 */
[----:B------:R-:W2:Y:S04]  /*317d0*/  LDL.LU R10, [R1+0x2e4c] ;  /* 0x002e4c00010a7983 */ /* 0x000ea80000300800 */
[----:B------:R-:W2:Y:S04]  /*317e0*/  LDL.LU R11, [R1+0x2e48] ;  /* 0x002e4800010b7983 */ /* 0x000ea80000300800 */
[----:B------:R-:W-:Y:S01]  /*317f0*/  STL.64 [R1+0x2e30], R14 ;  /* 0x002e300e01007387 */ /* 0x000fe20000100a00 */
[----:B---3--:R-:W-:Y:S01]  /*31800*/  HMMA.16816.F32.BF16 R16, R20, R8, R16 ;  /* 0x000000081410723c */ /* 0x008fe20000041810 */
[----:B----4-:R-:W-:-:S02]  /*31810*/  MOV R8, R4 ;  /* 0x0000000400087202 */ /* 0x010fc40000000f00 */
[----:B------:R-:W-:Y:S01]  /*31820*/  MOV R9, R5 ;  /* 0x0000000500097202 */ /* 0x000fe20000000f00 */
[----:B--2---:R0:W-:Y:S04]  /*31830*/  STL.64 [R1+0x2e28], R12 ;  /* 0x002e280c01007387 */ /* 0x0041e80000100a00 */
[----:B0-----:R-:W2:Y:S04]  /*31840*/  LDL.LU R12, [R1+0x50] ;  /* 0x00005000010c7983 */ /* 0x001ea80000300800 */
[----:B------:R-:W2:Y:S04]  /*31850*/  LDL.LU R13, [R1+0x54] ;  /* 0x00005400010d7983 */ /* 0x000ea80000300800 */
[----:B------:R-:W2:Y:S04]  /*31860*/  LDL.LU R14, [R1+0x58] ;  /* 0x00005800010e7983 */ /* 0x000ea80000300800 */
[----:B------:R-:W2:Y:S04]  /*31870*/  LDL.LU R15, [R1+0x5c] ;  /* 0x00005c00010f7983 */ /* 0x000ea80000300800 */
[----:B------:R0:W-:Y:S04]  /*31880*/  STL.64 [R1+0x2e18], R10 ;  /* 0x002e180a01007387 */ /* 0x0001e80000100a00 */
[----:B------:R-:W2:Y:S04]  /*31890*/  LDL.LU R4, [R1+0x2e44] ;  /* 0x002e440001047983 */ /* 0x000ea80000300800 */
[----:B------:R-:W2:Y:S01]  /*318a0*/  LDL.LU R5, [R1+0x2e40] ;  /* 0x002e400001057983 */ /* 0x000ea20000300800 */
[----:B0-----:R-:W-:Y:S01]  /*318b0*/  IMAD.MOV.U32 R10, RZ, RZ, R6 ;  /* 0x000000ffff0a7224 */ /* 0x001fe200078e0006 */
[----:B------:R-:W-:-:S02]  /*318c0*/  MOV R11, R7 ;  /* 0x00000007000b7202 */ /* 0x000fc40000000f00 */
[----:B------:R-:W2:Y:S04]  /*318d0*/  LDL.LU R6, [R1+0x2e3c] ;  /* 0x002e3c0001067983 */ /* 0x000ea80000300800 */
[----:B------:R-:W2:Y:S04]  /*318e0*/  LDL.LU R7, [R1+0x2e38] ;  /* 0x002e380001077983 */ /* 0x000ea80000300800 */
[----:B------:R-:W3:Y:S04]  /*318f0*/  LDL.LU R22, [R1+0xb8] ;  /* 0x0000b80001167983 */ /* 0x000ee80000300800 */
[----:B------:R-:W3:Y:S04]  /*31900*/  LDL.LU R23, [R1+0xbc] ;  /* 0x0000bc0001177983 */ /* 0x000ee80000300800 */
[----:B------:R0:W-:Y:S04]  /*31910*/  STL.64 [R1+0x2dd8], R18 ;  /* 0x002dd81201007387 */ /* 0x0001e80000100a00 */
[----:B------:R-:W-:Y:S04]  /*31920*/  STL.64 [R1+0x2dd0], R16 ;  /* 0x002dd01001007387 */ /* 0x000fe80000100a00 */
[----:B0-----:R-:W4:Y:S04]  /*31930*/  LDL.LU R18, [R1+0xd8] ;  /* 0x0000d80001127983 */ /* 0x001f280000300800 */
[----:B------:R-:W4:Y:S01]  /*31940*/  LDL.LU R19, [R1+0xdc] ;  /* 0x0000dc0001137983 */ /* 0x000f220000300800 */
[----:B--2---:R-:W-:-:S15]  /*31950*/  HMMA.16816.F32.BF16 R12, R4, R26, R12 ;  /* 0x0000001a040c723c */ /* 0x004fde000004180c */
[----:B------:R-:W-:-:S04]  /*31960*/  NOP ;  /* 0x0000000000007918 */ /* 0x000fc80000000000 */
[----:B------:R-:W-:Y:S04]  /*31970*/  STL.64 [R1+0x60], R12 ;  /* 0x0000600c01007387 */ /* 0x000fe80000100a00 */
[----:B------:R0:W-:Y:S04]  /*31980*/  STL.64 [R1+0x68], R14 ;  /* 0x0000680e01007387 */ /* 0x0001e80000100a00 */
[----:B0-----:R-:W3:Y:S04]  /*31990*/  LDL.LU.64 R14, [R1+0x2e30] ;  /* 0x002e3000010e7983 */ /* 0x001ee80000300a00 */
[----:B------:R-:W3:Y:S01]  /*319a0*/  LDL.LU.64 R12, [R1+0x2e28] ;  /* 0x002e2800010c7983 */ /* 0x000ee20000300a00 */
[C---:B----4-:R-:W-:Y:S03]  /*319b0*/  HMMA.16816.F32.BF16 R8, R4.reuse, R18, R8 ;  /* 0x000000120408723c */ /* 0x050fe60000041808 */
[----:B------:R0:W-:Y:S04]  /*319c0*/  STL.64 [R1+0x2e10], R26 ;  /* 0x002e101a01007387 */ /* 0x0001e80000100a00 */
[----:B------:R-:W2:Y:S04]  /*319d0*/  LDL.LU R24, [R1+0x10] ;  /* 0x0000100001187983 */ /* 0x000ea80000300800 */
[----:B------:R-:W2:Y:S04]  /*319e0*/  LDL.LU R25, [R1+0x14] ;  /* 0x0000140001197983 */ /* 0x000ea80000300800 */
[----:B0-----:R-:W2:Y:S04]  /*319f0*/  LDL.LU R26, [R1+0x18] ;  /* 0x00001800011a7983 */ /* 0x001ea80000300800 */
[----:B------:R-:W2:Y:S01]  /*31a00*/  LDL.LU R27, [R1+0x1c] ;  /* 0x00001c00011b7983 */ /* 0x000ea20000300800 */
[----:B---3--:R-:W-:-:S15]  /*31a10*/  HMMA.16816.F32.BF16 R12, R4, R22, R12 ;  /* 0x00000016040c723c */ /* 0x008fde000004180c */
[----:B------:R-:W-:-:S04]  /*31a20*/  NOP ;  /* 0x0000000000007918 */ /* 0x000fc80000000000 */
[----:B------:R0:W-:Y:S04]  /*31a30*/  STL.64 [R1+0x40], R12 ;  /* 0x0000400c01007387 */ /* 0x0001e80000100a00 */
[----:B------:R1:W-:Y:S04]  /*31a40*/  STL.64 [R1+0x48], R14 ;  /* 0x0000480e01007387 */ /* 0x0003e80000100a00 */
[----:B0-----:R-:W3:Y:S04]  /*31a50*/  LDL.LU R12, [R1+0x2e20] ;  /* 0x002e2000010c7983 */ /* 0x001ee80000300800 */
[----:B------:R0:W-:Y:S04]  /*31a60*/  STL.64 [R1+0x2df8], R22 ;  /* 0x002df81601007387 */ /* 0x0001e80000100a00 */
[----:B------:R-:W4:Y:S04]  /*31a70*/  LDL.LU R20, [R1] ;  /* 0x0000000001147983 */ /* 0x000f280000300800 */
[----:B------:R-:W4:Y:S01]  /*31a80*/  LDL.LU R21, [R1+0x4] ;  /* 0x0000040001157983 */ /* 0x000f220000300800 */
[----:B-1----:R-:W-:Y:S01]  /*31a90*/  MOV R14, R10 ;  /* 0x0000000a000e7202 */ /* 0x002fe20000000f00 */
[----:B------:R-:W-:-:S02]  /*31aa0*/  IMAD.MOV.U32 R15, RZ, RZ, R11 ;  /* 0x000000ffff0f7224 */ /* 0x000fc400078e000b */
[----:B0-----:R-:W4:Y:S04]  /*31ab0*/  LDL.LU R22, [R1+0x8] ;  /* 0x0000080001167983 */ /* 0x001f280000300800 */
[----:B------:R0:W-:Y:S04]  /*31ac0*/  STL.64 [R1+0x50], R8 ;  /* 0x0000500801007387 */ /* 0x0001e80000100a00 */
[----:B------:R-:W2:Y:S02]  /*31ad0*/  LDL.LU.64 R10, [R1+0x2e18] ;  /* 0x002e1800010a7983 */ /* 0x000ea40000300a00 */
[----:B--2---:R-:W-:Y:S02]  /*31ae0*/  HMMA.16816.F32.BF16 R4, R4, R10, R24 ;  /* 0x0000000a0404723c */ /* 0x004fe40000041818 */
[----:B------:R-:W4:Y:S01]  /*31af0*/  LDL.LU.64 R26, [R1+0x2e10] ;  /* 0x002e1000011a7983 */ /* 0x000f220000300a00 */
[----:B------:R-:W-:-:S02]  /*31b00*/  MOV R17, R10 ;  /* 0x0000000a00117202 */ /* 0x000fc40000000f00 */
[----:B------:R-:W-:-:S14]  /*31b10*/  MOV R16, R11 ;  /* 0x0000000b00107202 */ /* 0x000fdc0000000f00 */
[----:B------:R-:W-:Y:S04]  /*31b20*/  STL.64 [R1+0x30], R4 ;  /* 0x0000300401007387 */ /* 0x000fe80000100a00 */
[----:B------:R1:W-:Y:S04]  /*31b30*/  STL.64 [R1+0x38], R6 ;  /* 0x0000380601007387 */ /* 0x0003e80000100a00 */
[----:B------:R-:W4:Y:S04]  /*31b40*/  LDL.LU.64 R10, [R1+0x2e08] ;  /* 0x002e0800010a7983 */ /* 0x000f280000300a00 */
[----:B0-----:R-:W4:Y:S04]  /*31b50*/  LDL.LU.64 R8, [R1+0x2e00] ;  /* 0x002e000001087983 */ /* 0x001f280000300a00 */
[----:B-1----:R-:W2:Y:S01]  /*31b60*/  LDL R7, [R1+0x138] ;  /* 0x0001380001077983 */ /* 0x002ea20000100800 */
[----:B------:R-:W-:-:S02]  /*31b70*/  MOV R23, R28 ;  /* 0x0000001c00177202 */ /* 0x000fc40000000f00 */
[----:B------:R-:W-:Y:S01]  /*31b80*/  MOV R6, R2 ;  /* 0x0000000200067202 */ /* 0x000fe20000000f00 */
[----:B------:R-:W-:-:S04]  /*31b90*/  IMAD.MOV.U32 R5, RZ, RZ, R3 ;  /* 0x000000ffff057224 */ /* 0x000fc800078e0003 */
[----:B----4-:R-:W-:Y:S01]  /*31ba0*/  HMMA.16816.F32.BF16 R24, R8, R26, R20 ;  /* 0x0000001a0818723c */ /* 0x010fe20000041814 */
[----:B--2---:R0:W-:Y:S04]  /*31bb0*/  STL [R1+0x2de0], R7 ;  /* 0x002de00701007387 */ /* 0x0041e80000100800 */
[----:B------:R-:W2:-:S14]  /*31bc0*/  LDL.LU.64 R22, [R1+0x2df8] ;  /* 0x002df80001167983 */ /* 0x000e9c0000300a00 */
[----:B------:R-:W-:Y:S02]  /*31bd0*/  MOV R2, R26 ;  /* 0x0000001a00027202 */ /* 0x000fe40000000f00 */
[----:B0-----:R-:W-:Y:S02]  /*31be0*/  MOV R7, R0 ;  /* 0x0000000000077202 */ /* 0x001fe40000000f00 */
[----:B------:R-:W-:Y:S02]  /*31bf0*/  MOV R0, R27 ;  /* 0x0000001b00007202 */ /* 0x000fe40000000f00 */
[----:B------:R-:W-:Y:S01]  /*31c00*/  MOV R3, R24 ;  /* 0x0000001800037202 */ /* 0x000fe20000000f00 */
[----:B------:R-:W-:Y:S01]  /*31c10*/  IMAD.MOV.U32 R28, RZ, RZ, R25 ;  /* 0x000000ffff1c7224 */ /* 0x000fe200078e0019 */
[----:B------:R-:W2:Y:S04]  /*31c20*/  LDL.LU.64 R26, [R1+0x2df0] ;  /* 0x002df000011a7983 */ /* 0x000ea80000300a00 */
[----:B------:R-:W2:Y:S01]  /*31c30*/  LDL.LU.64 R24, [R1+0x2de8] ;  /* 0x002de80001187983 */ /* 0x000ea20000300a00 */
[----:B---3--:R-:W-:Y:S01]  /*31c40*/  MOV R4, R12 ;  /* 0x0000000c00047202 */ /* 0x008fe20000000f00 */
[----:B--2---:R-:W-:Y:S02]  /*31c50*/  HMMA.16816.F32.BF16 R20, R8, R22, R24 ;  /* 0x000000160814723c */ /* 0x004fe40000041818 */
[----:B------:R-:W2:-:S15]  /*31c60*/  LDL R27, [R1+0x134] ;  /* 0x00013400011b7983 */ /* 0x000e9e0000100800 */
[----:B------:R-:W-:Y:S02]  /*31c70*/  NOP ;  /* 0x0000000000007918 */ /* 0x000fe40000000000 */
[----:B------:R-:W-:Y:S04]  /*31c80*/  STL.64 [R1+0x2d70], R22 ;  /* 0x002d701601007387 */ /* 0x000fe80000100a00 */
[----:B------:R0:W-:Y:S04]  /*31c90*/  STL.64 [R1+0x2d68], R20 ;  /* 0x002d681401007387 */ /* 0x0001e80000100a00 */
[----:B0-----:R-:W3:Y:S04]  /*31ca0*/  LDL.LU R20, [R1+0xe0] ;  /* 0x0000e00001147983 */ /* 0x001ee80000300800 */
[----:B------:R-:W3:Y:S04]  /*31cb0*/  LDL.LU R21, [R1+0xe4] ;  /* 0x0000e40001157983 */ /* 0x000ee80000300800 */
[----:B------:R-:W4:Y:S04]  /*31cc0*/  LDL.LU.64 R12, [R1+0x110] ;  /* 0x00011000010c7983 */ /* 0x000f280000300a00 */
[----:B--2---:R-:W0:Y:S04]  /*31cd0*/  LDSM.16.MT88.4 R24, [R27+UR6+0x27400] ;  /* 0x027400061b18783b */ /* 0x004e280008004200 */
[----:B----4-:R1:W-:Y:S04]  /*31ce0*/  STL.64 [R1+0x2d90], R12 ;  /* 0x002d900c01007387 */ /* 0x0103e80000100a00 */
[----:B-1----:R-:W2:Y:S04]  /*31cf0*/  LDL.LU R12, [R1+0x50] ;  /* 0x00005000010c7983 */ /* 0x002ea80000300800 */
[----:B------:R-:W2:Y:S04]  /*31d00*/  LDL.LU R13, [R1+0x54] ;  /* 0x00005400010d7983 */ /* 0x000ea80000300800 */
[----:B------:R-:W-:Y:S04]  /*31d10*/  STL.64 [R1+0x2da8], R14 ;  /* 0x002da80e01007387 */ /* 0x000fe80000100a00 */
[----:B--2---:R1:W-:Y:S04]  /*31d20*/  STL.64 [R1+0x2da0], R12 ;  /* 0x002da00c01007387 */ /* 0x0043e80000100a00 */
[----:B-1----:R-:W2:Y:S04]  /*31d30*/  LDL.LU.64 R12, [R1+0xc0] ;  /* 0x0000c000010c7983 */ /* 0x002ea80000300a00 */
[----:B--2---:R1:W-:Y:S04]  /*31d40*/  STL.64 [R1+0x2db0], R12 ;  /* 0x002db00c01007387 */ /* 0x0043e80000100a00 */
[----:B-1----:R-:W3:Y:S04]  /*31d50*/  LDL.LU R12, [R1+0x60] ;  /* 0x00006000010c7983 */ /* 0x002ee80000300800 */
[----:B------:R-:W3:Y:S04]  /*31d60*/  LDL.LU R13, [R1+0x64] ;  /* 0x00006400010d7983 */ /* 0x000ee80000300800 */
[----:B------:R-:W3:Y:S04]  /*31d70*/  LDL.LU R14, [R1+0x68] ;  /* 0x00006800010e7983 */ /* 0x000ee80000300800 */
[----:B------:R-:W3:Y:S04]  /*31d80*/  LDL.LU R15, [R1+0x6c] ;  /* 0x00006c00010f7983 */ /* 0x000ee80000300800 */
[----:B0-----:R0:W-:Y:S04]  /*31d90*/  STL.64 [R1+0x2d28], R26 ;  /* 0x002d281a01007387 */ /* 0x0011e80000100a00 */
[----:B------:R-:W-:Y:S01]  /*31da0*/  STL.64 [R1+0x2d20], R24 ;  /* 0x002d201801007387 */ /* 0x000fe20000100a00 */
[----:B0-----:R-:W-:Y:S01]  /*31db0*/  MOV R26, R17 ;  /* 0x00000011001a7202 */ /* 0x001fe20000000f00 */
[----:B------:R-:W-:-:S02]  /*31dc0*/  IMAD.MOV.U32 R27, RZ, RZ, R16 ;  /* 0x000000ffff1b7224 */ /* 0x000fc400078e0010 */
[----:B------:R-:W-:Y:S01]  /*31dd0*/  HMMA.16816.F32.BF16 R16, R8, R18, R4 ;  /* 0x000000120810723c */ /* 0x000fe20000041804 */
[----:B------:R-:W2:-:S15]  /*31de0*/  LDL.LU R7, [R1+0x2de0] ;  /* 0x002de00001077983 */ /* 0x000e9e0000300800 */
[----:B------:R-:W-:-:S03]  /*31df0*/  NOP ;  /* 0x0000000000007918 */ /* 0x000fc60000000000 */
[----:B------:R-:W-:Y:S01]  /*31e00*/  MOV R23, R18 ;  /* 0x0000001200177202 */ /* 0x000fe20000000f00 */
[----:B------:R0:W-:Y:S01]  /*31e10*/  STL.64 [R1], R16 ;  /* 0x0000001001007387 */ /* 0x0001e20000100a00 */
[----:B------:R-:W-:-:S03]  /*31e20*/  MOV R22, R19 ;  /* 0x0000001300167202 */ /* 0x000fc60000000f00 */
[----:B------:R-:W4:Y:S04]  /*31e30*/  LDL.LU.64 R18, [R1+0x2dd8] ;  /* 0x002dd80001127983 */ /* 0x000f280000300a00 */
[----:B0-----:R-:W4:Y:S04]  /*31e40*/  LDL.LU.64 R16, [R1+0x2dd0] ;  /* 0x002dd00001107983 */ /* 0x001f280000300a00 */
[----:B--2---:R-:W0:Y:S01]  /*31e50*/  LDSM.16.MT88.4 R4, [R7+UR6+0x27400] ;  /* 0x027400060704783b */ /* 0x004e220008004200 */
[----:B----4-:R-:W-:Y:S03]  /*31e60*/  HMMA.16816.F32.BF16 R24, R8, R26, R16 ;  /* 0x0000001a0818723c */ /* 0x010fe60000041810 */
[----:B0-----:R-:W-:Y:S04]  /*31e70*/  STL.64 [R1+0x2d18], R6 ;  /* 0x002d180601007387 */ /* 0x001fe80000100a00 */
[----:B------:R0:W-:Y:S04]  /*31e80*/  STL.64 [R1+0x2d10], R4 ;  /* 0x002d100401007387 */ /* 0x0001e80000100a00 */
[----:B0-----:R-:W2:Y:S04]  /*31e90*/  LDL.LU R4, [R1+0x40] ;  /* 0x0000400001047983 */ /* 0x001ea80000300800 */
[----:B------:R-:W2:Y:S04]  /*31ea0*/  LDL.LU R5, [R1+0x44] ;  /* 0x0000440001057983 */ /* 0x000ea80000300800 */
[----:B------:R-:W2:Y:S04]  /*31eb0*/  LDL.LU R6, [R1+0x48] ;  /* 0x0000480001067983 */ /* 0x000ea80000300800 */
[----:B------:R-:W2:Y:S04]  /*31ec0*/  LDL.LU R7, [R1+0x4c] ;  /* 0x00004c0001077983 */ /* 0x000ea80000300800 */
[----:B------:R-:W4:Y:S04]  /*31ed0*/  LDL.LU.64 R18, [R1+0x2dc8] ;  /* 0x002dc80001127983 */ /* 0x000f280000300a00 */
[----:B------:R-:W3:Y:S01]  /*31ee0*/  LDL.LU.64 R16, [R1+0x2dc0] ;  /* 0x002dc00001107983 */ /* 0x000ee20000300a00 */
[----:B----4-:R-:W-:Y:S01]  /*31ef0*/  MOV R8, R18 ;  /* 0x0000001200087202 */ /* 0x010fe20000000f00 */
[----:B------:R-:W-:-:S02]  /*31f00*/  IMAD.MOV.U32 R9, RZ, RZ, R19 ;  /* 0x000000ffff097224 */ /* 0x000fc400078e0013 */
[----:B------:R-:W3:Y:S04]  /*31f10*/  LDL.LU R18, [R1+0x2dbc] ;  /* 0x002dbc0001127983 */ /* 0x000ee80000300800 */
[----:B------:R-:W3:Y:S04]  /*31f20*/  LDL.LU R19, [R1+0x2db8] ;  /* 0x002db80001137983 */ /* 0x000ee80000300800 */
[----:B------:R-:W-:Y:S04]  /*31f30*/  STL.64 [R1+0x2d38], R26 ;  /* 0x002d381a01007387 */ /* 0x000fe80000100a00 */
[----:B------:R0:W-:Y:S04]  /*31f40*/  STL.64 [R1+0x2d30], R24 ;  /* 0x002d301801007387 */ /* 0x0001e80000100a00 */
[----:B0-----:R-:W4:Y:S04]  /*31f50*/  LDL.LU R24, [R1+0x30] ;  /* 0x0000300001187983 */ /* 0x001f280000300800 */
[----:B------:R-:W4:Y:S04]  /*31f60*/  LDL.LU R25, [R1+0x34] ;  /* 0x0000340001197983 */ /* 0x000f280000300800 */
[----:B------:R-:W4:Y:S04]  /*31f70*/  LDL.LU R26, [R1+0x38] ;  /* 0x00003800011a7983 */ /* 0x000f280000300800 */
[----:B------:R-:W4:Y:S01]  /*31f80*/  LDL.LU R27, [R1+0x3c] ;  /* 0x00003c00011b7983 */ /* 0x000f220000300800 */
[----:B---3--:R-:W-:-:S15]  /*31f90*/  HMMA.16816.F32.BF16 R12, R16, R20, R12 ;  /* 0x00000014100c723c */ /* 0x008fde000004180c */
[----:B------:R-:W-:-:S04]  /*31fa0*/  NOP ;  /* 0x0000000000007918 */ /* 0x000fc80000000000 */
[----:B------:R0:W-:Y:S04]  /*31fb0*/  STL.64 [R1+0x60], R12 ;  /* 0x0000600c01007387 */ /* 0x0001e80000100a00 */
[----:B------:R1:W-:Y:S04]  /*31fc0*/  STL.64 [R1+0x68], R14 ;  /* 0x0000680e01007387 */ /* 0x0003e80000100a00 */
[----:B0-----:R-:W2:Y:S04]  /*31fd0*/  LDL.LU.64 R12, [R1+0x2db0] ;  /* 0x002db000010c7983 */ /* 0x001ea80000300a00 */
[----:B-1----:R-:W3:Y:S01]  /*31fe0*/  LDL.LU.64 R14, [R1+0x2da8] ;  /* 0x002da800010e7983 */ /* 0x002ee20000300a00 */
[----:B--2---:R-:W-:Y:S01]  /*31ff0*/  HMMA.16816.F32.BF16 R4, R16, R12, R4 ;  /* 0x0000000c1004723c */ /* 0x004fe20000041804 */
[----:B------:R-:W-:-:S02]  /*32000*/  MOV R11, R12 ;  /* 0x0000000c000b7202 */ /* 0x000fc40000000f00 */
[----:B------:R-:W-:Y:S02]  /*32010*/  MOV R10, R13 ;  /* 0x0000000d000a7202 */ /* 0x000fe40000000f00 */
[----:B------:R-:W3:-:S14]  /*32020*/  LDL.LU.64 R12, [R1+0x2da0] ;  /* 0x002da000010c7983 */ /* 0x000edc0000300a00 */
[----:B------:R-:W-:Y:S04]  /*32030*/  STL.64 [R1+0x2d50], R6 ;  /* 0x002d500601007387 */ /* 0x000fe80000100a00 */
[----:B------:R0:W-:Y:S04]  /*32040*/  STL.64 [R1+0x2d48], R4 ;  /* 0x002d480401007387 */ /* 0x0001e80000100a00 */
[----:B0-----:R-:W2:Y:S04]  /*32050*/  LDL.LU R4, [R1] ;  /* 0x0000000001047983 */ /* 0x001ea80000300800 */
[----:B------:R-:W2:Y:S01]  /*32060*/  LDL.LU R5, [R1+0x4] ;  /* 0x0000040001057983 */ /* 0x000ea20000300800 */
[----:B------:R-:W-:Y:S01]  /*32070*/  MOV R6, R23 ;  /* 0x0000001700067202 */ /* 0x000fe20000000f00 */
[----:B------:R-:W-:-:S05]  /*32080*/  IMAD.MOV.U32 R7, RZ, RZ, R22 ;  /* 0x000000ffff077224 */ /* 0x000fca00078e0016 */
[----:B------:R-:W-:Y:S01]  /*32090*/  STL.64 [R1+0x2d60], R6 ;  /* 0x002d600601007387 */ /* 0x000fe20000100a00 */
[----:B---3--:R-:W-:Y:S03]  /*320a0*/  HMMA.16816.F32.BF16 R12, R16, R8, R12 ;  /* 0x00000008100c723c */ /* 0x008fe6000004180c */
[----:B--2---:R0:W-:Y:S02]  /*320b0*/  STL.64 [R1+0x2d58], R4 ;  /* 0x002d580401007387 */ /* 0x0041e40000100a00 */
[----:B0-----:R-:W-:Y:S02]  /*320c0*/  MOV R4, R11 ;  /* 0x0000000b00047202 */ /* 0x001fe40000000f00 */
[----:B------:R-:W-:-:S05]  /*320d0*/  MOV R5, R10 ;  /* 0x0000000a00057202 */ /* 0x000fca0000000f00 */
[----:B------:R0:W-:Y:S02]  /*320e0*/  STL.64 [R1+0x2d78], R4 ;  /* 0x002d780401007387 */ /* 0x0001e40000100a00 */
[----:B0-----:R-:W-:Y:S02]  /*320f0*/  MOV R4, R3 ;  /* 0x0000000300047202 */ /* 0x001fe40000000f00 */
[----:B------:R-:W2:Y:S04]  /*32100*/  LDL.LU R3, [R1+0x2d98] ;  /* 0x002d980001037983 */ /* 0x000ea80000300800 */
[----:B------:R0:W-:Y:S04]  /*32110*/  STL.64 [R1+0x50], R12 ;  /* 0x0000500c01007387 */ /* 0x0001e80000100a00 */
[----:B------:R1:W-:Y:S04]  /*32120*/  STL.64 [R1+0x58], R14 ;  /* 0x0000580e01007387 */ /* 0x0003e80000100a00 */
[----:B0-----:R-:W4:Y:S02]  /*32130*/  LDL.LU.64 R12, [R1+0x2d90] ;  /* 0x002d9000010c7983 */ /* 0x001f240000300a00 */
[----:B----4-:R-:W-:Y:S01]  /*32140*/  HMMA.16816.F32.BF16 R16, R16, R12, R24 ;  /* 0x0000000c1010723c */ /* 0x010fe20000041818 */
[----:B------:R-:W-:Y:S01]  /*32150*/  MOV R25, R12 ;  /* 0x0000000c00197202 */ /* 0x000fe20000000f00 */
[----:B------:R-:W-:-:S15]  /*32160*/  IMAD.MOV.U32 R24, RZ, RZ, R13 ;  /* 0x000000ffff187224 */ /* 0x000fde00078e000d */
[----:B------:R-:W-:Y:S02]  /*32170*/  NOP ;  /* 0x0000000000007918 */ /* 0x000fe40000000000 */
[----:B------:R0:W-:Y:S04]  /*32180*/  STL.64 [R1+0x30], R16 ;  /* 0x0000301001007387 */ /* 0x0001e80000100a00 */
[----:B------:R3:W-:Y:S04]  /*32190*/  STL.64 [R1+0x38], R18 ;  /* 0x0000381201007387 */ /* 0x0007e80000100a00 */
[----:B-1----:R-:W4:Y:S04]  /*321a0*/  LDL.LU.64 R14, [R1+0x2d88] ;  /* 0x002d8800010e7983 */ /* 0x002f280000300a00 */
[----:B------:R-:W4:Y:S01]  /*321b0*/  LDL.LU.64 R12, [R1+0x2d80] ;  /* 0x002d8000010c7983 */ /* 0x000f220000300a00 */
[----:B------:R-:W-:Y:S01]  /*321c0*/  IMAD.MOV.U32 R5, RZ, RZ, R28 ;  /* 0x000000ffff057224 */ /* 0x000fe200078e001c */
[----:B------:R-:W-:-:S02]  /*321d0*/  MOV R6, R2 ;  /* 0x0000000200067202 */ /* 0x000fc40000000f00 */
[----:B------:R-:W-:Y:S01]  /*321e0*/  MOV R7, R0 ;  /* 0x0000000000077202 */ /* 0x000fe20000000f00 */
[----:B0-----:R-:W2:Y:S04]  /*321f0*/  LDL R17, [R1+0x138] ;  /* 0x0001380001117983 */ /* 0x001ea80000100800 */
[----:B---3--:R-:W3:Y:S02]  /*32200*/  LDL.LU R19, [R1+0x134] ;  /* 0x0001340001137983 */ /* 0x008ee40000300800 */
[----:B----4-:R-:W-:Y:S02]  /*32210*/  HMMA.16816.F32.BF16 R20, R12, R20, R4 ;  /* 0x000000140c14723c */ /* 0x010fe40000041804 */
[----:B------:R-:W4:-:S15]  /*32220*/  LDL.LU.64 R4, [R1+0x2d78] ;  /* 0x002d780001047983 */ /* 0x000f1e0000300a00 */
[----:B------:R-:W-:Y:S02]  /*32230*/  NOP ;  /* 0x0000000000007918 */ /* 0x000fe40000000000 */
[----:B------:R-:W-:Y:S04]  /*32240*/  STL.64 [R1+0x80], R20 ;  /* 0x0000801401007387 */ /* 0x000fe80000100a00 */
[----:B------:R0:W-:Y:S04]  /*32250*/  STL.64 [R1+0x88], R22 ;  /* 0x0000881601007387 */ /* 0x0001e80000100a00 */
[----:B0-----:R-:W4:Y:S04]  /*32260*/  LDL.LU.64 R22, [R1+0x2d70] ;  /* 0x002d700001167983 */ /* 0x001f280000300a00 */
[----:B------:R-:W4:Y:S04]  /*32270*/  LDL.LU.64 R20, [R1+0x2d68] ;  /* 0x002d680001147983 */ /* 0x000f280000300a00 */
[----:B------:R-:W2:Y:S01]  /*32280*/  LDL.LU.64 R6, [R1+0x2d60] ;  /* 0x002d600001067983 */ /* 0x000ea20000300a00 */
[C---:B----4-:R-:W-:Y:S03]  /*32290*/  HMMA.16816.F32.BF16 R20, R12.reuse, R4, R20 ;  /* 0x000000040c14723c */ /* 0x050fe60000041814 */
[----:B------:R-:W2:Y:S05]  /*322a0*/  LDL.LU.64 R4, [R1+0x2d58] ;  /* 0x002d580001047983 */ /* 0x000eaa0000300a00 */
[----:B--2---:R-:W-:Y:S01]  /*322b0*/  HMMA.16816.F32.BF16 R8, R12, R8, R4 ;  /* 0x000000080c08723c */ /* 0x004fe20000041804 */
[----:B------:R-:W2:Y:S04]  /*322c0*/  LDL.LU.64 R6, [R1+0x2d50] ;  /* 0x002d500001067983 */ /* 0x000ea80000300a00 */
[----:B------:R-:W2:-:S14]  /*322d0*/  LDL.LU.64 R4, [R1+0x2d48] ;  /* 0x002d480001047983 */ /* 0x000e9c0000300a00 */
[----:B------:R-:W-:Y:S02]  /*322e0*/  MOV R28, R9 ;  /* 0x00000009001c7202 */ /* 0x000fe40000000f00 */
[----:B------:R-:W-:Y:S01]  /*322f0*/  MOV R2, R10 ;  /* 0x0000000a00027202 */ /* 0x000fe20000000f00 */
[----:B------:R-:W-:Y:S01]  /*32300*/  STL [R1+0x90], R8 ;  /* 0x0000900801007387 */ /* 0x000fe20000100800 */
[----:B------:R-:W-:-:S03]  /*32310*/  MOV R0, R11 ;  /* 0x0000000b00007202 */ /* 0x000fc60000000f00 */
[----:B---3--:R-:W0:Y:S04]  /*32320*/  LDSM.16.MT88.4 R8, [R19+UR6+0x27800] ;  /* 0x027800061308783b */ /* 0x008e280008004200 */
[----:B------:R-:W-:Y:S04]  /*32330*/  STL [R1+0x2cf8], R2 ;  /* 0x002cf80201007387 */ /* 0x000fe80000100800 */
[----:B------:R-:W-:Y:S04]  /*32340*/  STL [R1+0x2cf4], R28 ;  /* 0x002cf41c01007387 */ /* 0x000fe80000100800 */
[----:B------:R-:W-:Y:S04]  /*32350*/  STL [R1+0x2cf0], R0 ;  /* 0x002cf00001007387 */ /* 0x000fe80000100800 */
[----:B------:R1:W-:Y:S04]  /*32360*/  STL [R1+0x2d0c], R19 ;  /* 0x002d0c1301007387 */ /* 0x0003e80000100800 */
[----:B------:R-:W2:Y:S01]  /*32370*/  LDL.LU R18, [R1+0xc8] ;  /* 0x0000c80001127983 */ /* 0x000ea20000300800 */
[----:B-1----:R-:W-:-:S03]  /*32380*/  IMAD.MOV.U32 R19, RZ, RZ, R3 ;  /* 0x000000ffff137224 */ /* 0x002fc600078e0003 */
[----:B------:R-:W3:Y:S04]  /*32390*/  LDL.LU R3, [R1+0x2d40] ;  /* 0x002d400001037983 */ /* 0x000ee80000300800 */
[----:B0-----:R0:W-:Y:S04]  /*323a0*/  STL.64 [R1+0x2cb0], R10 ;  /* 0x002cb00a01007387 */ /* 0x0011e80000100a00 */
[----:B------:R1:W-:Y:S04]  /*323b0*/  STL.64 [R1+0x2ca8], R8 ;  /* 0x002ca80801007387 */ /* 0x0003e80000100a00 */
[----:B0-----:R-:W4:Y:S01]  /*323c0*/  LDL.LU R10, [R1+0x118] ;  /* 0x00011800010a7983 */ /* 0x001f220000300800 */
[----:B-1----:R-:W-:-:S02]  /*323d0*/  MOV R8, R25 ;  /* 0x0000001900087202 */ /* 0x002fc40000000f00 */
[----:B------:R-:W-:Y:S02]  /*323e0*/  MOV R9, R24 ;  /* 0x0000001800097202 */ /* 0x000fe40000000f00 */
[----:B---3--:R-:W0:Y:S04]  /*323f0*/  LDSM.16.M88.4 R24, [R3+UR6+0x8380] ;  /* 0x008380060318783b */ /* 0x008e280008000200 */
[----:B----4-:R-:W-:Y:S04]  /*32400*/  STL [R1+0x2cfc], R10 ;  /* 0x002cfc0a01007387 */ /* 0x010fe80000100800 */
[----:B------:R-:W3:Y:S04]  /*32410*/  LDL.LU R11, [R1+0x11c] ;  /* 0x00011c00010b7983 */ /* 0x000ee80000300800 */
[----:B---3--:R-:W-:Y:S04]  /*32420*/  STL [R1+0x2d00], R11 ;  /* 0x002d000b01007387 */ /* 0x008fe80000100800 */
[----:B0-----:R-:W-:Y:S04]  /*32430*/  STL.64 [R1], R24 ;  /* 0x0000001801007387 */ /* 0x001fe80000100a00 */
[----:B------:R0:W-:Y:S04]  /*32440*/  STL.64 [R1+0x8], R26 ;  /* 0x0000081a01007387 */ /* 0x0001e80000100a00 */
[----:B0-----:R-:W3:Y:S04]  /*32450*/  LDL.LU.64 R26, [R1+0x2d38] ;  /* 0x002d3800011a7983 */ /* 0x001ee80000300a00 */
[----:B------:R-:W3:Y:S02]  /*32460*/  LDL.LU.64 R24, [R1+0x2d30] ;  /* 0x002d300001187983 */ /* 0x000ee40000300a00 */
[----:B---3--:R-:W-:Y:S02]  /*32470*/  HMMA.16816.F32.BF16 R8, R12, R8, R24 ;  /* 0x000000080c08723c */ /* 0x008fe40000041818 */
[----:B------:R-:W2:Y:S04]  /*32480*/  LDL.LU.64 R26, [R1+0x2d28] ;  /* 0x002d2800011a7983 */ /* 0x000ea80000300a00 */
[----:B------:R-:W2:Y:S04]  /*32490*/  LDL.LU.64 R24, [R1+0x2d20] ;  /* 0x002d200001187983 */ /* 0x000ea80000300a00 */
[----:B------:R-:W0:Y:S09]  /*324a0*/  LDSM.16.MT88.4 R12, [R17+UR6+0x27800] ;  /* 0x02780006110c783b */ /* 0x000e320008004200 */
[----:B------:R-:W-:Y:S01]  /*324b0*/  IMAD.MOV.U32 R0, RZ, RZ, R9 ;  /* 0x000000ffff007224 */ /* 0x000fe200078e0009 */
[----:B------:R-:W-:Y:S01]  /*324c0*/  MOV R28, R8 ;  /* 0x00000008001c7202 */ /* 0x000fe20000000f00 */
[----:B------:R-:W-:Y:S04]  /*324d0*/  STL.64 [R1+0x78], R10 ;  /* 0x0000780a01007387 */ /* 0x000fe80000100a00 */
[----:B------:R-:W-:Y:S04]  /*324e0*/  STL [R1+0x2d08], R0 ;  /* 0x002d080001007387 */ /* 0x000fe80000100800 */
[----:B------:R-:W-:Y:S04]  /*324f0*/  STL [R1+0x2d04], R28 ;  /* 0x002d041c01007387 */ /* 0x000fe80000100800 */
[----:B0-----:R-:W-:Y:S04]  /*32500*/  STL [R1+0x2ca4], R12 ;  /* 0x002ca40c01007387 */ /* 0x001fe80000100800 */
[----:B------:R-:W-:Y:S04]  /*32510*/  STL [R1+0x2ca0], R13 ;  /* 0x002ca00d01007387 */ /* 0x000fe80000100800 */
[----:B------:R0:W-:Y:S04]  /*32520*/  STL [R1+0x2c9c], R14 ;  /* 0x002c9c0e01007387 */ /* 0x0001e80000100800 */
[----:B------:R1:W-:Y:S04]  /*32530*/  STL [R1+0x2c98], R15 ;  /* 0x002c980f01007387 */ /* 0x0003e80000100800 */
[----:B0-----:R-:W3:Y:S04]  /*32540*/  LDL.LU R14, [R1+0xe8] ;  /* 0x0000e800010e7983 */ /* 0x001ee80000300800 */
[----:B-1----:R-:W3:Y:S01]  /*32550*/  LDL.LU R15, [R1+0xec] ;  /* 0x0000ec00010f7983 */ /* 0x002ee20000300800 */
[----:B--2---:R-:W-:-:S15]  /*32560*/  HMMA.16816.F32.BF16 R4, R24, R18, R4 ;  /* 0x000000121804723c */ /* 0x004fde0000041804 */
[----:B------:R-:W-:-:S04]  /*32570*/  NOP ;  /* 0x0000000000007918 */ /* 0x000fc80000000000 */
[----:B------:R-:W-:Y:S01]  /*32580*/  MOV R13, R6 ;  /* 0x00000006000d7202 */ /* 0x000fe20000000f00 */
[----:B------:R-:W-:Y:S01]  /*32590*/  STL.64 [R1+0x40], R4 ;  /* 0x0000400401007387 */ /* 0x000fe20000100a00 */
[----:B------:R-:W-:-:S03]  /*325a0*/  MOV R12, R7 ;  /* 0x00000007000c7202 */ /* 0x000fc60000000f00 */
[----:B------:R-:W0:Y:S02]  /*325b0*/  LDSM.16.M88.4 R4, [R3+UR6+0x380] ;  /* 0x000380060304783b */ /* 0x000e240008000200 */
[----:B0-----:R-:W-:Y:S02]  /*325c0*/  MOV R9, R4 ;  /* 0x0000000400097202 */ /* 0x001fe40000000f00 */
[----:B------:R-:W-:Y:S01]  /*325d0*/  STL.64 [R1+0xb8], R6 ;  /* 0x0000b80601007387 */ /* 0x000fe20000100a00 */
[----:B------:R-:W-:-:S03]  /*325e0*/  IMAD.MOV.U32 R8, RZ, RZ, R5 ;  /* 0x000000ffff087224 */ /* 0x000fc600078e0005 */
[----:B------:R-:W0:Y:S02]  /*325f0*/  LDSM.16.M88.4 R4, [R3+UR6+0x10380] ;  /* 0x010380060304783b */ /* 0x000e240008000200 */
[----:B0-----:R-:W-:Y:S02]  /*32600*/  MOV R0, R4 ;  /* 0x0000000400007202 */ /* 0x001fe40000000f00 */
[----:B------:R-:W-:Y:S01]  /*32610*/  STL.64 [R1+0x18], R6 ;  /* 0x0000180601007387 */ /* 0x000fe20000100a00 */
[----:B------:R-:W-:-:S03]  /*32620*/  MOV R28, R5 ;  /* 0x00000005001c7202 */ /* 0x000fc60000000f00 */
[----:B------:R-:W0:Y:S04]  /*32630*/  LDSM.16.M88.4 R4, [R3+UR6+0x18380] ;  /* 0x018380060304783b */ /* 0x000e280008000200 */
[----:B0-----:R-:W-:Y:S04]  /*32640*/  STL.64 [R1+0xa0], R4 ;  /* 0x0000a00401007387 */ /* 0x001fe80000100a00 */
[----:B------:R0:W-:Y:S04]  /*32650*/  STL.64 [R1+0xa8], R6 ;  /* 0x0000a80601007387 */ /* 0x0001e80000100a00 */
[----:B0-----:R-:W2:Y:S04]  /*32660*/  LDL.LU.64 R6, [R1+0x2d18] ;  /* 0x002d180001067983 */ /* 0x001ea80000300a00 */
[----:B------:R-:W2:Y:S02]  /*32670*/  LDL.LU.64 R4, [R1+0x2d10] ;  /* 0x002d100001047983 */ /* 0x000ea40000300a00 */
[----:B--2---:R-:W-:Y:S02]  /*32680*/  HMMA.16816.F32.BF16 R20, R4, R18, R20 ;  /* 0x000000120414723c */ /* 0x004fe40000041814 */
[----:B------:R-:W2:-:S15]  /*32690*/  LDL.LU R19, [R1+0x2d0c] ;  /* 0x002d0c0001137983 */ /* 0x000e9e0000300800 */
[----:B------:R-:W-:Y:S02]  /*326a0*/  NOP ;  /* 0x0000000000007918 */ /* 0x000fe40000000000 */
[----:B------:R-:W-:Y:S02]  /*326b0*/  MOV R3, R23 ;  /* 0x0000001700037202 */ /* 0x000fe40000000f00 */
[----:B------:R-:W4:Y:S04]  /*326c0*/  LDL.LU R23, [R1+0x138] ;  /* 0x0001380001177983 */ /* 0x000f280000300800 */
[----:B------:R-:W-:Y:S04]  /*326d0*/  STL.64 [R1+0x2ce8], R6 ;  /* 0x002ce80601007387 */ /* 0x000fe80000100a00 */
[----:B------:R0:W-:Y:S04]  /*326e0*/  STL.64 [R1+0x2ce0], R4 ;  /* 0x002ce00401007387 */ /* 0x0001e80000100a00 */
[----:B0-----:R-:W3:Y:S04]  /*326f0*/  LDL.LU R4, [R1+0x60] ;  /* 0x0000600001047983 */ /* 0x001ee80000300800 */
[----:B------:R-:W3:Y:S04]  /*32700*/  LDL.LU R5, [R1+0x64] ;  /* 0x0000640001057983 */ /* 0x000ee80000300800 */
[----:B------:R-:W3:Y:S04]  /*32710*/  LDL.LU R6, [R1+0x68] ;  /* 0x0000680001067983 */ /* 0x000ee80000300800 */
[----:B------:R-:W3:Y:S01]  /*32720*/  LDL.LU R7, [R1+0x6c] ;  /* 0x00006c0001077983 */ /* 0x000ee20000300800 */
[----:B------:R-:W-:Y:S01]  /*32730*/  MOV R11, R20 ;  /* 0x00000014000b7202 */ /* 0x000fe20000000f00 */
[----:B------:R-:W-:Y:S01]  /*32740*/  IMAD.MOV.U32 R10, RZ, RZ, R21 ;  /* 0x000000ffff0a7224 */ /* 0x000fe200078e0015 */
[----:B------:R-:W-:Y:S01]  /*32750*/  MOV R2, R22 ;  /* 0x0000001600027202 */ /* 0x000fe20000000f00 */
[----:B--2---:R-:W0:Y:S04]  /*32760*/  LDSM.16.MT88.4 R16, [R19+UR6+0x27c00] ;  /* 0x027c00061310783b */ /* 0x004e280008004200 */
[----:B----4-:R-:W1:Y:S01]  /*32770*/  LDSM.16.MT88.4 R20, [R23+UR6+0x27c00] ;  /* 0x027c00061714783b */ /* 0x010e620008004200 */
[----:B------:R-:W-:Y:S06]  /*32780*/  BAR.SYNC.DEFER_BLOCKING 0x0 ;  /* 0x0000000000007b1d */ /* 0x000fec0000010000 */
[----:B0-----:R-:W-:Y:S04]  /*32790*/  STL.64 [R1+0x2c18], R18 ;  /* 0x002c181201007387 */ /* 0x001fe80000100a00 */
[----:B------:R0:W-:Y:S02]  /*327a0*/  STL.64 [R1+0x2c10], R16 ;  /* 0x002c101001007387 */ /* 0x0001e40000100a00 */
[----:B0-----:R-:W-:Y:S01]  /*327b0*/  MOV R16, R0 ;  /* 0x0000000000107202 */ /* 0x001fe20000000f00 */
[----:B------:R-:W-:Y:S01]  /*327c0*/  IMAD.MOV.U32 R17, RZ, RZ, R28 ;  /* 0x000000ffff117224 */ /* 0x000fe200078e001c */
[----:B------:R-:W2:Y:S04]  /*327d0*/  LDL.LU R0, [R1+0x2d08] ;  /* 0x002d080001007983 */ /* 0x000ea80000300800 */
[----:B------:R-:W4:Y:S04]  /*327e0*/  LDL.LU R28, [R1+0x2d04] ;  /* 0x002d0400011c7983 */ /* 0x000f280000300800 */
[----:B------:R3:W-:Y:S02]  /*327f0*/  STL.64 [R1+0x2c78], R16 ;  /* 0x002c781001007387 */ /* 0x0007e40000100a00 */
[C---:B---3--:R-:W-:Y:S02]  /*32800*/  HMMA.16816.F32.BF16 R16, R24.reuse, R14, R4 ;  /* 0x0000000e1810723c */ /* 0x048fe40000041804 */
[----:B------:R-:W3:Y:S04]  /*32810*/  LDL.LU R4, [R1+0x30] ;  /* 0x0000300001047983 */ /* 0x000ee80000300800 */
[----:B------:R-:W3:Y:S04]  /*32820*/  LDL.LU R5, [R1+0x34] ;  /* 0x0000340001057983 */ /* 0x000ee80000300800 */
[----:B------:R-:W3:Y:S04]  /*32830*/  LDL.LU R6, [R1+0x38] ;  /* 0x0000380001067983 */ /* 0x000ee80000300800 */
[----:B------:R-:W3:Y:S05]  /*32840*/  LDL.LU R7, [R1+0x3c] ;  /* 0x00003c0001077983 */ /* 0x000eea0000300800 */
[----:B------:R-:W-:Y:S04]  /*32850*/  STL.64 [R1+0x2c90], R18 ;  /* 0x002c901201007387 */ /* 0x000fe80000100a00 */
[----:B------:R0:W-:Y:S04]  /*32860*/  STL.64 [R1+0x2c88], R16 ;  /* 0x002c881001007387 */ /* 0x0001e80000100a00 */
[----:B0-----:R-:W2:Y:S04]  /*32870*/  LDL.LU R16, [R1+0x50] ;  /* 0x0000500001107983 */ /* 0x001ea80000300800 */
[----:B------:R-:W2:Y:S04]  /*32880*/  LDL.LU R17, [R1+0x54] ;  /* 0x0000540001117983 */ /* 0x000ea80000300800 */
[----:B------:R-:W2:Y:S04]  /*32890*/  LDL.LU R18, [R1+0x58] ;  /* 0x0000580001127983 */ /* 0x000ea80000300800 */
[----:B------:R-:W2:Y:S04]  /*328a0*/  LDL.LU R19, [R1+0x5c] ;  /* 0x00005c0001137983 */ /* 0x000ea80000300800 */
[----:B------:R-:W-:Y:S04]  /*328b0*/  STL [R1+0x2c80], R29 ;  /* 0x002c801d01007387 */ /* 0x000fe80000100800 */
[----:B-1----:R0:W-:Y:S04]  /*328c0*/  STL.64 [R1+0x2c28], R22 ;  /* 0x002c281601007387 */ /* 0x0021e80000100a00 */
[----:B------:R1:W-:Y:S04]  /*328d0*/  STL.64 [R1+0x2c20], R20 ;  /* 0x002c201401007387 */ /* 0x0003e80000100a00 */
[----:B0-----:R-:W2:Y:S04]  /*328e0*/  LDL.LU R22, [R1+0x108] ;  /* 0x0001080001167983 */ /* 0x001ea80000300800 */
[----:B------:R-:W2:Y:S02]  /*328f0*/  LDL.LU R23, [R1+0x10c] ;  /* 0x00010c0001177983 */ /* 0x000ea40000300800 */
[----:B--2---:R-:W-:Y:S02]  /*32900*/  HMMA.16816.F32.BF16 R16, R24, R22, R16 ;  /* 0x000000161810723c */ /* 0x004fe40000041810 */
[----:B------:R0:W-:Y:S04]  /*32910*/  STL.64 [R1+0x2cd8], R22 ;  /* 0x002cd81601007387 */ /* 0x0001e80000100a00 */
[----:B-1----:R-:W2:-:S13]  /*32920*/  LDL.LU R20, [R1+0x80] ;  /* 0x0000800001147983 */ /* 0x002e9a0000300800 */
[----:B------:R1:W-:Y:S04]  /*32930*/  STL.64 [R1+0x50], R16 ;  /* 0x0000501001007387 */ /* 0x0003e80000100a00 */
[----:B------:R1:W-:Y:S04]  /*32940*/  STL.64 [R1+0x58], R18 ;  /* 0x0000581201007387 */ /* 0x0003e80000100a00 */
[----:B------:R-:W2:Y:S04]  /*32950*/  LDL.LU R21, [R1+0x84] ;  /* 0x0000840001157983 */ /* 0x000ea80000300800 */
[----:B0-----:R-:W2:Y:S04]  /*32960*/  LDL.LU R22, [R1+0x88] ;  /* 0x0000880001167983 */ /* 0x001ea80000300800 */
[----:B------:R-:W2:Y:S01]  /*32970*/  LDL.LU R23, [R1+0x8c] ;  /* 0x00008c0001177983 */ /* 0x000ea20000300800 */
[----:B-1----:R-:W-:-:S02]  /*32980*/  MOV R16, R11 ;  /* 0x0000000b00107202 */ /* 0x002fc40000000f00 */
[----:B------:R-:W-:Y:S01]  /*32990*/  MOV R18, R2 ;  /* 0x0000000200127202 */ /* 0x000fe20000000f00 */
[----:B------:R-:W-:Y:S01]  /*329a0*/  IMAD.MOV.U32 R19, RZ, RZ, R3 ;  /* 0x000000ffff137224 */ /* 0x000fe200078e0003 */
[----:B------:R-:W-:Y:S01]  /*329b0*/  MOV R17, R10 ;  /* 0x0000000a00117202 */ /* 0x000fe20000000f00 */
[----:B------:R-:W3:Y:S04]  /*329c0*/  LDL.LU R11, [R1+0x2d00] ;  /* 0x002d0000010b7983 */ /* 0x000ee80000300800 */
[----:B------:R-:W3:Y:S04]  /*329d0*/  LDL.LU R10, [R1+0x2cfc] ;  /* 0x002cfc00010a7983 */ /* 0x000ee80000300800 */
[----:B------:R-:W2:Y:S04]  /*329e0*/  LDL.LU R2, [R1+0x2cf8] ;  /* 0x002cf80001027983 */ /* 0x000ea80000300800 */
[----:B------:R-:W-:Y:S04]  /*329f0*/  STL.64 [R1+0x2cc0], R18 ;  /* 0x002cc01201007387 */ /* 0x000fe80000100a00 */
[----:B------:R4:W-:Y:S02]  /*32a00*/  STL.64 [R1+0x2cb8], R16 ;  /* 0x002cb81001007387 */ /* 0x0009e40000100a00 */
[----:B----4-:R-:W-:-:S02]  /*32a10*/  MOV R16, R28 ;  /* 0x0000001c00107202 */ /* 0x010fc40000000f00 */
[----:B------:R-:W-:Y:S01]  /*32a20*/  MOV R17, R0 ;  /* 0x0000000000117202 */ /* 0x000fe20000000f00 */
[----:B------:R-:W4:Y:S04]  /*32a30*/  LDL.LU R28, [R1+0x2cf4] ;  /* 0x002cf400011c7983 */ /* 0x000f280000300800 */
[----:B------:R-:W2:Y:S04]  /*32a40*/  LDL.LU R0, [R1+0x2cf0] ;  /* 0x002cf00001007983 */ /* 0x000ea80000300800 */
[----:B------:R-:W2:Y:S04]  /*32a50*/  LDL.LU R18, [R1+0x78] ;  /* 0x0000780001127983 */ /* 0x000ea80000300800 */
[----:B------:R-:W2:Y:S01]  /*32a60*/  LDL.LU R19, [R1+0x7c] ;  /* 0x00007c0001137983 */ /* 0x000ea20000300800 */
[----:B---3--:R-:W-:Y:S03]  /*32a70*/  HMMA.16816.F32.BF16 R24, R24, R10, R4 ;  /* 0x0000000a1818723c */ /* 0x008fe60000041804 */
[----:B--2---:R-:W-:Y:S04]  /*32a80*/  STL.64 [R1+0x2cd0], R18 ;  /* 0x002cd01201007387 */ /* 0x004fe80000100a00 */
[----:B------:R0:W-:Y:S04]  /*32a90*/  STL.64 [R1+0x2cc8], R16 ;  /* 0x002cc81001007387 */ /* 0x0001e80000100a00 */
[----:B0-----:R-:W2:Y:S04]  /*32aa0*/  LDL.LU R16, [R1+0x90] ;  /* 0x0000900001107983 */ /* 0x001ea80000300800 */
[----:B------:R-:W3:Y:S04]  /*32ab0*/  LDL.LU.64 R6, [R1+0x2ce8] ;  /* 0x002ce80001067983 */ /* 0x000ee80000300a00 */
[----:B------:R-:W3:Y:S01]  /*32ac0*/  LDL.LU.64 R4, [R1+0x2ce0] ;  /* 0x002ce00001047983 */ /* 0x000ee20000300a00 */
[----:B----4-:R-:W-:-:S02]  /*32ad0*/  MOV R17, R28 ;  /* 0x0000001c00117202 */ /* 0x010fc40000000f00 */
[----:B------:R-:W-:Y:S02]  /*32ae0*/  MOV R29, R24 ;  /* 0x00000018001d7202 */ /* 0x000fe40000000f00 */
[----:B------:R-:W-:Y:S01]  /*32af0*/  MOV R28, R25 ;  /* 0x00000019001c7202 */ /* 0x000fe20000000f00 */
[----:B------:R-:W4:Y:S04]  /*32b00*/  LDL.LU R24, [R1+0x40] ;  /* 0x0000400001187983 */ /* 0x000f280000300800 */
[----:B------:R-:W4:Y:S01]  /*32b10*/  LDL.LU R25, [R1+0x44] ;  /* 0x0000440001197983 */ /* 0x000f220000300800 */
[----:B---3--:R-:W-:-:S15]  /*32b20*/  HMMA.16816.F32.BF16 R20, R4, R14, R20 ;  /* 0x0000000e0414723c */ /* 0x008fde0000041814 */
[----:B------:R-:W-:-:S04]  /*32b30*/  NOP ;  /* 0x0000000000007918 */ /* 0x000fc80000000000 */
[----:B------:R-:W-:Y:S02]  /*32b40*/  MOV R14, R22 ;  /* 0x00000016000e7202 */ /* 0x000fe40000000f00 */
[----:B------:R-:W-:Y:S02]  /*32b50*/  MOV R15, R23 ;  /* 0x00000017000f7202 */ /* 0x000fe40000000f00 */
[----:B------:R-:W2:Y:S01]  /*32b60*/  LDL.LU.64 R22, [R1+0x2cd8] ;  /* 0x002cd80001167983 */ /* 0x000ea20000300a00 */
[----:B------:R-:W-:Y:S01]  /*32b70*/  IMAD.MOV.U32 R18, RZ, RZ, R2 ;  /* 0x000000ffff127224 */ /* 0x000fe200078e0002 */
[----:B------:R-:W-:Y:S01]  /*32b80*/  MOV R19, R0 ;  /* 0x0000000000137202 */ /* 0x000fe20000000f00 */
[----:B------:R-:W-:Y:S01]  /*32b90*/  IMAD.MOV.U32 R2, RZ, RZ, R26 ;  /* 0x000000ffff027224 */ /* 0x000fe200078e001a */
[----:B------:R-:W-:Y:S02]  /*32ba0*/  MOV R0, R27 ;  /* 0x0000001b00007202 */ /* 0x000fe40000000f00 */
[----:B------:R-:W-:-:S02]  /*32bb0*/  MOV R26, R13 ;  /* 0x0000000d001a7202 */ /* 0x000fc40000000f00 */
[----:B------:R-:W-:Y:S01]  /*32bc0*/  MOV R27, R12 ;  /* 0x0000000c001b7202 */ /* 0x000fe20000000f00 */
[----:B------:R-:W-:Y:S01]  /*32bd0*/  IMAD.MOV.U32 R12, RZ, RZ, R20 ;  /* 0x000000ffff0c7224 */ /* 0x000fe200078e0014 */
[----:B------:R-:W-:Y:S02]  /*32be0*/  MOV R13, R21 ;  /* 0x00000015000d7202 */ /* 0x000fe40000000f00 */
[----:B--2---:R-:W-:Y:S01]  /*32bf0*/  HMMA.16816.F32.BF16 R20, R4, R22, R16 ;  /* 0x000000160414723c */ /* 0x004fe20000041810 */
[----:B------:R-:W2:Y:S04]  /*32c00*/  LDL.LU.64 R18, [R1+0x2cd0] ;  /* 0x002cd00001127983 */ /* 0x000ea80000300a00 */
[----:B------:R-:W2:-:S14]  /*32c10*/  LDL.LU.64 R16, [R1+0x2cc8] ;  /* 0x002cc80001107983 */ /* 0x000e9c0000300a00 */
[----:B------:R-:W-:Y:S04]  /*32c20*/  STL.64 [R1+0x2c38], R22 ;  /* 0x002c381601007387 */ /* 0x000fe80000100a00 */
[----:B------:R0:W-:Y:S02]  /*32c30*/  STL.64 [R1+0x2c30], R20 ;  /* 0x002c301401007387 */ /* 0x0001e40000100a00 */
[----:B0-----:R-:W-:Y:S01]  /*32c40*/  IMAD.MOV.U32 R20, RZ, RZ, R9 ;  /* 0x000000ffff147224 */ /* 0x001fe200078e0009 */
[----:B------:R-:W-:Y:S01]  /*32c50*/  MOV R21, R8 ;  /* 0x0000000800157202 */ /* 0x000fe20000000f00 */
[----:B--2---:R-:W-:Y:S01]  /*32c60*/  HMMA.16816.F32.BF16 R4, R4, R10, R16 ;  /* 0x0000000a0404723c */ /* 0x004fe20000041810 */
[----:B------:R-:W2:Y:S04]  /*32c70*/  LDL.LU.64 R18, [R1+0x2cc0] ;  /* 0x002cc00001127983 */ /* 0x000ea80000300a00 */
[----:B------:R-:W2:Y:S04]  /*32c80*/  LDL.LU.64 R16, [R1+0x2cb8] ;  /* 0x002cb80001107983 */ /* 0x000ea80000300a00 */
[----:B------:R-:W4:Y:S04]  /*32c90*/  LDL.LU.64 R10, [R1+0x2cb0] ;  /* 0x002cb000010a7983 */ /* 0x000f280000300a00 */
[----:B------:R-:W4:Y:S06]  /*32ca0*/  LDL.LU.64 R8, [R1+0x2ca8] ;  /* 0x002ca80001087983 */ /* 0x000f2c0000300a00 */
[----:B------:R0:W-:Y:S04]  /*32cb0*/  STL [R1+0xc0], R4 ;  /* 0x0000c00401007387 */ /* 0x0001e80000100800 */
[----:B------:R-:W-:Y:S01]  /*32cc0*/  STL.64 [R1+0xc8], R6 ;  /* 0x0000c80601007387 */ /* 0x000fe20000100a00 */
[----:B------:R-:W-:-:S03]  /*32cd0*/  MOV R3, R5 ;  /* 0x0000000500037202 */ /* 0x000fc60000000f00 */
[----:B0-----:R-:W4:Y:S04]  /*32ce0*/  LDL.LU R4, [R1] ;  /* 0x0000000001047983 */ /* 0x001f280000300800 */
[----:B------:R-:W4:Y:S02]  /*32cf0*/  LDL.LU R5, [R1+0x4] ;  /* 0x0000040001057983 */ /* 0x000f240000300800 */
[----:B----4-:R-:W-:-:S15]  /*32d00*/  HMMA.16816.F32.BF16 R24, R8, R4, R24 ;  /* 0x000000040818723c */ /* 0x010fde0000041818 */
[----:B------:R-:W-:-:S04]  /*32d10*/  NOP ;  /* 0x0000000000007918 */ /* 0x000fc80000000000 */
[----:B------:R0:W-:Y:S04]  /*32d20*/  STL.64 [R1+0x2c48], R26 ;  /* 0x002c481a01007387 */ /* 0x0001e80000100a00 */
[----:B------:R1:W-:Y:S01]  /*32d30*/  STL.64 [R1+0x2c40], R24 ;  /* 0x002c401801007387 */ /* 0x0003e20000100a00 */
[----:B0-----:R-:W-:Y:S02]  /*32d40*/  MOV R26, R14 ;  /* 0x0000000e001a7202 */ /* 0x001fe40000000f00 */
[----:B-1----:R-:W-:Y:S02]  /*32d50*/  MOV R24, R12 ;  /* 0x0000000c00187202 */ /* 0x002fe40000000f00 */
[----:B------:R-:W-:Y:S01]  /*32d60*/  MOV R27, R15 ;  /* 0x0000000f001b7202 */ /* 0x000fe20000000f00 */
[----:B------:R-:W2:Y:S01]  /*32d70*/  LDL.LU R12, [R1+0x2ca4] ;  /* 0x002ca400010c7983 */ /* 0x000ea20000300800 */
[----:B------:R-:W-:-:S03]  /*32d80*/  IMAD.MOV.U32 R25, RZ, RZ, R13 ;  /* 0x000000ffff197224 */ /* 0x000fc600078e000d */
[----:B------:R-:W2:Y:S04]  /*32d90*/  LDL.LU R13, [R1+0x2ca0] ;  /* 0x002ca000010d7983 */ /* 0x000ea80000300800 */
[----:B------:R-:W2:Y:S04]  /*32da0*/  LDL.LU R14, [R1+0x2c9c] ;  /* 0x002c9c00010e7983 */ /* 0x000ea80000300800 */
[----:B------:R-:W2:Y:S04]  /*32db0*/  LDL.LU R15, [R1+0x2c98] ;  /* 0x002c9800010f7983 */ /* 0x000ea80000300800 */
[----:B------:R-:W-:Y:S04]  /*32dc0*/  STL.64 [R1+0x2c58], R26 ;  /* 0x002c581a01007387 */ /* 0x000fe80000100a00 */
[----:B------:R0:W-:Y:S04]  /*32dd0*/  STL.64 [R1+0x2c50], R24 ;  /* 0x002c501801007387 */ /* 0x0001e80000100a00 */
[----:B0-----:R-:W3:Y:S01]  /*32de0*/  LDL.LU.64 R24, [R1+0xa0] ;  /* 0x0000a00001187983 */ /* 0x001ee20000300a00 */
[----:B--2---:R-:W-:Y:S03]  /*32df0*/  HMMA.16816.F32.BF16 R4, R12, R4, R16 ;  /* 0x000000040c04723c */ /* 0x004fe60000041810 */
[----:B---3--:R0:W-:Y:S04]  /*32e00*/  STL.64 [R1+0x2c70], R24 ;  /* 0x002c701801007387 */ /* 0x0081e80000100a00 */
[----:B0-----:R-:W2:Y:S04]  /*32e10*/  LDL.LU R24, [R1+0x50] ;  /* 0x0000500001187983 */ /* 0x001ea80000300800 */
[----:B------:R-:W2:Y:S04]  /*32e20*/  LDL.LU R25, [R1+0x54] ;  /* 0x0000540001197983 */ /* 0x000ea80000300800 */
[----:B------:R-:W2:Y:S04]  /*32e30*/  LDL.LU R26, [R1+0x58] ;  /* 0x00005800011a7983 */ /* 0x000ea80000300800 */
[----:B------:R-:W2:Y:S04]  /*32e40*/  LDL.LU R27, [R1+0x5c] ;  /* 0x00005c00011b7983 */ /* 0x000ea80000300800 */
[----:B------:R-:W3:Y:S04]  /*32e50*/  LDL.LU.64 R18, [R1+0x2c90] ;  /* 0x002c900001127983 */ /* 0x000ee80000300a00 */
[----:B------:R-:W3:Y:S04]  /*32e60*/  LDL.LU.64 R16, [R1+0x2c88] ;  /* 0x002c880001107983 */ /* 0x000ee80000300a00 */
[----:B------:R-:W-:Y:S04]  /*32e70*/  STL.64 [R1+0x2c68], R14 ;  /* 0x002c680e01007387 */ /* 0x000fe80000100a00 */
[----:B------:R0:W-:Y:S02]  /*32e80*/  STL.64 [R1+0x2c60], R12 ;  /* 0x002c600c01007387 */ /* 0x0001e40000100a00 */
[----:B0-----:R-:W-:-:S02]  /*32e90*/  MOV R12, R29 ;  /* 0x0000001d000c7202 */ /* 0x001fc40000000f00 */
[----:B------:R-:W4:Y:S01]  /*32ea0*/  LDL.LU R29, [R1+0x2c80] ;  /* 0x002c8000011d7983 */ /* 0x000f220000300800 */
[----:B---3--:R-:W-:-:S15]  /*32eb0*/  HMMA.16816.F32.BF16 R16, R8, R20, R16 ;  /* 0x000000140810723c */ /* 0x008fde0000041810 */
[----:B------:R-:W-:-:S04]  /*32ec0*/  NOP ;  /* 0x0000000000007918 */ /* 0x000fc80000000000 */
[----:B------:R0:W-:Y:S04]  /*32ed0*/  STL.64 [R1+0x70], R16 ;  /* 0x0000701001007387 */ /* 0x0001e80000100a00 */
[----:B------:R-:W-:Y:S04]  /*32ee0*/  STL.64 [R1+0x78], R18 ;  /* 0x0000781201007387 */ /* 0x000fe80000100a00 */
[----:B0-----:R-:W2:Y:S02]  /*32ef0*/  LDL.LU.64 R16, [R1+0x2c78] ;  /* 0x002c780001107983 */ /* 0x001ea40000300a00 */
[----:B--2---:R-:W-:-:S15]  /*32f00*/  HMMA.16816.F32.BF16 R24, R8, R16, R24 ;  /* 0x000000100818723c */ /* 0x004fde0000041818 */
[----:B------:R-:W-:-:S04]  /*32f10*/  NOP ;  /* 0x0000000000007918 */ /* 0x000fc80000000000 */
[----:B------:R0:W-:Y:S04]  /*32f20*/  STL.64 [R1+0x40], R24 ;  /* 0x0000401801007387 */ /* 0x0001e80000100a00 */
[----:B------:R1:W-:Y:S04]  /*32f30*/  STL [R1+0x48], R26 ;  /* 0x0000481a01007387 */ /* 0x0003e80000100800 */
[----:B0-----:R-:W2:Y:S01]  /*32f40*/  LDL.LU.64 R24, [R1+0x2c70] ;  /* 0x002c700001187983 */ /* 0x001ea20000300a00 */
[----:B------:R-:W-:Y:S01]  /*32f50*/  IMAD.MOV.U32 R13, RZ, RZ, R28 ;  /* 0x000000ffff0d7224 */ /* 0x000fe200078e001c */
[----:B------:R-:W-:-:S02]  /*32f60*/  MOV R14, R2 ;  /* 0x00000002000e7202 */ /* 0x000fc40000000f00 */
[----:B------:R-:W-:Y:S02]  /*32f70*/  MOV R15, R0 ;  /* 0x00000000000f7202 */ /* 0x000fe40000000f00 */
[----:B------:R-:W-:-:S05]  /*32f80*/  MOV R28, R27 ;  /* 0x0000001b001c7202 */ /* 0x000fca0000000f00 */
[----:B--2---:R-:W-:Y:S01]  /*32f90*/  HMMA.16816.F32.BF16 R8, R8, R24, R12 ;  /* 0x000000180808723c */ /* 0x004fe2000004180c */
[----:B------:R-:W2:Y:S04]  /*32fa0*/  LDL.LU.64 R14, [R1+0x2c68] ;  /* 0x002c6800010e7983 */ /* 0x000ea80000300a00 */
[----:B------:R-:W2:Y:S01]  /*32fb0*/  LDL.LU.64 R12, [R1+0x2c60] ;  /* 0x002c6000010c7983 */ /* 0x000ea20000300a00 */
[----:B------:R-:W-:Y:S01]  /*32fc0*/  IMAD.MOV.U32 R2, RZ, RZ, R24 ;  /* 0x000000ffff027224 */ /* 0x000fe200078e0018 */
[----:B------:R-:W-:-:S12]  /*32fd0*/  MOV R0, R25 ;  /* 0x0000001900007202 */ /* 0x000fd80000000f00 */
[----:B------:R-:W-:Y:S04]  /*32fe0*/  STL.64 [R1+0x50], R8 ;  /* 0x0000500801007387 */ /* 0x000fe80000100a00 */
[----:B------:R0:W-:Y:S04]  /*32ff0*/  STL.64 [R1+0x58], R10 ;  /* 0x0000580a01007387 */ /* 0x0001e80000100a00 */
[----:B-1----:R-:W2:Y:S04]  /*33000*/  LDL.LU.64 R26, [R1+0x2c58] ;  /* 0x002c5800011a7983 */ /* 0x002ea80000300a00 */
[----:B------:R-:W2:Y:S04]  /*33010*/  LDL.LU.64 R24, [R1+0x2c50] ;  /* 0x002c500001187983 */ /* 0x000ea80000300a00 */
[----:B0-----:R-:W3:Y:S04]  /*33020*/  LDL.LU R10, [R1+0x8] ;  /* 0x00000800010a7983 */ /* 0x001ee80000300800 */
[----:B------:R-:W3:Y:S01]  /*33030*/  LDL.LU R11, [R1+0xc] ;  /* 0x00000c00010b7983 */ /* 0x000ee20000300800 */
[----:B--2---:R-:W-:Y:S03]  /*33040*/  HMMA.16816.F32.BF16 R20, R12, R20, R24 ;  /* 0x000000140c14723c */ /* 0x004fe60000041818 */
[----:B------:R-:W3:Y:S04]  /*33050*/  LDL.LU.64 R26, [R1+0x2c48] ;  /* 0x002c4800011a7983 */ /* 0x000ee80000300a00 */
[----:B------:R-:W3:-:S12]  /*33060*/  LDL.LU.64 R24, [R1+0x2c40] ;  /* 0x002c400001187983 */ /* 0x000ed80000300a00 */
[----:B------:R-:W-:Y:S04]  /*33070*/  STL.64 [R1+0x60], R20 ;  /* 0x0000601401007387 */ /* 0x000fe80000100a00 */
[----:B------:R0:W-:Y:S04]  /*33080*/  STL.64 [R1+0x68], R22 ;  /* 0x0000681601007387 */ /* 0x0001e80000100a00 */
[----:B0-----:R-:W2:Y:S04]  /*33090*/  LDL.LU.64 R22, [R1+0x2c38] ;  /* 0x002c380001167983 */ /* 0x001ea80000300a00 */
[----:B------:R-:W2:Y:S02]  /*330a0*/  LDL.LU.64 R20, [R1+0x2c30] ;  /* 0x002c300001147983 */ /* 0x000ea40000300a00 */
[----:B--2---:R-:W-:Y:S02]  /*330b0*/  HMMA.16816.F32.BF16 R16, R12, R16, R20 ;  /* 0x000000100c10723c */ /* 0x004fe40000041814 */
[----:B------:R-:W2:Y:S04]  /*330c0*/  LDL.LU.64 R22, [R1+0x2c28] ;  /* 0x002c280001167983 */ /* 0x000ea80000300a00 */
[----:B------:R-:W2:-:S13]  /*330d0*/  LDL.LU.64 R20, [R1+0x2c20] ;  /* 0x002c200001147983 */ /* 0x000e9a0000300a00 */
[----:B------:R-:W-:Y:S04]  /*330e0*/  STL.64 [R1+0x30], R16 ;  /* 0x0000301001007387 */ /* 0x000fe80000100a00 */
[----:B------:R0:W-:Y:S04]  /*330f0*/  STL.64 [R1+0x38], R18 ;  /* 0x0000381201007387 */ /* 0x0001e80000100a00 */
[----:B0-----:R-:W3:Y:S04]  /*33100*/  LDL.LU.64 R18, [R1+0x2c18] ;  /* 0x002c180001127983 */ /* 0x001ee80000300a00 */
[----:B------:R-:W3:Y:S01]  /*33110*/  LDL.LU.64 R16, [R1+0x2c10] ;  /* 0x002c100001107983 */ /* 0x000ee20000300a00 */
[----:B----4-:R-:W-:Y:S01]  /*33120*/  LOP3.LUT R9, R29, 0x60, RZ, 0xc0, !PT ;  /* 0x000000601d097812 */ /* 0x010fe200078ec0ff */
[----:B---3--:R-:W-:Y:S02]  /*33130*/  HMMA.16816.F32.BF16 R24, R16, R10, R24 ;  /* 0x0000000a1018723c */ /* 0x008fe40000041818 */
[----:B------:R-:W-:Y:S04]  /*33140*/  STL.64 [R1+0x2c08], R18 ;  /* 0x002c081201007387 */ /* 0x000fe80000100a00 */
[----:B------:R0:W-:-:S13]  /*33150*/  STL.64 [R1+0x2c00], R16 ;  /* 0x002c001001007387 */ /* 0x0001da0000100a00 */
[----:B------:R1:W-:Y:S04]  /*33160*/  STL.64 [R1+0x20], R24 ;  /* 0x0000201801007387 */ /* 0x0003e80000100a00 */
[----:B------:R3:W-:Y:S04]  /*33170*/  STL.64 [R1+0x28], R26 ;  /* 0x0000281a01007387 */ /* 0x0007e80000100a00 */
[----:B0-----:R-:W4:Y:S04]  /*33180*/  LDL.LU R16, [R1+0xc0] ;  /* 0x0000c00001107983 */ /* 0x001f280000300800 */
[----:B------:R-:W4:Y:S04]  /*33190*/  LDL.LU R18, [R1+0xc8] ;  /* 0x0000c80001127983 */ /* 0x000f280000300800 */
[----:B------:R-:W4:Y:S01]  /*331a0*/  LDL.LU R19, [R1+0xcc] ;  /* 0x0000cc0001137983 */ /* 0x000f220000300800 */
[----:B------:R-:W-:-:S02]  /*331b0*/  MOV R17, R3 ;  /* 0x0000000300117202 */ /* 0x000fc40000000f00 */
[----:B------:R-:W-:-:S04]  /*331c0*/  SHF.L.U32 R3, R29, 0x1, RZ ;  /* 0x000000011d037819 */ /* 0x000fc800000006ff */
[----:B------:R-:W-:Y:S01]  /*331d0*/  LOP3.LUT R3, R3, 0x6, RZ, 0xc0, !PT ;  /* 0x0000000603037812 */ /* 0x000fe200078ec0ff */
[----:B-1----:R-:W4:Y:S04]  /*331e0*/  LDL.LU R24, [R1+0x40] ;  /* 0x0000400001187983 */ /* 0x002f280000300800 */
[----:B------:R-:W4:Y:S01]  /*331f0*/  LDL.LU R25, [R1+0x44] ;  /* 0x0000440001197983 */ /* 0x000f220000300800 */
[----:B------:R-:W-:-:S03]  /*33200*/  LEA.HI R3, R9, R3, RZ, 0x1e ;  /* 0x0000000309037211 */ /* 0x000fc600078ff0ff */
[----:B---3--:R-:W3:Y:S01]  /*33210*/  LDL.LU R26, [R1+0x48] ;  /* 0x00004800011a7983 */ /* 0x008ee20000300800 */
[----:B--2---:R-:W-:Y:S03]  /*33220*/  HMMA.16816.F32.BF16 R8, R20, R10, R4 ;  /* 0x0000000a1408723c */ /* 0x004fe60000041804 */
[----:B------:R-:W2:Y:S04]  /*33230*/  LDL.LU R7, [R1+0x20] ;  /* 0x0000200001077983 */ /* 0x000ea80000300800 */
[----:B------:R0:W-:Y:S04]  /*33240*/  STL.64 [R1+0x2bf8], R22 ;  /* 0x002bf81601007387 */ /* 0x0001e80000100a00 */
[----:B------:R-:W-:Y:S04]  /*33250*/  STL.64 [R1+0x2bf0], R20 ;  /* 0x002bf01401007387 */ /* 0x000fe80000100a00 */
[----:B0-----:R-:W2:Y:S04]  /*33260*/  LDL.LU.64 R22, [R1+0x18] ;  /* 0x0000180001167983 */ /* 0x001ea80000300a00 */
[----:B------:R-:W2:Y:S04]  /*33270*/  LDL.LU R4, [R1+0x28] ;  /* 0x0000280001047983 */ /* 0x000ea80000300800 */
[----:B------:R-:W-:Y:S04]  /*33280*/  STL.64 [R1+0x2be8], R10 ;  /* 0x002be80a01007387 */ /* 0x000fe80000100a00 */
[----:B------:R0:W-:Y:S02]  /*33290*/  STL.64 [R1+0x2be0], R8 ;  /* 0x002be00801007387 */ /* 0x0001e40000100a00 */
[----:B0-----:R-:W-:-:S02]  /*332a0*/  MOV R8, R2 ;  /* 0x0000000200087202 */ /* 0x001fc40000000f00 */
[----:B------:R-:W-:-:S07]  /*332b0*/  MOV R9, R0 ;  /* 0x0000000000097202 */ /* 0x000fce0000000f00 */
[----:B----4-:R-:W-:Y:S01]  /*332c0*/  HMMA.16816.F32.BF16 R12, R12, R8, R16 ;  /* 0x000000080c0c723c */ /* 0x010fe20000041810 */
[----:B------:R-:W3:Y:S04]  /*332d0*/  LDL.LU.64 R18, [R1+0x2c08] ;  /* 0x002c080001127983 */ /* 0x000ee80000300a00 */
[----:B------:R-:W3:Y:S01]  /*332e0*/  LDL.LU.64 R16, [R1+0x2c00] ;  /* 0x002c000001107983 */ /* 0x000ee20000300a00 */
[----:B------:R-:W0:Y:S01]  /*332f0*/  S2R R6, SR_TID.X ;  /* 0x0000000000067919 */ /* 0x000e220000002100 */
[----:B------:R-:W1:Y:S01]  /*33300*/  S2R R0, SR_CTAID.X ;  /* 0x0000000000007919 */ /* 0x000e620000002500 */
[----:B------:R-:W4:Y:S01]  /*33310*/  S2R R21, SR_CTAID.X ;  /* 0x0000000000157919 */ /* 0x000f220000002500 */
[----:B------:R-:W-:Y:S01]  /*33320*/  IMAD.MOV.U32 R27, RZ, RZ, R28 ;  /* 0x000000ffff1b7224 */ /* 0x000fe200078e001c */
[----:B------:R-:W3:Y:S04]  /*33330*/  LDL.LU R8, [R1+0x30] ;  /* 0x0000300001087983 */ /* 0x000ee80000300800 */
[----:B------:R-:W3:Y:S04]  /*33340*/  LDL.LU R9, [R1+0x34] ;  /* 0x0000340001097983 */ /* 0x000ee80000300800 */
[----:B------:R-:W3:Y:S04]  /*33350*/  LDL.LU R10, [R1+0x38] ;  /* 0x00003800010a7983 */ /* 0x000ee80000300800 */
[----:B------:R-:W3:Y:S01]  /*33360*/  LDL.LU R11, [R1+0x3c] ;  /* 0x00003c00010b7983 */ /* 0x000ee20000300800 */
[----:B------:R-:W-:-:S03]  /*33370*/  IADD3 R5, PT, PT, R3, UR4, RZ ;  /* 0x0000000403057c10 */ /* 0x000fc6000fffe0ff */
[----:B------:R0:W-:Y:S02]  /*33380*/  STL.64 [R1+0x2bc0], R14 ;  /* 0x002bc00e01007387 */ /* 0x0001e40000100a00 */
[----:B------:R-:W-:Y:S01]  /*33390*/  VIADD R3, R5, 0x20 ;  /* 0x0000002005037836 */ /* 0x000fe20000000000 */
[--C-:B0-----:R-:W-:Y:S02]  /*333a0*/  SHF.R.U32.HI R28, RZ, 0x2, R6.reuse ;  /* 0x00000002ff1c7819 */ /* 0x101fe40000011606 */
[--C-:B------:R-:W-:Y:S02]  /*333b0*/  SHF.R.U32.HI R2, RZ, 0x2, R6.reuse ;  /* 0x00000002ff027819 */ /* 0x100fe40000011606 */
[--C-:B------:R-:W-:Y:S02]  /*333c0*/  SHF.R.U32.HI R15, RZ, 0x2, R6.reuse ;  /* 0x00000002ff0f7819 */ /* 0x100fe40000011606 */
[----:B------:R-:W-:Y:S02]  /*333d0*/  SHF.R.U32.HI R6, RZ, 0x2, R6 ;  /* 0x00000002ff067819 */ /* 0x000fe40000011606 */
[----:B-1----:R-:W-:-:S02]  /*333e0*/  SHF.L.U32 R0, R0, 0x5, RZ ;  /* 0x0000000500007819 */ /* 0x002fc400000006ff */
[----:B------:R-:W-:Y:S02]  /*333f0*/  SGXT.U32 R28, R28, 0x3 ;  /* 0x000000031c1c781a */ /* 0x000fe40000000000 */
[----:B------:R-:W-:Y:S02]  /*33400*/  SGXT.U32 R2, R2, 0x3 ;  /* 0x000000030202781a */ /* 0x000fe40000000000 */
[----:B----4-:R-:W-:Y:S02]  /*33410*/  SHF.L.U32 R21, R21, 0x5, RZ ;  /* 0x0000000515157819 */ /* 0x010fe400000006ff */
[----:B------:R-:W-:Y:S02]  /*33420*/  SGXT.U32 R15, R15, 0x3 ;  /* 0x000000030f0f781a */ /* 0x000fe40000000000 */
[----:B------:R-:W-:Y:S02]  /*33430*/  SGXT.U32 R6, R6, 0x3 ;  /* 0x000000030606781a */ /* 0x000fe40000000000 */
[----:B------:R-:W-:-:S02]  /*33440*/  LOP3.LUT R2, R0, 0x8, R2, 0xfe, !PT ;  /* 0x0000000800027812 */ /* 0x000fc400078efe02 */
[----:B------:R-:W-:Y:S02]  /*33450*/  LOP3.LUT R28, R0, 0x10, R28, 0xfe, !PT ;  /* 0x00000010001c7812 */ /* 0x000fe400078efe1c */
[----:B------:R-:W-:Y:S02]  /*33460*/  LOP3.LUT R15, R15, R21, RZ, 0xfc, !PT ;  /* 0x000000150f0f7212 */ /* 0x000fe400078efcff */
[----:B------:R-:W-:Y:S02]  /*33470*/  LOP3.LUT R6, R21, 0x18, R6, 0xfe, !PT ;  /* 0x0000001815067812 */ /* 0x000fe400078efe06 */
[-C--:B------:R-:W-:Y:S02]  /*33480*/  ISETP.GE.AND P1, PT, R2, R3.reuse, PT ;  /* 0x000000030200720c */ /* 0x080fe40003f26270 */
[-C--:B------:R-:W-:Y:S02]  /*33490*/  ISETP.GE.AND P2, PT, R28, R3.reuse, PT ;  /* 0x000000031c00720c */ /* 0x080fe40003f46270 */
[----:B------:R-:W-:-:S02]  /*334a0*/  ISETP.GE.AND P6, PT, R15, R3, PT ;  /* 0x000000030f00720c */ /* 0x000fc40003fc6270 */
[----:B------:R-:W-:Y:S02]  /*334b0*/  ISETP.GE.AND P3, PT, R6, R3, PT ;  /* 0x000000030600720c */ /* 0x000fe40003f66270 */
[----:B------:R-:W-:Y:S01]  /*334c0*/  IADD3 R3, PT, PT, R5, 0x21, RZ ;  /* 0x0000002105037810 */ /* 0x000fe20007ffe0ff */
[----:B--2---:R-:W-:Y:S01]  /*334d0*/  FMUL R5, R7, UR9 ;  /* 0x0000000907057c20 */ /* 0x004fe20008400000 */
[----:B------:R-:W-:Y:S01]  /*334e0*/  STL.64 [R1+0x2bb8], R12 ;  /* 0x002bb80c01007387 */ /* 0x000fe20000100a00 */
[----:B------:R-:W-:Y:S01]  /*334f0*/  IMAD.MOV.U32 R6, RZ, RZ, R22 ;  /* 0x000000ffff067224 */ /* 0x000fe200078e0016 */
[----:B------:R-:W-:Y:S02]  /*33500*/  MOV R7, R23 ;  /* 0x0000001700077202 */ /* 0x000fe40000000f00 */
[----:B------:R-:W-:Y:S02]  /*33510*/  FSEL R5, R5, -INF , P6 ;  /* 0xff80000005057808 */ /* 0x000fe40003000000 */
[----:B------:R-:W-:Y:S01]  /*33520*/  ISETP.GE.AND P4, PT, R15, R3, PT ;  /* 0x000000030f00720c */ /* 0x000fe20003f86270 */
[----:B---3--:R-:W-:Y:S01]  /*33530*/  HMMA.16816.F32.BF16 R24, R16, R22, R24 ;  /* 0x000000161018723c */ /* 0x008fe20000041818 */
[----:B------:R-:W2:Y:S04]  /*33540*/  LDL.LU.64 R22, [R1+0x2bf8] ;  /* 0x002bf80001167983 */ /* 0x000ea80000300a00 */
[----:B------:R-:W2:-:S14]  /*33550*/  LDL.LU.64 R20, [R1+0x2bf0] ;  /* 0x002bf00001147983 */ /* 0x000e9c0000300a00 */
[----:B------:R-:W-:Y:S04]  /*33560*/  STL [R1+0x2ba4], R25 ;  /* 0x002ba41901007387 */ /* 0x000fe80000100800 */
[----:B------:R-:W-:Y:S04]  /*33570*/  STL [R1+0x2ba0], R27 ;  /* 0x002ba01b01007387 */ /* 0x000fe80000100800 */
[----:B------:R-:W-:Y:S04]  /*33580*/  STL [R1+0x2bdc], R26 ;  /* 0x002bdc1a01007387 */ /* 0x000fe80000100800 */
[----:B------:R0:W-:Y:S04]  /*33590*/  STL [R1+0x2bd8], R24 ;  /* 0x002bd81801007387 */ /* 0x0001e80000100800 */
[----:B0-----:R-:W3:Y:S04]  /*335a0*/  LDL.LU R24, [R1+0x70] ;  /* 0x0000700001187983 */ /* 0x001ee80000300800 */
[----:B------:R-:W3:Y:S04]  /*335b0*/  LDL.LU R25, [R1+0x74] ;  /* 0x0000740001197983 */ /* 0x000ee80000300800 */
[----:B------:R-:W3:Y:S04]  /*335c0*/  LDL.LU R26, [R1+0x78] ;  /* 0x00007800011a7983 */ /* 0x000ee80000300800 */
[----:B------:R-:W3:Y:S04]  /*335d0*/  LDL.LU R27, [R1+0x7c] ;  /* 0x00007c00011b7983 */ /* 0x000ee80000300800 */
[----:B------:R-:W4:Y:S04]  /*335e0*/  LDL.LU R12, [R1+0x50] ;  /* 0x00005000010c7983 */ /* 0x000f280000300800 */
[----:B------:R0:W-:Y:S04]  /*335f0*/  STL [R1+0x40], R5 ;  /* 0x0000400501007387 */ /* 0x0001e80000100800 */
[----:B------:R-:W4:Y:S04]  /*33600*/  LDL.LU R13, [R1+0x54] ;  /* 0x00005400010d7983 */ /* 0x000f280000300800 */
[----:B------:R-:W2:Y:S04]  /*33610*/  LDL.LU R14, [R1+0x58] ;  /* 0x00005800010e7983 */ /* 0x000ea80000300800 */
[----:B------:R-:W2:Y:S01]  /*33620*/  LDL.LU R15, [R1+0x5c] ;  /* 0x00005c00010f7983 */ /* 0x000ea20000300800 */
[----:B0-----:R-:W0:Y:S01]  /*33630*/  S2R R5, SR_TID.X ;  /* 0x0000000000057919 */ /* 0x001e220000002100 */
[----:B------:R-:W-:-:S05]  /*33640*/  FMUL R4, R4, UR9 ;  /* 0x0000000904047c20 */ /* 0x000fca0008400000 */
[----:B------:R-:W-:Y:S02]  /*33650*/  FSEL R4, R4, -INF , P1 ;  /* 0xff80000004047808 */ /* 0x000fe40000800000 */
[----:B0-----:R-:W-:-:S04]  /*33660*/  SHF.R.U32.HI R5, RZ, 0x2, R5 ;  /* 0x00000002ff057819 */ /* 0x001fc80000011605 */
[----:B------:R-:W-:Y:S01]  /*33670*/  SGXT.U32 R5, R5, 0x3 ;  /* 0x000000030505781a */ /* 0x000fe20000000000 */
[----:B--2---:R-:W-:Y:S04]  /*33680*/  STL.64 [R1+0x2bd0], R14 ;  /* 0x002bd00e01007387 */ /* 0x004fe80000100a00 */
[----:B----4-:R0:W-:Y:S02]  /*33690*/  STL.64 [R1+0x2bc8], R12 ;  /* 0x002bc80c01007387 */ /* 0x0101e40000100a00 */
[----:B0-----:R-:W0:Y:S02]  /*336a0*/  S2R R13, SR_CTAID.X ;  /* 0x00000000000d7919 */ /* 0x001e240000002500 */
[----:B------:R-:W2:Y:S04]  /*336b0*/  LDL.LU R12, [R1+0x2c] ;  /* 0x00002c00010c7983 */ /* 0x000ea80000300800 */
[----:B------:R-:W3:Y:S04]  /*336c0*/  LDL.LU.64 R14, [R1+0xb8] ;  /* 0x0000b800010e7983 */ /* 0x000ee80000300a00 */
[----:B------:R1:W-:Y:S01]  /*336d0*/  STL [R1+0x4c], R4 ;  /* 0x00004c0401007387 */ /* 0x0003e20000100800 */
[----:B0-----:R-:W-:-:S04]  /*336e0*/  SHF.L.U32 R13, R13, 0x5, RZ ;  /* 0x000000050d0d7819 */ /* 0x001fc800000006ff */
[----:B------:R-:W-:-:S04]  /*336f0*/  LOP3.LUT R5, R13, 0x18, R5, 0xfe, !PT ;  /* 0x000000180d057812 */ /* 0x000fc800078efe05 */
[-C--:B------:R-:W-:Y:S02]  /*33700*/  ISETP.GE.AND P1, PT, R5, R3.reuse, PT ;  /* 0x000000030500720c */ /* 0x080fe40003f26270 */
[----:B-1----:R-:W-:Y:S01]  /*33710*/  HMMA.16816.F32.BF16 R4, R20, R6, R8 ;  /* 0x000000061404723c */ /* 0x002fe20000041808 */
[----:B------:R-:W4:Y:S04]  /*33720*/  LDL.LU.64 R10, [R1+0x2be8] ;  /* 0x002be800010a7983 */ /* 0x000f280000300a00 */
[----:B------:R-:W2:Y:S01]  /*33730*/  LDL.LU.64 R8, [R1+0x2be0] ;  /* 0x002be00001087983 */ /* 0x000ea20000300a00 */
[----:B------:R-:W-:Y:S02]  /*33740*/  SHF.L.U32 R13, R29, 0x1, RZ ;  /* 0x000000011d0d7819 */ /* 0x000fe400000006ff */
[----:B------:R-:W-:-:S02]  /*33750*/  ISETP.GE.AND P5, PT, R2, R3, PT ;  /* 0x000000030200720c */ /* 0x000fc40003fa6270 */
[----:B------:R-:W-:Y:S02]  /*33760*/  ISETP.GE.AND P6, PT, R28, R3, PT ;  /* 0x000000031c00720c */ /* 0x000fe40003fc6270 */
[----:B------:R-:W-:Y:S02]  /*33770*/  LOP3.LUT R3, R29, 0x60, RZ, 0xc0, !PT ;  /* 0x000000601d037812 */ /* 0x000fe400078ec0ff */
[----:B------:R-:W-:-:S04]  /*33780*/  LOP3.LUT R13, R13, 0x6, RZ, 0xc0, !PT ;  /* 0x000000060d0d7812 */ /* 0x000fc800078ec0ff */
[----:B------:R-:W-:-:S05]  /*33790*/  LEA.HI R13, R3, R13, RZ, 0x1e ;  /* 0x0000000d030d7211 */ /* 0x000fca00078ff0ff */
[----:B------:R-:W-:-:S05]  /*337a0*/  VIADD R13, R13, UR4 ;  /* 0x000000040d0d7c36 */ /* 0x000fca0008000000 */
[----:B------:R-:W-:Y:S02]  /*337b0*/  IADD3 R3, PT, PT, R13, 0x40, RZ ;  /* 0x000000400d037810 */ /* 0x000fe40007ffe0ff */
[----:B------:R-:W0:Y:S01]  /*337c0*/  S2R R13, SR_TID.X ;  /* 0x00000000000d7919 */ /* 0x000e220000002100 */
[----:B------:R-:W-:Y:S04]  /*337d0*/  STL.64 [R1+0x2bb0], R6 ;  /* 0x002bb00601007387 */ /* 0x000fe80000100a00 */
[----:B------:R1:W-:Y:S02]  /*337e0*/  STL.64 [R1+0x2ba8], R4 ;  /* 0x002ba80401007387 */ /* 0x0003e40000100a00 */
[----:B-1----:R-:W1:Y:S02]  /*337f0*/  S2R R5, SR_CTAID.X ;  /* 0x0000000000057919 */ /* 0x002e640000002500 */
[----:B------:R-:W4:Y:S04]  /*33800*/  LDL.LU R4, [R1+0x24] ;  /* 0x0000240001047983 */ /* 0x000f280000300800 */
[----:B------:R-:W4:Y:S04]  /*33810*/  LDL.LU R6, [R1+0xa8] ;  /* 0x0000a80001067983 */ /* 0x000f280000300800 */
[----:B------:R-:W4:Y:S01]  /*33820*/  LDL.LU R7, [R1+0xac] ;  /* 0x0000ac0001077983 */ /* 0x000f220000300800 */
[----:B0-----:R-:W-:-:S04]  /*33830*/  SHF.R.U32.HI R13, RZ, 0x2, R13 ;  /* 0x00000002ff0d7819 */ /* 0x001fc8000001160d */
[----:B------:R-:W-:Y:S02]  /*33840*/  SGXT.U32 R13, R13, 0x3 ;  /* 0x000000030d0d781a */ /* 0x000fe40000000000 */
[----:B-1----:R-:W-:-:S04]  /*33850*/  SHF.L.U32 R5, R5, 0x5, RZ ;  /* 0x0000000505057819 */ /* 0x002fc800000006ff */
[----:B------:R-:W-:Y:S01]  /*33860*/  LOP3.LUT R13, R13, R5, RZ, 0xfc, !PT ;  /* 0x000000050d0d7212 */ /* 0x000fe200078efcff */
[----:B---3--:R-:W-:Y:S01]  /*33870*/  HMMA.16816.F32.BF16 R24, R16, R14, R24 ;  /* 0x0000000e1018723c */ /* 0x008fe20000041818 */
[----:B--2---:R-:W-:-:S05]  /*33880*/  FMUL R8, R8, UR9 ;  /* 0x0000000908087c20 */ /* 0x004fca0008400000 */
[----:B------:R-:W-:Y:S01]  /*33890*/  FSEL R8, R8, -INF , P2 ;  /* 0xff80000008087808 */ /* 0x000fe20001000000 */
[----:B----4-:R-:W-:-:S04]  /*338a0*/  FMUL R5, R10, UR9 ;  /* 0x000000090a057c20 */ /* 0x010fc80008400000 */
[----:B------:R-:W-:Y:S08]  /*338b0*/  STL [R1+0x48], R8 ;  /* 0x0000480801007387 */ /* 0x000ff00000100800 */
[----:B------:R0:W-:Y:S04]  /*338c0*/  STL.64 [R1], R24 ;  /* 0x0000001801007387 */ /* 0x0001e80000100a00 */
[----:B------:R1:W-:Y:S01]  /*338d0*/  STL.64 [R1+0x8], R26 ;  /* 0x0000081a01007387 */ /* 0x0003e20000100a00 */
[----:B------:R-:W-:Y:S01]  /*338e0*/  FMUL R10, R12, UR9 ;  /* 0x000000090c0a7c20 */ /* 0x000fe20008400000 */
[----:B------:R-:W-:-:S02]  /*338f0*/  ISETP.GE.AND P2, PT, R13, R3, PT ;  /* 0x000000030d00720c */ /* 0x000fc40003f46270 */
[----:B0-----:R-:W-:Y:S01]  /*33900*/  MOV R25, R14 ;  /* 0x0000000e00197202 */ /* 0x001fe20000000f00 */
[----:B-1----:R-:W2:Y:S04]  /*33910*/  LDL.LU R26, [R1+0x2bdc] ;  /* 0x002bdc00011a7983 */ /* 0x002ea80000300800 */
[----:B------:R-:W3:Y:S01]  /*33920*/  LDL.LU R24, [R1+0x2bd8] ;  /* 0x002bd80001187983 */ /* 0x000ee20000300800 */
[----:B------:R-:W-:-:S03]  /*33930*/  IMAD.MOV.U32 R27, RZ, RZ, R15 ;  /* 0x000000ffff1b7224 */ /* 0x000fc600078e000f */
[----:B------:R-:W4:Y:S04]  /*33940*/  LDL.LU.64 R14, [R1+0x2bd0] ;  /* 0x002bd000010e7983 */ /* 0x000f280000300a00 */
[----:B------:R-:W4:Y:S01]  /*33950*/  LDL.LU.64 R12, [R1+0x2bc8] ;  /* 0x002bc800010c7983 */ /* 0x000f220000300a00 */
[----:B------:R-:W-:Y:S01]  /*33960*/  FSEL R8, R5, -INF , P3 ;  /* 0xff80000005087808 */ /* 0x000fe20001800000 */
[----:B------:R-:W-:-:S04]  /*33970*/  FMUL R4, R4, UR9 ;  /* 0x0000000904047c20 */ /* 0x000fc80008400000 */
[----:B------:R0:W-:Y:S02]  /*33980*/  STL [R1+0x44], R8 ;  /* 0x0000440801007387 */ /* 0x0001e40000100800 */
[----:B0-----:R-:W-:Y:S02]  /*33990*/  FSEL R8, R4, -INF , P4 ;  /* 0xff80000004087808 */ /* 0x001fe40002000000 */
[----:B------:R-:W-:-:S03]  /*339a0*/  FSEL R4, R10, -INF , P5 ;  /* 0xff8000000a047808 */ /* 0x000fc60002800000 */
[----:B------:R0:W-:Y:S04]  /*339b0*/  STL [R1+0x38], R8 ;  /* 0x0000380801007387 */ /* 0x0001e80000100800 */
[----:B------:R1:W-:Y:S01]  /*339c0*/  STL [R1+0x3c], R4 ;  /* 0x00003c0401007387 */ /* 0x0003e20000100800 */
[----:B------:R-:W0:Y:S01]  /*339d0*/  S2R R5, SR_TID.X ;  /* 0x0000000000057919 */ /* 0x000e220000002100 */
[----:B----4-:R-:W-:Y:S02]  /*339e0*/  HMMA.16816.F32.BF16 R16, R16, R6, R12 ;  /* 0x000000061010723c */ /* 0x010fe4000004180c */
[----:B------:R-:W4:Y:S04]  /*339f0*/  LDL.LU.64 R14, [R1+0x2bc0] ;  /* 0x002bc000010e7983 */ /* 0x000f280000300a00 */
[----:B------:R-:W4:Y:S01]  /*33a00*/  LDL.LU.64 R12, [R1+0x2bb8] ;  /* 0x002bb800010c7983 */ /* 0x000f220000300a00 */
[----:B0-----:R-:W-:Y:S01]  /*33a10*/  SHF.R.U32.HI R10, RZ, 0x2, R5 ;  /* 0x00000002ff0a7819 */ /* 0x001fe20000011605 */
[----:B------:R-:W-:Y:S01]  /*33a20*/  FMUL R8, R9, UR9 ;  /* 0x0000000909087c20 */ /* 0x000fe20008400000 */
[----:B---3--:R-:W-:-:S02]  /*33a30*/  FMUL R9, R24, UR9 ;  /* 0x0000000918097c20 */ /* 0x008fc40008400000 */
[----:B------:R-:W-:Y:S02]  /*33a40*/  SGXT.U32 R10, R10, 0x3 ;  /* 0x000000030a0a781a */ /* 0x000fe40000000000 */
[----:B------:R-:W-:Y:S02]  /*33a50*/  SHF.R.U32.HI R24, RZ, 0x2, R5 ;  /* 0x00000002ff187819 */ /* 0x000fe40000011605 */
[----:B------:R-:W-:Y:S02]  /*33a60*/  LOP3.LUT R10, R0, 0x18, R10, 0xfe, !PT ;  /* 0x00000018000a7812 */ /* 0x000fe400078efe0a */
[----:B------:R-:W-:Y:S02]  /*33a70*/  SGXT.U32 R24, R24, 0x3 ;  /* 0x000000031818781a */ /* 0x000fe40000000000 */
[-C--:B------:R-:W-:Y:S02]  /*33a80*/  ISETP.GE.AND P3, PT, R2, R3.reuse, PT ;  /* 0x000000030200720c */ /* 0x080fe40003f66270 */
[----:B------:R-:W-:-:S02]  /*33a90*/  ISETP.GE.AND P4, PT, R28, R3, PT ;  /* 0x000000031c00720c */ /* 0x000fc40003f86270 */
[----:B------:R-:W-:Y:S02]  /*33aa0*/  ISETP.GE.AND P5, PT, R10, R3, PT ;  /* 0x000000030a00720c */ /* 0x000fe40003fa6270 */
[----:B------:R-:W-:Y:S02]  /*33ab0*/  SHF.L.U32 R3, R29, 0x1, RZ ;  /* 0x000000011d037819 */ /* 0x000fe400000006ff */
[----:B------:R-:W-:Y:S01]  /*33ac0*/  LOP3.LUT R24, R24, R0, RZ, 0xfc, !PT ;  /* 0x0000000018187212 */ /* 0x000fe200078efcff */
[----:B------:R-:W-:Y:S01]  /*33ad0*/  FMUL R11, R11, UR9 ;  /* 0x000000090b0b7c20 */ /* 0x000fe20008400000 */
[----:B------:R0:W-:Y:S01]  /*33ae0*/  STL [R1+0x2b7c], R19 ;  /* 0x002b7c1301007387 */ /* 0x0001e20000100800 */
[----:B------:R-:W-:Y:S02]  /*33af0*/  FSEL R0, R8, -INF , P6 ;  /* 0xff80000008007808 */ /* 0x000fe40003000000 */
[----:B-1----:R-:W-:Y:S01]  /*33b00*/  LOP3.LUT R4, R29, 0x60, RZ, 0xc0, !PT ;  /* 0x000000601d047812 */ /* 0x002fe200078ec0ff */
[----:B--2---:R-:W-:Y:S01]  /*33b10*/  FMUL R8, R26, UR9 ;  /* 0x000000091a087c20 */ /* 0x004fe20008400000 */
[----:B------:R-:W-:Y:S01]  /*33b20*/  FSEL R26, R11, -INF , P1 ;  /* 0xff8000000b1a7808 */ /* 0x000fe20000800000 */
[----:B------:R1:W-:Y:S01]  /*33b30*/  STL [R1+0x2b78], R0 ;  /* 0x002b780001007387 */ /* 0x0003e20000100800 */
[----:B0-----:R-:W-:-:S04]  /*33b40*/  LOP3.LUT R19, R3, 0x6, RZ, 0xc0, !PT ;  /* 0x0000000603137812 */ /* 0x001fc800078ec0ff */
[----:B------:R-:W-:Y:S02]  /*33b50*/  LEA.HI R19, R4, R19, RZ, 0x1e ;  /* 0x0000001304137211 */ /* 0x000fe400078ff0ff */
[----:B------:R-:W-:Y:S02]  /*33b60*/  FSEL R4, R8, -INF , P3 ;  /* 0xff80000008047808 */ /* 0x000fe40001800000 */
[----:B-1----:R-:W-:Y:S01]  /*33b70*/  FSEL R0, R9, -INF , P2 ;  /* 0xff80000009007808 */ /* 0x002fe20001000000 */
[----:B------:R-:W-:Y:S01]  /*33b80*/  STL [R1+0x30], R26 ;  /* 0x0000301a01007387 */ /* 0x000fe20000100800 */
[----:B------:R-:W-:-:S03]  /*33b90*/  IADD3 R19, PT, PT, R19, UR4, RZ ;  /* 0x0000000413137c10 */ /* 0x000fc6000fffe0ff */
[----:B------:R-:W-:Y:S04]  /*33ba0*/  STL [R1+0x28], R0 ;  /* 0x0000280001007387 */ /* 0x000fe80000100800 */
[----:B------:R0:W-:Y:S01]  /*33bb0*/  STL [R1+0x2c], R4 ;  /* 0x00002c0401007387 */ /* 0x0001e20000100800 */
[----:B------:R-:W-:-:S04]  /*33bc0*/  IADD3 R3, PT, PT, R19, 0x41, RZ ;  /* 0x0000004113037810 */ /* 0x000fc80007ffe0ff */
[-C--:B------:R-:W-:Y:S02]  /*33bd0*/  ISETP.GE.AND P6, PT, R24, R3.reuse, PT ;  /* 0x000000031800720c */ /* 0x080fe40003fc6270 */
[-C--:B------:R-:W-:Y:S02]  /*33be0*/  ISETP.GE.AND P1, PT, R2, R3.reuse, PT ;  /* 0x000000030200720c */ /* 0x080fe40003f26270 */
[-C--:B------:R-:W-:Y:S02]  /*33bf0*/  ISETP.GE.AND P2, PT, R28, R3.reuse, PT ;  /* 0x000000031c00720c */ /* 0x080fe40003f46270 */
[----:B------:R-:W-:Y:S02]  /*33c00*/  ISETP.GE.AND P3, PT, R10, R3, PT ;  /* 0x000000030a00720c */ /* 0x000fe40003f66270 */
[----:B------:R-:W-:Y:S01]  /*33c10*/  IADD3 R3, PT, PT, R19, 0x60, RZ ;  /* 0x0000006013037810 */ /* 0x000fe20007ffe0ff */
[----:B----4-:R-:W-:Y:S01]  /*33c20*/  HMMA.16816.F32.BF16 R12, R20, R6, R12 ;  /* 0x00000006140c723c */ /* 0x010fe2000004180c */
[----:B------:R-:W2:Y:S04]  /*33c30*/  LDL.LU.64 R6, [R1+0x2bb0] ;  /* 0x002bb00001067983 */ /* 0x000ea80000300a00 */
[----:B0-----:R-:W3:-:S14]  /*33c40*/  LDL.LU.64 R4, [R1+0x2ba8] ;  /* 0x002ba80001047983 */ /* 0x001edc0000300a00 */
[----:B------:R0:W-:Y:S04]  /*33c50*/  STL.64 [R1+0x2b88], R14 ;  /* 0x002b880e01007387 */ /* 0x0001e80000100a00 */
[----:B------:R-:W-:Y:S01]  /*33c60*/  STL.64 [R1+0x2b80], R12 ;  /* 0x002b800c01007387 */ /* 0x000fe20000100a00 */
[----:B0-----:R-:W-:Y:S01]  /*33c70*/  IMAD.MOV.U32 R14, RZ, RZ, R25 ;  /* 0x000000ffff0e7224 */ /* 0x001fe200078e0019 */
[----:B------:R-:W-:Y:S02]  /*33c80*/  MOV R15, R27 ;  /* 0x0000001b000f7202 */ /* 0x000fe40000000f00 */
[----:B------:R-:W4:Y:S04]  /*33c90*/  LDL.LU R25, [R1+0x2ba4] ;  /* 0x002ba40001197983 */ /* 0x000f280000300800 */
[----:B------:R-:W2:Y:S04]  /*33ca0*/  LDL.LU R27, [R1+0x2ba0] ;  /* 0x002ba000011b7983 */ /* 0x000ea80000300800 */
[----:B------:R-:W2:Y:S04]  /*33cb0*/  LDL.LU R19, [R1] ;  /* 0x0000000001137983 */ /* 0x000ea80000300800 */
[----:B--2---:R-:W-:Y:S04]  /*33cc0*/  STL.64 [R1+0x2b98], R18 ;  /* 0x002b981201007387 */ /* 0x004fe80000100a00 */
[----:B------:R0:W-:Y:S04]  /*33cd0*/  STL.64 [R1+0x2b90], R16 ;  /* 0x002b901001007387 */ /* 0x0001e80000100a00 */
[----:B0-----:R-:W2:Y:S04]  /*33ce0*/  LDL.LU R16, [R1+0x60] ;  /* 0x0000600001107983 */ /* 0x001ea80000300800 */
[----:B------:R-:W2:Y:S04]  /*33cf0*/  LDL.LU R17, [R1+0x64] ;  /* 0x0000640001117983 */ /* 0x000ea80000300800 */
[----:B------:R-:W2:Y:S04]  /*33d00*/  LDL.LU R18, [R1+0x68] ;  /* 0x0000680001127983 */ /* 0x000ea80000300800 */
[----:B------:R-:W2:Y:S01]  /*33d10*/  LDL.LU R19, [R1+0x6c] ;  /* 0x00006c0001137983 */ /* 0x000ea20000300800 */
[----:B---3--:R-:W-:Y:S01]  /*33d20*/  FMUL R9, R4, UR9 ;  /* 0x0000000904097c20 */ /* 0x008fe20008400000 */
[----:B------:R-:W-:Y:S01]  /*33d30*/  FMUL R8, R6, UR9 ;  /* 0x0000000906087c20 */ /* 0x000fe20008400000 */
[----:B------:R-:W-:Y:S01]  /*33d40*/  FMUL R4, R27, UR9 ;  /* 0x000000091b047c20 */ /* 0x000fe20008400000 */
[----:B----4-:R-:W-:-:S02]  /*33d50*/  FMUL R6, R25, UR9 ;  /* 0x0000000919067c20 */ /* 0x010fc40008400000 */
[----:B------:R-:W-:Y:S02]  /*33d60*/  FSEL R27, R9, -INF , P4 ;  /* 0xff800000091b7808 */ /* 0x000fe40002000000 */
[----:B------:R-:W-:-:S03]  /*33d70*/  FSEL R25, R8, -INF , P5 ;  /* 0xff80000008197808 */ /* 0x000fc60002800000 */
[----:B------:R-:W-:Y:S04]  /*33d80*/  STL [R1+0x24], R27 ;  /* 0x0000241b01007387 */ /* 0x000fe80000100800 */
[----:B------:R-:W3:Y:S04]  /*33d90*/  LDL.LU R9, [R1+0x4] ;  /* 0x0000040001097983 */ /* 0x000ee80000300800 */
[----:B------:R-:W-:Y:S01]  /*33da0*/  STL [R1+0x20], R25 ;  /* 0x0000201901007387 */ /* 0x000fe20000100800 */
[----:B------:R-:W-:Y:S02]  /*33db0*/  ISETP.GE.AND P5, PT, R2, R3, PT ;  /* 0x000000030200720c */ /* 0x000fe40003fa6270 */
[----:B------:R-:W-:-:S02]  /*33dc0*/  FSEL R2, R6, -INF , P6 ;  /* 0xff80000006027808 */ /* 0x000fc40003000000 */
[-C--:B------:R-:W-:Y:S02]  /*33dd0*/  ISETP.GE.AND P6, PT, R28, R3.reuse, PT ;  /* 0x000000031c00720c */ /* 0x080fe40003fc6270 */
[----:B------:R-:W-:Y:S02]  /*33de0*/  FSEL R28, R4, -INF , P1 ;  /* 0xff800000041c7808 */ /* 0x000fe40000800000 */
[-C--:B------:R-:W-:Y:S01]  /*33df0*/  ISETP.GE.AND P1, PT, R10, R3.reuse, PT ;  /* 0x000000030a00720c */ /* 0x080fe20003f26270 */
[----:B------:R-:W-:Y:S02]  /*33e00*/  FMUL R4, R7, UR9 ;  /* 0x0000000907047c20 */ /* 0x000fe40008400000 */
[----:B------:R-:W0:Y:S01]  /*33e10*/  S2R R7, SR_TID.X ;  /* 0x0000000000077919 */ /* 0x000e220000002100 */
[----:B------:R-:W1:Y:S01]  /*33e20*/  S2R R6, SR_CTAID.X ;  /* 0x0000000000067919 */ /* 0x000e620000002500 */
[----:B--2---:R-:W-:Y:S01]  /*33e30*/  HMMA.16816.F32.BF16 R20, R20, R14, R16 ;  /* 0x0000000e1414723c */ /* 0x004fe20000041810 */
[----:B------:R-:W2:Y:S04]  /*33e40*/  LDL.LU.64 R18, [R1+0x2b98] ;  /* 0x002b980001127983 */ /* 0x000ea80000300a00 */
[----:B------:R-:W4:Y:S04]  /*33e50*/  LDL.LU.64 R16, [R1+0x2b90] ;  /* 0x002b900001107983 */ /* 0x000f280000300a00 */
[----:B------:R-:W2:Y:S04]  /*33e60*/  LDL.LU.64 R14, [R1+0x2b88] ;  /* 0x002b8800010e7983 */ /* 0x000ea80000300a00 */
[----:B------:R-:W2:Y:S04]  /*33e70*/  LDL.LU.64 R12, [R1+0x2b80] ;  /* 0x002b8000010c7983 */ /* 0x000ea80000300a00 */
[----:B------:R-:W2:Y:S01]  /*33e80*/  LDL.LU R10, [R1+0x8] ;  /* 0x00000800010a7983 */ /* 0x000ea20000300800 */
[----:B------:R-:W-:-:S02]  /*33e90*/  ISETP.GE.AND P4, PT, R24, R3, PT ;  /* 0x000000031800720c */ /* 0x000fc40003f86270 */
[----:B------:R-:W-:Y:S02]  /*33ea0*/  SHF.L.U32 R24, R29, 0x1, RZ ;  /* 0x000000011d187819 */ /* 0x000fe400000006ff */
[----:B0-----:R-:W-:Y:S01]  /*33eb0*/  SHF.R.U32.HI R8, RZ, 0x2, R7 ;  /* 0x00000002ff087819 */ /* 0x001fe20000011607 */
[----:B-1----:R-:W-:Y:S02]  /*33ec0*/  IMAD.SHL.U32 R6, R6, 0x20, RZ ;  /* 0x0000002006067824 */ /* 0x002fe400078e00ff */
[----:B------:R-:W-:Y:S01]  /*33ed0*/  FMUL R5, R5, UR9 ;  /* 0x0000000905057c20 */ /* 0x000fe20008400000 */
[----:B------:R-:W-:Y:S02]  /*33ee0*/  FSEL R4, R4, -INF , P3 ;  /* 0xff80000004047808 */ /* 0x000fe40001800000 */
[----:B------:R-:W-:Y:S01]  /*33ef0*/  SGXT.U32 R8, R8, 0x3 ;  /* 0x000000030808781a */ /* 0x000fe20000000000 */
[----:B---3--:R-:W-:Y:S01]  /*33f00*/  FMUL R9, R9, UR9 ;  /* 0x0000000909097c20 */ /* 0x008fe20008400000 */
[----:B------:R-:W3:Y:S02]  /*33f10*/  LDL.LU R11, [R1+0xc] ;  /* 0x00000c00010b7983 */ /* 0x000ee40000300800 */
[----:B------:R-:W-:Y:S01]  /*33f20*/  LOP3.LUT R8, R8, R6, RZ, 0xfc, !PT ;  /* 0x0000000608087212 */ /* 0x000fe200078efcff */
[----:B----4-:R-:W-:Y:S01]  /*33f30*/  FMUL R3, R16, UR9 ;  /* 0x0000000910037c20 */ /* 0x010fe20008400000 */
[----:B------:R-:W-:-:S02]  /*33f40*/  LOP3.LUT R16, R24, 0x6, RZ, 0xc0, !PT ;  /* 0x0000000618107812 */ /* 0x000fc400078ec0ff */
[----:B------:R-:W-:-:S04]  /*33f50*/  LOP3.LUT R24, R29, 0x60, RZ, 0xc0, !PT ;  /* 0x000000601d187812 */ /* 0x000fc800078ec0ff */
[----:B------:R-:W-:Y:S02]  /*33f60*/  LEA.HI R16, R24, R16, RZ, 0x1e ;  /* 0x0000001018107211 */ /* 0x000fe400078ff0ff */
[----:B------:R-:W-:Y:S02]  /*33f70*/  FSEL R24, R5, -INF , P2 ;  /* 0xff80000005187808 */ /* 0x000fe40001000000 */
[----:B------:R-:W-:-:S04]  /*33f80*/  IADD3 R16, PT, PT, R16, UR4, RZ ;  /* 0x0000000410107c10 */ /* 0x000fc8000fffe0ff */
[CC--:B------:R-:W-:Y:S02]  /*33f90*/  ISETP.GE.AND P2, PT, R8.reuse, R16.reuse, PT ;  /* 0x000000100800720c */ /* 0x0c0fe40003f46270 */
[----:B------:R-:W-:Y:S02]  /*33fa0*/  ISETP.GT.AND P3, PT, R8, R16, PT ;  /* 0x000000100800720c */ /* 0x000fe40003f64270 */
[----:B------:R-:W0:Y:S01]  /*33fb0*/  S2R R8, SR_CTAID.X ;  /* 0x0000000000087919 */ /* 0x000e220000002500 */
[----:B--2---:R-:W-:Y:S01]  /*33fc0*/  FMUL R5, R18, UR9 ;  /* 0x0000000912057c20 */ /* 0x004fe20008400000 */
[----:B------:R-:W-:-:S04]  /*33fd0*/  SHF.R.U32.HI R18, RZ, 0x2, R7 ;  /* 0x00000002ff127819 */ /* 0x000fc80000011607 */
[----:B------:R-:W-:-:S04]  /*33fe0*/  SGXT.U32 R18, R18, 0x3 ;  /* 0x000000031212781a */ /* 0x000fc80000000000 */
[----:B------:R-:W-:Y:S01]  /*33ff0*/  LOP3.LUT R18, R6, 0x8, R18, 0xfe, !PT ;  /* 0x0000000806127812 */ /* 0x000fe200078efe12 */
[----:B------:R-:W-:Y:S01]  /*34000*/  FMUL R6, R12, UR9 ;  /* 0x000000090c067c20 */ /* 0x000fe20008400000 */
[----:B------:R-:W-:-:S04]  /*34010*/  SHF.R.U32.HI R12, RZ, 0x2, R7 ;  /* 0x00000002ff0c7819 */ /* 0x000fc80000011607 */
[----:B------:R-:W-:Y:S01]  /*34020*/  SGXT.U32 R12, R12, 0x3 ;  /* 0x000000030c0c781a */ /* 0x000fe20000000000 */
[----:B------:R-:W-:Y:S02]  /*34030*/  FMUL R7, R19, UR9 ;  /* 0x0000000913077c20 */ /* 0x000fe40008400000 */
[----:B------:R-:W1:Y:S01]  /*34040*/  S2R R19, SR_CTAID.X ;  /* 0x0000000000137919 */ /* 0x000e620000002500 */
[----:B------:R-:W-:Y:S02]  /*34050*/  FSEL R6, R6, -INF , P6 ;  /* 0xff80000006067808 */ /* 0x000fe40003000000 */
[----:B0-----:R-:W-:-:S04]  /*34060*/  SHF.L.U32 R8, R8, 0x5, RZ ;  /* 0x0000000508087819 */ /* 0x001fc800000006ff */
[----:B------:R-:W-:Y:S01]  /*34070*/  LOP3.LUT R12, R8, 0x10, R12, 0xfe, !PT ;  /* 0x00000010080c7812 */ /* 0x000fe200078efe0c */
[----:B------:R-:W-:Y:S02]  /*34080*/  FMUL R8, R14, UR9 ;  /* 0x000000090e087c20 */ /* 0x000fe40008400000 */
[----:B------:R-:W0:Y:S01]  /*34090*/  S2R R14, SR_TID.X ;  /* 0x00000000000e7919 */ /* 0x000e220000002100 */
[-C--:B------:R-:W-:Y:S02]  /*340a0*/  ISETP.GE.AND P6, PT, R12, R16.reuse, PT ;  /* 0x000000100c00720c */ /* 0x080fe40003fc6270 */
[----:B------:R-:W-:Y:S02]  /*340b0*/  FSEL R8, R8, -INF , P1 ;  /* 0xff80000008087808 */ /* 0x000fe40000800000 */
[----:B------:R-:W-:Y:S02]  /*340c0*/  ISETP.GT.AND P1, PT, R12, R16, PT ;  /* 0x000000100c00720c */ /* 0x000fe40003f24270 */
[----:B------:R-:W2:Y:S01]  /*340d0*/  S2R R12, SR_CTAID.X ;  /* 0x00000000000c7919 */ /* 0x000ea20000002500 */
[----:B------:R-:W-:-:S02]  /*340e0*/  FSEL R3, R3, -INF , P4 ;  /* 0xff80000003037808 */ /* 0x000fc40002000000 */
[----:B------:R-:W-:Y:S02]  /*340f0*/  FSEL R5, R5, -INF , P5 ;  /* 0xff80000005057808 */ /* 0x000fe40002800000 */
[CC--:B------:R-:W-:Y:S02]  /*34100*/  ISETP.GE.AND P4, PT, R18.reuse, R16.reuse, PT ;  /* 0x000000101200720c */ /* 0x0c0fe40003f86270 */
[----:B------:R-:W-:Y:S02]  /*34110*/  ISETP.GT.AND P5, PT, R18, R16, PT ;  /* 0x000000101200720c */ /* 0x000fe40003fa4270 */
[----:B-1----:R-:W-:Y:S02]  /*34120*/  SHF.L.U32 R19, R19, 0x5, RZ ;  /* 0x0000000513137819 */ /* 0x002fe400000006ff */
[----:B------:R-:W-:Y:S01]  /*34130*/  FSEL R7, R7, -INF , P2 ;  /* 0xff80000007077808 */ /* 0x000fe20001000000 */
[----:B------:R-:W-:Y:S01]  /*34140*/  FMUL R10, R10, UR9 ;  /* 0x000000090a0a7c20 */ /* 0x000fe20008400000 */
[----:B------:R-:W-:-:S02]  /*34150*/  FSEL R9, R9, -INF , P3 ;  /* 0xff80000009097808 */ /* 0x000fc40001800000 */
[--C-:B0-----:R-:W-:Y:S02]  /*34160*/  SHF.R.U32.HI R18, RZ, 0x2, R14.reuse ;  /* 0x00000002ff127819 */ /* 0x101fe4000001160e */
[----:B------:R-:W-:Y:S02]  /*34170*/  SHF.R.U32.HI R14, RZ, 0x2, R14 ;  /* 0x00000002ff0e7819 */ /* 0x000fe4000001160e */
[----:B------:R-:W-:Y:S02]  /*34180*/  SGXT.U32 R18, R18, 0x3 ;  /* 0x000000031212781a */ /* 0x000fe40000000000 */
[----:B------:R-:W-:Y:S01]  /*34190*/  SGXT.U32 R14, R14, 0x3 ;  /* 0x000000030e0e781a */ /* 0x000fe20000000000 */
[----:B--2---:R-:W-:Y:S01]  /*341a0*/  IMAD.SHL.U32 R12, R12, 0x20, RZ ;  /* 0x000000200c0c7824 */ /* 0x004fe200078e00ff */
[----:B------:R-:W-:-:S04]  /*341b0*/  LOP3.LUT R18, R19, 0x18, R18, 0xfe, !PT ;  /* 0x0000001813127812 */ /* 0x000fc800078efe12 */
[----:B------:R-:W-:Y:S02]  /*341c0*/  LOP3.LUT R14, R14, R12, RZ, 0xfc, !PT ;  /* 0x0000000c0e0e7212 */ /* 0x000fe400078efcff */
[CC--:B------:R-:W-:Y:S02]  /*341d0*/  ISETP.GE.AND P2, PT, R18.reuse, R16.reuse, PT ;  /* 0x000000101200720c */ /* 0x0c0fe40003f46270 */
[----:B------:R-:W-:Y:S02]  /*341e0*/  ISETP.GT.AND P3, PT, R18, R16, PT ;  /* 0x000000101200720c */ /* 0x000fe40003f64270 */
[----:B------:R-:W-:Y:S02]  /*341f0*/  IADD3 R16, PT, PT, R16, 0x61, RZ ;  /* 0x0000006110107810 */ /* 0x000fe40007ffe0ff */
[----:B------:R-:W-:Y:S02]  /*34200*/  FSEL R10, R10, -INF , P4 ;  /* 0xff8000000a0a7808 */ /* 0x000fe40002000000 */
[----:B------:R-:W-:Y:S01]  /*34210*/  ISETP.GE.AND P4, PT, R14, R16, PT ;  /* 0x000000100e00720c */ /* 0x000fe20003f86270 */
[----:B------:R-:W-:-:S02]  /*34220*/  FMUL R14, R21, UR9 ;  /* 0x00000009150e7c20 */ /* 0x000fc40008400000 */
[----:B------:R-:W0:Y:S01]  /*34230*/  S2R R21, SR_TID.X ;  /* 0x0000000000157919 */ /* 0x000e220000002100 */
[----:B------:R-:W-:Y:S01]  /*34240*/  FMUL R12, R20, UR9 ;  /* 0x00000009140c7c20 */ /* 0x000fe20008400000 */
[----:B------:R-:W-:Y:S01]  /*34250*/  STL [R1+0x14], R24 ;  /* 0x0000141801007387 */ /* 0x000fe20000100800 */
[--C-:B0-----:R-:W-:Y:S02]  /*34260*/  SHF.R.U32.HI R20, RZ, 0x2, R21.reuse ;  /* 0x00000002ff147819 */ /* 0x101fe40000011615 */
[----:B------:R-:W-:Y:S02]  /*34270*/  SHF.R.U32.HI R21, RZ, 0x2, R21 ;  /* 0x00000002ff157819 */ /* 0x000fe40000011615 */
[----:B------:R-:W-:Y:S02]  /*34280*/  SGXT.U32 R20, R20, 0x3 ;  /* 0x000000031414781a */ /* 0x000fe40000000000 */
[----:B------:R-:W-:Y:S02]  /*34290*/  SGXT.U32 R21, R21, 0x3 ;  /* 0x000000031515781a */ /* 0x000fe40000000000 */
[----:B------:R-:W-:-:S02]  /*342a0*/  LOP3.LUT R20, R19, 0x10, R20, 0xfe, !PT ;  /* 0x0000001013147812 */ /* 0x000fc400078efe14 */
[----:B------:R-:W-:Y:S02]  /*342b0*/  LOP3.LUT R21, R19, 0x8, R21, 0xfe, !PT ;  /* 0x0000000813157812 */ /* 0x000fe400078efe15 */
[----:B------:R-:W2:Y:S01]  /*342c0*/  LDL.LU R19, [R1+0x2b7c] ;  /* 0x002b7c0001137983 */ /* 0x000ea20000300800 */
[----:B---3--:R-:W-:Y:S01]  /*342d0*/  FMUL R11, R11, UR9 ;  /* 0x000000090b0b7c20 */ /* 0x008fe20008400000 */
[----:B------:R-:W-:Y:S02]  /*342e0*/  FSEL R14, R14, -INF , P1 ;  /* 0xff8000000e0e7808 */ /* 0x000fe40000800000 */
[----:B------:R-:W-:Y:S01]  /*342f0*/  ISETP.GE.AND P1, PT, R18, R16, PT ;  /* 0x000000101200720c */ /* 0x000fe20003f26270 */
[----:B------:R-:W-:Y:S01]  /*34300*/  FMUL R18, R23, UR9 ;  /* 0x0000000917127c20 */ /* 0x000fe20008400000 */
[----:B------:R-:W-:Y:S02]  /*34310*/  FSEL R12, R12, -INF , P6 ;  /* 0xff8000000c0c7808 */ /* 0x000fe40003000000 */
[----:B------:R-:W-:-:S02]  /*34320*/  FSEL R11, R11, -INF , P5 ;  /* 0xff8000000b0b7808 */ /* 0x000fc40002800000 */
[-C--:B------:R-:W-:Y:S02]  /*34330*/  ISETP.GE.AND P6, PT, R20, R16.reuse, PT ;  /* 0x000000101400720c */ /* 0x080fe40003fc6270 */
[----:B------:R-:W-:Y:S01]  /*34340*/  ISETP.GE.AND P5, PT, R21, R16, PT ;  /* 0x000000101500720c */ /* 0x000fe20003fa6270 */
[----:B------:R-:W-:Y:S01]  /*34350*/  FMUL R20, R17, UR9 ;  /* 0x0000000911147c20 */ /* 0x000fe20008400000 */
[----:B------:R-:W-:Y:S02]  /*34360*/  FSEL R21, R18, -INF , P3 ;  /* 0xff80000012157808 */ /* 0x000fe40001800000 */
[----:B------:R-:W3:Y:S01]  /*34370*/  LDL R18, [R1+0x40] ;  /* 0x0000400001127983 */ /* 0x000ee20000100800 */
[----:B--2---:R-:W-:Y:S01]  /*34380*/  FMUL R23, R19, UR9 ;  /* 0x0000000913177c20 */ /* 0x004fe20008400000 */
[----:B------:R-:W-:Y:S02]  /*34390*/  FSEL R19, R20, -INF , P4 ;  /* 0xff80000014137808 */ /* 0x000fe40002000000 */
[----:B------:R-:W2:Y:S01]  /*343a0*/  LDL R20, [R1+0x4c] ;  /* 0x00004c0001147983 */ /* 0x000ea20000100800 */
[----:B------:R-:W-:Y:S01]  /*343b0*/  FMUL R16, R22, UR9 ;  /* 0x0000000916107c20 */ /* 0x000fe20008400000 */
[----:B------:R-:W-:-:S04]  /*343c0*/  FMUL R13, R13, UR9 ;  /* 0x000000090d0d7c20 */ /* 0x000fc80008400000 */
[----:B------:R-:W-:Y:S02]  /*343d0*/  FSEL R17, R16, -INF , P2 ;  /* 0xff80000010117808 */ /* 0x000fe40001000000 */
[----:B------:R-:W4:Y:S01]  /*343e0*/  LDL R16, [R1+0x3c] ;  /* 0x00003c0001107983 */ /* 0x000f220000100800 */
[----:B---3--:R-:W-:-:S03]  /*343f0*/  FMNMX3 R18, R7, R9, R18, !PT ;  /* 0x0000000907127276 */ /* 0x008fc60007800012 */
[----:B------:R0:W-:Y:S01]  /*34400*/  STL [R1+0x2b74], R7 ;  /* 0x002b740701007387 */ /* 0x0001e20000100800 */
[----:B------:R-:W-:-:S03]  /*34410*/  FSEL R22, R13, -INF , P6 ;  /* 0xff8000000d167808 */ /* 0x000fc60003000000 */
[----:B0-----:R-:W3:Y:S04]  /*34420*/  LDL R7, [R1+0x44] ;  /* 0x0000440001077983 */ /* 0x001ee80000100800 */
[----:B------:R0:W-:Y:S04]  /*34430*/  STL [R1+0x2b70], R9 ;  /* 0x002b700901007387 */ /* 0x0001e80000100800 */
[----:B0-----:R-:W4:Y:S04]  /*34440*/  LDL R9, [R1+0x2c] ;  /* 0x00002c0001097983 */ /* 0x001f280000100800 */
[----:B------:R0:W-:Y:S01]  /*34450*/  STL [R1+0x2b6c], R11 ;  /* 0x002b6c0b01007387 */ /* 0x0001e20000100800 */
[----:B--2---:R-:W-:-:S03]  /*34460*/  FMNMX3 R13, R10, R11, R20, !PT ;  /* 0x0000000b0a0d7276 */ /* 0x004fc60007800014 */
[----:B0-----:R-:W2:Y:S01]  /*34470*/  LDL R11, [R1+0x38] ;  /* 0x00003800010b7983 */ /* 0x001ea20000100800 */
[----:B------:R-:W-:-:S05]  /*34480*/  FMUL R15, R15, UR9 ;  /* 0x000000090f0f7c20 */ /* 0x000fca0008400000 */
[----:B------:R-:W-:Y:S02]  /*34490*/  FSEL R20, R15, -INF , P1 ;  /* 0xff8000000f147808 */ /* 0x000fe40000800000 */
[----:B------:R-:W3:Y:S01]  /*344a0*/  LDL R15, [R1+0x48] ;  /* 0x00004800010f7983 */ /* 0x000ee20000100800 */
[----:B--2---:R-:W-:-:S03]  /*344b0*/  FMNMX3 R18, R18, R11, R0, !PT ;  /* 0x0000000b12127276 */ /* 0x004fc60007800000 */
[----:B------:R-:W2:Y:S01]  /*344c0*/  LDL.LU R0, [R1+0x2b78] ;  /* 0x002b780001007983 */ /* 0x000ea20000300800 */
[----:B----4-:R-:W-:Y:S02]  /*344d0*/  FMNMX3 R16, R13, R16, R9, !PT ;  /* 0x000000100d107276 */ /* 0x010fe40007800009 */
[----:B---3--:R-:W-:Y:S02]  /*344e0*/  FMNMX3 R13, R17, R21, R7, !PT ;  /* 0x00000015110d7276 */ /* 0x008fe40007800007 */
[----:B------:R-:W-:Y:S02]  /*344f0*/  FMNMX3 R18, R18, R2, R3, !PT ;  /* 0x0000000212127276 */ /* 0x000fe40007800003 */
[----:B------:R-:W-:Y:S02]  /*34500*/  FMNMX3 R15, R12, R14, R15, !PT ;  /* 0x0000000e0c0f7276 */ /* 0x000fe4000780000f */
[----:B------:R-:W-:Y:S02]  /*34510*/  FMNMX3 R13, R13, R26, R25, !PT ;  /* 0x0000001a0d0d7276 */ /* 0x000fe40007800019 */
[----:B------:R-:W-:-:S02]  /*34520*/  FMNMX R26, R19, R18, !PT ;  /* 0x00000012131a7209 */ /* 0x000fc40007800000 */
[----:B------:R-:W-:Y:S02]  /*34530*/  FSEL R23, R23, -INF , P5 ;  /* 0xff80000017177808 */ /* 0x000fe40002800000 */
[----:B------:R-:W-:Y:S02]  /*34540*/  FMNMX3 R16, R16, R28, R5, !PT ;  /* 0x0000001c10107276 */ /* 0x000fe40007800005 */
[----:B------:R-:W-:-:S04]  /*34550*/  FMNMX3 R13, R13, R4, R8, !PT ;  /* 0x000000040d0d7276 */ /* 0x000fc80007800008 */
[----:B------:R-:W-:-:S05]  /*34560*/  FMNMX R13, R20, R13, !PT ;  /* 0x0000000d140d7209 */ /* 0x000fca0007800000 */
[----:B------:R-:W0:Y:S01]  /*34570*/  SHFL.BFLY PT, R18, R13, 0x2, 0x1f ;  /* 0x0c401f000d127f89 */ /* 0x000e2200000e0000 */
[----:B------:R-:W1:Y:S01]  /*34580*/  S2R R7, SR_TID.X ;  /* 0x0000000000077919 */ /* 0x000e620000002100 */
[----:B0-----:R-:W-:-:S05]  /*34590*/  FMNMX R18, R13, R18, !PT ;  /* 0x000000120d127209 */ /* 0x001fca0007800000 */
[----:B------:R-:W0:Y:S01]  /*345a0*/  SHFL.BFLY PT, R13, R18, 0x1, 0x1f ;  /* 0x0c201f00120d7f89 */ /* 0x000e2200000e0000 */
[----:B-1----:R-:W-:Y:S02]  /*345b0*/  LOP3.LUT R7, R7, 0x7f, RZ, 0xc0, !PT ;  /* 0x0000007f07077812 */ /* 0x002fe400078ec0ff */
[----:B0-----:R-:W-:Y:S02]  /*345c0*/  FMNMX R13, R18, R13, !PT ;  /* 0x0000000d120d7209 */ /* 0x001fe40007800000 */
[----:B--2---:R-:W-:Y:S02]  /*345d0*/  FMNMX3 R15, R15, R0, R27, !PT ;  /* 0x000000000f0f7276 */ /* 0x004fe4000780001b */
[----:B------:R-:W0:Y:S02]  /*345e0*/  SHFL.BFLY PT, R27, R26, 0x2, 0x1f ;  /* 0x0c401f001a1b7f89 */ /* 0x000e2400000e0000 */
[----:B------:R-:W-:Y:S02]  /*345f0*/  FMNMX3 R15, R15, R24, R6, !PT ;  /* 0x000000180f0f7276 */ /* 0x000fe40007800006 */
[----:B------:R-:W-:-:S02]  /*34600*/  FMNMX R24, R23, R16, !PT ;  /* 0x0000001017187209 */ /* 0x000fc40007800000 */
[----:B------:R-:W-:-:S03]  /*34610*/  FMNMX R15, R22, R15, !PT ;  /* 0x0000000f160f7209 */ /* 0x000fc60007800000 */
[----:B------:R-:W1:Y:S04]  /*34620*/  SHFL.BFLY PT, R25, R24, 0x2, 0x1f ;  /* 0x0c401f0018197f89 */ /* 0x000e6800000e0000 */
[----:B------:R-:W2:Y:S01]  /*34630*/  SHFL.BFLY PT, R16, R15, 0x2, 0x1f ;  /* 0x0c401f000f107f89 */ /* 0x000ea200000e0000 */
[----:B0-----:R-:W-:-:S05]  /*34640*/  FMNMX R26, R26, R27, !PT ;  /* 0x0000001b1a1a7209 */ /* 0x001fca0007800000 */
[----:B------:R-:W0:Y:S01]  /*34650*/  SHFL.BFLY PT, R27, R26, 0x1, 0x1f ;  /* 0x0c201f001a1b7f89 */ /* 0x000e2200000e0000 */
[----:B-1----:R-:W-:Y:S02]  /*34660*/  FMNMX R24, R24, R25, !PT ;  /* 0x0000001918187209 */ /* 0x002fe40007800000 */
[----:B--2---:R-:W-:-:S03]  /*34670*/  FMNMX R15, R15, R16, !PT ;  /* 0x000000100f0f7209 */ /* 0x004fc60007800000 */
[----:B------:R-:W1:Y:S04]  /*34680*/  SHFL.BFLY PT, R25, R24, 0x1, 0x1f ;  /* 0x0c201f0018197f89 */ /* 0x000e6800000e0000 */
[----:B------:R-:W2:Y:S01]  /*34690*/  SHFL.BFLY PT, R16, R15, 0x1, 0x1f ;  /* 0x0c201f000f107f89 */ /* 0x000ea200000e0000 */
[----:B0-----:R-:W-:Y:S02]  /*346a0*/  FMNMX R27, R26, R27, !PT ;  /* 0x0000001b1a1b7209 */ /* 0x001fe40007800000 */
[----:B------:R-:W-:-:S04]  /*346b0*/  SHF.R.U32.HI R26, RZ, 0x2, R29 ;  /* 0x00000002ff1a7819 */ /* 0x000fc8000001161d */
[----:B------:R-:W-:Y:S02]  /*346c0*/  SGXT.U32 R26, R26, 0x3 ;  /* 0x000000031a1a781a */ /* 0x000fe40000000000 */
[----:B-1----:R-:W-:Y:S02]  /*346d0*/  FMNMX R25, R24, R25, !PT ;  /* 0x0000001918197209 */ /* 0x002fe40007800000 */
[----:B------:R-:W-:Y:S02]  /*346e0*/  LOP3.LUT R24, R29, 0x1c, RZ, 0xc0, !PT ;  /* 0x0000001c1d187812 */ /* 0x000fe400078ec0ff */
[----:B--2---:R-:W-:Y:S02]  /*346f0*/  FMNMX R15, R15, R16, !PT ;  /* 0x000000100f0f7209 */ /* 0x004fe40007800000 */
[----:B------:R-:W-:Y:S02]  /*34700*/  SHF.R.U32.HI R16, RZ, 0x3, R7 ;  /* 0x00000003ff107819 */ /* 0x000fe40000011607 */
[----:B------:R-:W-:-:S02]  /*34710*/  LOP3.LUT R18, R26, 0x8, RZ, 0xfc, !PT ;  /* 0x000000081a127812 */ /* 0x000fc400078efcff */
[----:B------:R-:W-:Y:S02]  /*34720*/  SHF.L.U32 R7, R24, 0x2, RZ ;  /* 0x0000000218077819 */ /* 0x000fe400000006ff */
[C---:B------:R-:W-:Y:S02]  /*34730*/  LOP3.LUT R24, R26.reuse, 0x10, RZ, 0xfc, !PT ;  /* 0x000000101a187812 */ /* 0x040fe400078efcff */
[----:B------:R-:W-:Y:S02]  /*34740*/  LOP3.LUT R26, R26, 0x18, RZ, 0xfc, !PT ;  /* 0x000000181a1a7812 */ /* 0x000fe400078efcff */
[----:B------:R-:W-:Y:S02]  /*34750*/  LEA R11, R18, UR6, 0x4 ;  /* 0x00000006120b7c11 */ /* 0x000fe4000f8e20ff */
[----:B------:R-:W-:Y:S02]  /*34760*/  LOP3.LUT R16, R16, 0xc, RZ, 0xc0, !PT ;  /* 0x0000000c10107812 */ /* 0x000fe400078ec0ff */
[----:B------:R-:W-:-:S02]  /*34770*/  IADD3 R18, PT, PT, R7, UR6, RZ ;  /* 0x0000000607127c10 */ /* 0x000fc4000fffe0ff */
[----:B------:R-:W-:Y:S02]  /*34780*/  LEA R7, R24, UR6, 0x4 ;  /* 0x0000000618077c11 */ /* 0x000fe4000f8e20ff */
[----:B------:R-:W-:Y:S01]  /*34790*/  LEA R9, R26, UR6, 0x4 ;  /* 0x000000061a097c11 */ /* 0x000fe2000f8e20ff */
[----:B------:R-:W-:Y:S01]  /*347a0*/  IMAD.IADD R24, R18, 0x1, R16 ;  /* 0x0000000112187824 */ /* 0x000fe200078e0210 */
[C---:B------:R-:W-:Y:S02]  /*347b0*/  IADD3 R18, PT, PT, R16.reuse, R11, RZ ;  /* 0x0000000b10127210 */ /* 0x040fe40007ffe0ff */
[C---:B------:R-:W-:Y:S02]  /*347c0*/  IADD3 R26, PT, PT, R16.reuse, R7, RZ ;  /* 0x00000007101a7210 */ /* 0x040fe40007ffe0ff */
[----:B------:R-:W-:Y:S01]  /*347d0*/  IADD3 R16, PT, PT, R16, R9, RZ ;  /* 0x0000000910107210 */ /* 0x000fe20007ffe0ff */
[----:B------:R-:W2:Y:S04]  /*347e0*/  LDL.LU R7, [R1+0x2b74] ;  /* 0x002b740001077983 */ /* 0x000ea80000300800 */
[----:B------:R-:W3:Y:S04]  /*347f0*/  LDL.LU R9, [R1+0x2b70] ;  /* 0x002b700001097983 */ /* 0x000ee80000300800 */
[----:B------:R-:W-:Y:S04]  /*34800*/  @!P0 STS [R24], R27 ;  /* 0x0000001b18008388 */ /* 0x000fe80000000800 */
[----:B------:R0:W-:Y:S04]  /*34810*/  STL [R1+0x2b48], R24 ;  /* 0x002b481801007387 */ /* 0x0001e80000100800 */
[----:B------:R1:W-:Y:S04]  /*34820*/  @!P0 STS [R18], R25 ;  /* 0x0000001912008388 */ /* 0x0003e80000000800 */
[----:B------:R-:W-:Y:S04]  /*34830*/  @!P0 STS [R26], R15 ;  /* 0x0000000f1a008388 */ /* 0x000fe80000000800 */
[----:B0-----:R-:W4:Y:S04]  /*34840*/  LDL.LU R24, [R1+0x28] ;  /* 0x0000280001187983 */ /* 0x001f280000300800 */
[----:B-1----:R-:W2:Y:S04]  /*34850*/  LDL.LU R25, [R1+0x38] ;  /* 0x0000380001197983 */ /* 0x002ea80000300800 */
[----:B------:R0:W-:Y:S04]  /*34860*/  STL [R1+0x2b4c], R18 ;  /* 0x002b4c1201007387 */ /* 0x0001e80000100800 */
[----:B0-----:R-:W2:Y:S04]  /*34870*/  LDL.LU R18, [R1+0x40] ;  /* 0x0000400001127983 */ /* 0x001ea80000300800 */
[----:B------:R0:W-:Y:S04]  /*34880*/  STL [R1+0x2b50], R26 ;  /* 0x002b501a01007387 */ /* 0x0001e80000100800 */
[----:B0-----:R-:W2:Y:S01]  /*34890*/  LDL R26, [R1+0xa7c] ;  /* 0x000a7c00011a7983 */ /* 0x001ea20000100800 */
[----:B------:R-:W0:Y:S03]  /*348a0*/  S2R R27, SR_TID.X ;  /* 0x00000000001b7919 */ /* 0x000e260000002100 */
[----:B------:R-:W-:Y:S01]  /*348b0*/  @!P0 STS [R16], R13 ;  /* 0x0000000d10008388 */ /* 0x000fe20000000800 */
[----:B------:R-:W-:Y:S01]  /*348c0*/  BAR.SYNC.DEFER_BLOCKING 0x0 ;  /* 0x0000000000007b1d */ /* 0x000fe20000010000 */
[----:B0-----:R-:W-:-:S04]  /*348d0*/  LOP3.LUT R27, R27, 0x7f, RZ, 0xc0, !PT ;  /* 0x0000007f1b1b7812 */ /* 0x001fc800078ec0ff */
[----:B------:R-:W-:-:S05]  /*348e0*/  LEA R27, R27, UR6, 0x2 ;  /* 0x000000061b1b7c11 */ /* 0x000fca000f8e10ff */
[----:B------:R-:W0:Y:S04]  /*348f0*/  LDS R13, [R27] ;  /* 0x000000001b0d7984 */ /* 0x000e280000000800 */
[----:B0-----:R-:W0:Y:S02]  /*34900*/  SHFL.BFLY PT, R15, R13, 0x2, 0x1f ;  /* 0x0c401f000d0f7f89 */ /* 0x001e2400000e0000 */
[----:B0-----:R-:W-:-:S05]  /*34910*/  FMNMX R15, R13, R15, !PT ;  /* 0x0000000f0d0f7209 */ /* 0x001fca0007800000 */
[----:B------:R-:W0:Y:S04]  /*34920*/  SHFL.BFLY PT, R13, R15, 0x1, 0x1f ;  /* 0x0c201f000f0d7f89 */ /* 0x000e2800000e0000 */
[----:B------:R1:W-:Y:S01]  /*34930*/  STL [R1+0x2b54], R16 ;  /* 0x002b541001007387 */ /* 0x0003e20000100800 */
[----:B0-----:R-:W-:-:S05]  /*34940*/  FMNMX R13, R15, R13, !PT ;  /* 0x0000000d0f0d7209 */ /* 0x001fca0007800000 */
[----:B------:R-:W-:Y:S01]  /*34950*/  @!P0 STS [R27], R13 ;  /* 0x0000000d1b008388 */ /* 0x000fe20000000800 */
[----:B------:R-:W-:Y:S01]  /*34960*/  BAR.SYNC.DEFER_BLOCKING 0x0 ;  /* 0x0000000000007b1d */ /* 0x000fe20000010000 */
[----:B-1----:R-:W-:-:S05]  /*34970*/  LOP3.LUT R16, R29, 0x1c, RZ, 0xc0, !PT ;  /* 0x0000001c1d107812 */ /* 0x002fca00078ec0ff */
[----:B------:R-:W-:-:S05]  /*34980*/  IMAD.SHL.U32 R16, R16, 0x4, RZ ;  /* 0x0000000410107824 */ /* 0x000fca00078e00ff */
[----:B------:R-:W2:Y:S04]  /*34990*/  LDS R13, [R16+UR6] ;  /* 0x00000006100d7984 */ /* 0x000ea80008000800 */
[----:B------:R-:W-:Y:S04]  /*349a0*/  STL [R1+0x2b58], R27 ;  /* 0x002b581b01007387 */ /* 0x000fe80000100800 */
[----:B------:R0:W1:Y:S04]  /*349b0*/  LDS R15, [R11] ;  /* 0x000000000b0f7984 */ /* 0x0000680000000800 */
[----:B0-----:R-:W4:Y:S01]  /*349c0*/  LDL.LU R11, [R1+0x2b6c] ;  /* 0x002b6c00010b7983 */ /* 0x001f220000300800 */
[----:B--2---:R-:W-:-:S05]  /*349d0*/  FMNMX R13, R13, R26, !PT ;  /* 0x0000001a0d0d7209 */ /* 0x004fca0007800000 */
[----:B------:R-:W-:-:S04]  /*349e0*/  FADD R7, R7, -R13 ;  /* 0x8000000d07077221 */ /* 0x000fc80000000000 */
[----:B------:R-:W-:-:S04]  /*349f0*/  FMUL R7, R7, 1.4426950216293334961 ;  /* 0x3fb8aa3b07077820 */ /* 0x000fc80000400000 */
[----:B------:R0:W2:Y:S01]  /*34a00*/  MUFU.EX2 R16, R7 ;  /* 0x0000000700107308 */ /* 0x0000a20000000800 */
[--C-:B---3--:R-:W-:Y:S01]  /*34a10*/  FADD R9, R9, -R13.reuse ;  /* 0x8000000d09097221 */ /* 0x108fe20000000000 */
[----:B------:R-:W-:Y:S03]  /*34a20*/  STL [R1+0x460], R13 ;  /* 0x0004600d01007387 */ /* 0x000fe60000100800 */
[----:B0-----:R-:W-:Y:S01]  /*34a30*/  FMUL R7, R9, 1.4426950216293334961 ;  /* 0x3fb8aa3b09077820 */ /* 0x001fe20000400000 */
[----:B--2---:R0:W-:Y:S03]  /*34a40*/  STL [R1+0x590], R16 ;  /* 0x0005901001007387 */ /* 0x0041e60000100800 */
[----:B0-----:R0:W2:Y:S01]  /*34a50*/  MUFU.EX2 R16, R7 ;  /* 0x0000000700107308 */ /* 0x0010a20000000800 */
[----:B------:R-:W-:-:S04]  /*34a60*/  FADD R9, R18, -R13 ;  /* 0x8000000d12097221 */ /* 0x000fc80000000000 */
[----:B0-----:R-:W-:Y:S01]  /*34a70*/  FMUL R7, R9, 1.4426950216293334961 ;  /* 0x3fb8aa3b09077820 */ /* 0x001fe20000400000 */
[--C-:B------:R-:W-:Y:S01]  /*34a80*/  FADD R9, R25, -R13.reuse ;  /* 0x8000000d19097221 */ /* 0x100fe20000000000 */
[----:B--2---:R0:W-:Y:S04]  /*34a90*/  STL [R1+0x57c], R16 ;  /* 0x00057c1001007387 */ /* 0x0041e80000100800 */
[----:B------:R-:W1:Y:S01]  /*34aa0*/  LDL R25, [R1+0xa80] ;  /* 0x000a800001197983 */ /* 0x000e620000100800 */
[----:B0-----:R-:W0:Y:S03]  /*34ab0*/  MUFU.EX2 R16, R7 ;  /* 0x0000000700107308 */ /* 0x001e260000000800 */
[----:B0-----:R0:W-:Y:S04]  /*34ac0*/  STL [R1+0x570], R16 ;  /* 0x0005701001007387 */ /* 0x0011e80000100800 */
[----:B0-----:R-:W2:Y:S01]  /*34ad0*/  LDL.LU R16, [R1+0x4c] ;  /* 0x00004c0001107983 */ /* 0x001ea20000300800 */
[----:B------:R-:W-:Y:S01]  /*34ae0*/  FMUL R7, R9, 1.4426950216293334961 ;  /* 0x3fb8aa3b09077820 */ /* 0x000fe20000400000 */
[----:B----4-:R-:W-:-:S02]  /*34af0*/  FADD R9, R24, -R13 ;  /* 0x8000000d18097221 */ /* 0x010fc40000000000 */
[----:B------:R-:W3:Y:S01]  /*34b00*/  LDL.LU R18, [R1+0x3c] ;  /* 0x00003c0001127983 */ /* 0x000ee20000300800 */
[--C-:B------:R-:W-:Y:S01]  /*34b10*/  FADD R3, R3, -R13.reuse ;  /* 0x8000000d03037221 */ /* 0x100fe20000000000 */
[----:B------:R0:W4:Y:S02]  /*34b20*/  MUFU.EX2 R26, R7 ;  /* 0x00000007001a7308 */ /* 0x0001240000000800 */
[----:B------:R-:W2:Y:S01]  /*34b30*/  LDL.LU R24, [R1+0x2c] ;  /* 0x00002c0001187983 */ /* 0x000ea20000300800 */
[----:B0-----:R-:W-:Y:S01]  /*34b40*/  FMUL R7, R9, 1.4426950216293334961 ;  /* 0x3fb8aa3b09077820 */ /* 0x001fe20000400000 */
[----:B------:R-:W-:-:S04]  /*34b50*/  FADD R9, R2, -R13 ;  /* 0x8000000d02097221 */ /* 0x000fc80000000000 */
[----:B------:R0:W4:Y:S01]  /*34b60*/  MUFU.EX2 R2, R7 ;  /* 0x0000000700027308 */ /* 0x0001220000000800 */
[----:B------:R-:W-:Y:S01]  /*34b70*/  FMUL R3, R3, 1.4426950216293334961 ;  /* 0x3fb8aa3b03037820 */ /* 0x000fe20000400000 */
[----:B------:R-:W-:Y:S01]  /*34b80*/  SHF.R.U32.HI R27, RZ, 0x2, R29 ;  /* 0x00000002ff1b7819 */ /* 0x000fe2000001161d */
[----:B0-----:R-:W-:Y:S01]  /*34b90*/  FMUL R7, R9, 1.4426950216293334961 ;  /* 0x3fb8aa3b09077820 */ /* 0x001fe20000400000 */
[----:B------:R-:W-:Y:S01]  /*34ba0*/  FADD R9, R19, -R13 ;  /* 0x8000000d13097221 */ /* 0x000fe20000000000 */
[----:B----4-:R-:W-:Y:S03]  /*34bb0*/  STL [R1+0x56c], R26 ;  /* 0x00056c1a01007387 */ /* 0x010fe60000100800 */
[----:B------:R-:W0:Y:S01]  /*34bc0*/  MUFU.EX2 R29, R7 ;  /* 0x00000007001d7308 */ /* 0x000e220000000800 */
[----:B------:R-:W-:Y:S04]  /*34bd0*/  STL [R1+0x2b64], R26 ;  /* 0x002b641a01007387 */ /* 0x000fe80000100800 */
[----:B------:R-:W-:Y:S04]  /*34be0*/  STL [R1+0x568], R2 ;  /* 0x0005680201007387 */ /* 0x000fe80000100800 */
[----:B------:R4:W-:Y:S04]  /*34bf0*/  STL [R1+0x2b5c], R2 ;  /* 0x002b5c0201007387 */ /* 0x0009e80000100800 */
[----:B0-----:R-:W-:Y:S04]  /*34c00*/  STL [R1+0x564], R29 ;  /* 0x0005641d01007387 */ /* 0x001fe80000100800 */
[----:B------:R-:W-:Y:S01]  /*34c10*/  STL [R1+0x2b60], R29 ;  /* 0x002b601d01007387 */ /* 0x000fe20000100800 */
[----:B-1----:R-:W-:-:S02]  /*34c20*/  FMNMX R15, R15, R25, !PT ;  /* 0x000000190f0f7209 */ /* 0x002fc40007800000 */
[----:B------:R0:W1:Y:S03]  /*34c30*/  MUFU.EX2 R25, R3 ;  /* 0x0000000300197308 */ /* 0x0000660000000800 */
[----:B------:R-:W-:Y:S01]  /*34c40*/  FADD R10, R10, -R15 ;  /* 0x8000000f0a0a7221 */ /* 0x000fe20000000000 */
[----:B0-----:R-:W-:-:S04]  /*34c50*/  FMUL R3, R9, 1.4426950216293334961 ;  /* 0x3fb8aa3b09037820 */ /* 0x001fc80000400000 */
[----:B------:R0:W1:Y:S02]  /*34c60*/  MUFU.EX2 R13, R3 ;  /* 0x00000003000d7308 */ /* 0x0000640000000800 */
[----:B0-----:R-:W-:-:S06]  /*34c70*/  FMUL R3, R10, 1.4426950216293334961 ;  /* 0x3fb8aa3b0a037820 */ /* 0x001fcc0000400000 */
[----:B----4-:R-:W0:Y:S01]  /*34c80*/  MUFU.EX2 R2, R3 ;  /* 0x0000000300027308 */ /* 0x010e220000000800 */
[----:B------:R-:W-:Y:S04]  /*34c90*/  STL [R1+0x45c], R15 ;  /* 0x00045c0f01007387 */ /* 0x000fe80000100800 */
[----:B-1----:R-:W-:Y:S04]  /*34ca0*/  STL [R1+0x560], R25 ;  /* 0x0005601901007387 */ /* 0x002fe80000100800 */
[----:B------:R-:W-:Y:S04]  /*34cb0*/  STL [R1+0x2b68], R25 ;  /* 0x002b681901007387 */ /* 0x000fe80000100800 */
[----:B------:R-:W-:Y:S04]  /*34cc0*/  STL [R1+0x55c], R13 ;  /* 0x00055c0d01007387 */ /* 0x000fe80000100800 */
[----:B0-----:R0:W-:Y:S04]  /*34cd0*/  STL [R1+0x558], R2 ;  /* 0x0005580201007387 */ /* 0x0011e80000100800 */
[----:B0-----:R-:W4:Y:S01]  /*34ce0*/  LDL R2, [R1+0xa84] ;  /* 0x000a840001027983 */ /* 0x001f220000100800 */
[----:B------:R-:W-:Y:S01]  /*34cf0*/  FADD R11, R11, -R15 ;  /* 0x8000000f0b0b7221 */ /* 0x000fe20000000000 */
[----:B------:R-:W-:-:S03]  /*34d00*/  SGXT.U32 R27, R27, 0x3 ;  /* 0x000000031b1b781a */ /* 0x000fc60000000000 */
[----:B------:R-:W-:Y:S01]  /*34d10*/  FMUL R3, R11, 1.4426950216293334961 ;  /* 0x3fb8aa3b0b037820 */ /* 0x000fe20000400000 */
[----:B------:R-:W-:Y:S01]  /*34d20*/  LOP3.LUT R27, R27, 0x10, RZ, 0xfc, !PT ;  /* 0x000000101b1b7812 */ /* 0x000fe200078efcff */
[----:B--2---:R-:W-:Y:S02]  /*34d30*/  FADD R9, R16, -R15 ;  /* 0x8000000f10097221 */ /* 0x004fe40000000000 */
[----:B------:R0:W1:Y:S01]  /*34d40*/  MUFU.EX2 R10, R3 ;  /* 0x00000003000a7308 */ /* 0x0000620000000800 */
[----:B------:R-:W-:-:S05]  /*34d50*/  LEA R27, R27, UR6, 0x4 ;  /* 0x000000061b1b7c11 */ /* 0x000fca000f8e20ff */
[----:B------:R2:W4:Y:S01]  /*34d60*/  LDS R7, [R27] ;  /* 0x000000001b077984 */ /* 0x0005220000000800 */
[----:B0-----:R-:W-:-:S04]  /*34d70*/  FMUL R3, R9, 1.4426950216293334961 ;  /* 0x3fb8aa3b09037820 */ /* 0x001fc80000400000 */
[----:B--2---:R0:W2:Y:S01]  /*34d80*/  MUFU.EX2 R27, R3 ;  /* 0x00000003001b7308 */ /* 0x0040a20000000800 */
[----:B-1----:R1:W-:Y:S04]  /*34d90*/  STL [R1+0x554], R10 ;  /* 0x0005540a01007387 */ /* 0x0023e80000100800 */
[----:B------:R-:W4:Y:S01]  /*34da0*/  LDL.LU R16, [R1+0x48] ;  /* 0x0000480001107983 */ /* 0x000f220000300800 */
[----:B------:R-:W1:Y:S01]  /*34db0*/  S2R R26, SR_TID.X ;  /* 0x00000000001a7919 */ /* 0x000e620000002100 */
[----:B---3--:R-:W-:-:S04]  /*34dc0*/  FADD R9, R18, -R15 ;  /* 0x8000000f12097221 */ /* 0x008fc80000000000 */
[----:B0-----:R-:W-:Y:S01]  /*34dd0*/  FMUL R3, R9, 1.4426950216293334961 ;  /* 0x3fb8aa3b09037820 */ /* 0x001fe20000400000 */
[--C-:B------:R-:W-:Y:S01]  /*34de0*/  FADD R9, R24, -R15.reuse ;  /* 0x8000000f18097221 */ /* 0x100fe20000000000 */
[----:B--2---:R-:W-:Y:S04]  /*34df0*/  STL [R1+0x550], R27 ;  /* 0x0005501b01007387 */ /* 0x004fe80000100800 */
[----:B------:R-:W2:Y:S01]  /*34e00*/  LDL.LU R24, [R1+0x24] ;  /* 0x0000240001187983 */ /* 0x000ea20000300800 */
[--C-:B------:R-:W-:Y:S01]  /*34e10*/  FADD R5, R5, -R15.reuse ;  /* 0x8000000f05057221 */ /* 0x100fe20000000000 */
[----:B------:R0:W3:Y:S02]  /*34e20*/  MUFU.EX2 R18, R3 ;  /* 0x0000000300127308 */ /* 0x0000e40000000800 */
[----:B-1----:R-:W2:Y:S01]  /*34e30*/  LDL.LU R10, [R1+0x14] ;  /* 0x00001400010a7983 */ /* 0x002ea20000300800 */
[----:B------:R-:W-:Y:S01]  /*34e40*/  FMUL R5, R5, 1.4426950216293334961 ;  /* 0x3fb8aa3b05057820 */ /* 0x000fe20000400000 */
[----:B0-----:R-:W-:Y:S01]  /*34e50*/  FMUL R3, R9, 1.4426950216293334961 ;  /* 0x3fb8aa3b09037820 */ /* 0x001fe20000400000 */
[----:B------:R-:W-:Y:S01]  /*34e60*/  FADD R9, R28, -R15 ;  /* 0x8000000f1c097221 */ /* 0x000fe20000000000 */
[----:B------:R-:W-:-:S04]  /*34e70*/  SHF.R.U32.HI R26, RZ, 0x2, R26 ;  /* 0x00000002ff1a7819 */ /* 0x000fc8000001161a */
[----:B------:R-:W-:Y:S01]  /*34e80*/  SGXT.U32 R26, R26, 0x3 ;  /* 0x000000031a1a781a */ /* 0x000fe20000000000 */
[----:B------:R0:W1:Y:S03]  /*34e90*/  MUFU.EX2 R28, R3 ;  /* 0x00000003001c7308 */ /* 0x0000660000000800 */
[----:B------:R-:W-:-:S04]  /*34ea0*/  LOP3.LUT R26, R26, 0x18, RZ, 0xfc, !PT ;  /* 0x000000181a1a7812 */ /* 0x000fc800078efcff */
[----:B------:R-:W-:Y:S01]  /*34eb0*/  LEA R26, R26, UR6, 0x4 ;  /* 0x000000061a1a7c11 */ /* 0x000fe2000f8e20ff */
[----:B0-----:R-:W-:-:S04]  /*34ec0*/  FMUL R3, R9, 1.4426950216293334961 ;  /* 0x3fb8aa3b09037820 */ /* 0x001fc80000400000 */
[----:B------:R0:W1:Y:S02]  /*34ed0*/  MUFU.EX2 R19, R3 ;  /* 0x0000000300137308 */ /* 0x0000640000000800 */
[----:B0-----:R0:W0:Y:S04]  /*34ee0*/  LDS R3, [R26] ;  /* 0x000000001a037984 */ /* 0x0010280000000800 */
[----:B---3--:R-:W-:Y:S04]  /*34ef0*/  STL [R1+0x54c], R18 ;  /* 0x00054c1201007387 */ /* 0x008fe80000100800 */
[----:B-1----:R-:W-:Y:S01]  /*34f00*/  STL [R1+0x544], R28 ;  /* 0x0005441c01007387 */ /* 0x002fe20000100800 */
[----:B------:R-:W-:Y:S06]  /*34f10*/  BAR.SYNC.DEFER_BLOCKING 0x0 ;  /* 0x0000000000007b1d */ /* 0x000fec0000010000 */
[----:B------:R-:W-:Y:S01]  /*34f20*/  STL [R1+0x538], R19 ;  /* 0x0005381301007387 */ /* 0x000fe20000100800 */
[----:B----4-:R-:W-:Y:S01]  /*34f30*/  FMNMX R2, R7, R2, !PT ;  /* 0x0000000207027209 */ /* 0x010fe20007800000 */
[----:B------:R-:W-:-:S02]  /*34f40*/  FADD R7, R23, -R15 ;  /* 0x8000000f17077221 */ /* 0x000fc40000000000 */
[----:B------:R1:W3:Y:S02]  /*34f50*/  MUFU.EX2 R15, R5 ;  /* 0x00000005000f7308 */ /* 0x0002e40000000800 */
[----:B------:R-:W-:Y:S01]  /*34f60*/  FMUL R7, R7, 1.4426950216293334961 ;  /* 0x3fb8aa3b07077820 */ /* 0x000fe20000400000 */
[----:B-1----:R-:W-:-:S05]  /*34f70*/  FADD R5, R12, -R2 ;  /* 0x800000020c057221 */ /* 0x002fca0000000000 */
[----:B------:R1:W4:Y:S01]  /*34f80*/  MUFU.EX2 R11, R7 ;  /* 0x00000007000b7308 */ /* 0x0003220000000800 */
[----:B------:R-:W-:-:S07]  /*34f90*/  FMUL R5, R5, 1.4426950216293334961 ;  /* 0x3fb8aa3b05057820 */ /* 0x000fce0000400000 */
[----:B0-----:R-:W0:Y:S01]  /*34fa0*/  MUFU.EX2 R26, R5 ;  /* 0x00000005001a7308 */ /* 0x001e220000000800 */
[--C-:B-1----:R-:W-:Y:S01]  /*34fb0*/  FADD R7, R14, -R2.reuse ;  /* 0x800000020e077221 */ /* 0x102fe20000000000 */
[----:B------:R1:W-:Y:S03]  /*34fc0*/  STL [R1+0x434], R2 ;  /* 0x0004340201007387 */ /* 0x0003e60000100800 */
[----:B------:R-:W-:Y:S01]  /*34fd0*/  FMUL R7, R7, 1.4426950216293334961 ;  /* 0x3fb8aa3b07077820 */ /* 0x000fe20000400000 */
[----:B---3--:R-:W-:Y:S04]  /*34fe0*/  STL [R1+0x528], R15 ;  /* 0x0005280f01007387 */ /* 0x008fe80000100800 */
[----:B----4-:R-:W-:Y:S01]  /*34ff0*/  STL [R1+0x51c], R11 ;  /* 0x00051c0b01007387 */ /* 0x010fe20000100800 */
[----:B------:R3:W4:Y:S03]  /*35000*/  MUFU.EX2 R25, R7 ;  /* 0x0000000700197308 */ /* 0x0007260000000800 */
[----:B0-----:R-:W-:Y:S01]  /*35010*/  STL [R1+0x518], R26 ;  /* 0x0005181a01007387 */ /* 0x001fe20000100800 */
[----:B---3--:R-:W-:-:S03]  /*35020*/  FADD R7, R0, -R2 ;  /* 0x8000000200077221 */ /* 0x008fc60000000000 */
[----:B------:R-:W3:Y:S01]  /*35030*/  LDL R0, [R1+0xa88] ;  /* 0x000a880001007983 */ /* 0x000ee20000100800 */
[----:B------:R-:W-:Y:S01]  /*35040*/  FADD R5, R16, -R2 ;  /* 0x8000000210057221 */ /* 0x000fe20000000000 */
[----:B------:R-:W-:Y:S02]  /*35050*/  FMUL R7, R7, 1.4426950216293334961 ;  /* 0x3fb8aa3b07077820 */ /* 0x000fe40000400000 */
[----:B------:R-:W3:Y:S01]  /*35060*/  LDL.LU R29, [R1+0x44] ;  /* 0x00004400011d7983 */ /* 0x000ee20000300800 */
[----:B------:R-:W-:-:S04]  /*35070*/  FMUL R5, R5, 1.4426950216293334961 ;  /* 0x3fb8aa3b05057820 */ /* 0x000fc80000400000 */
[----:B------:R2:W0:Y:S02]  /*35080*/  MUFU.EX2 R16, R5 ;  /* 0x0000000500107308 */ /* 0x0004240000000800 */
[----:B--2---:R-:W-:-:S04]  /*35090*/  FADD R5, R24, -R2 ;  /* 0x8000000218057221 */ /* 0x004fc80000000000 */
[----:B------:R-:W-:Y:S02]  /*350a0*/  FMUL R5, R5, 1.4426950216293334961 ;  /* 0x3fb8aa3b05057820 */ /* 0x000fe40000400000 */
[----:B------:R-:W2:Y:S08]  /*350b0*/  MUFU.EX2 R24, R7 ;  /* 0x0000000700187308 */ /* 0x000eb00000000800 */
[----:B------:R1:W2:Y:S01]  /*350c0*/  MUFU.EX2 R23, R5 ;  /* 0x0000000500177308 */ /* 0x0002a20000000800 */
[----:B----4-:R-:W-:Y:S04]  /*350d0*/  STL [R1+0x514], R25 ;  /* 0x0005141901007387 */ /* 0x010fe80000100800 */
[----:B0-----:R-:W-:Y:S04]  /*350e0*/  STL [R1+0x510], R16 ;  /* 0x0005101001007387 */ /* 0x001fe80000100800 */
[----:B------:R-:W4:Y:S01]  /*350f0*/  LDL.LU R12, [R1+0x20] ;  /* 0x00002000010c7983 */ /* 0x000f220000300800 */
[----:B-1----:R-:W-:-:S03]  /*35100*/  FADD R5, R22, -R2 ;  /* 0x8000000216057221 */ /* 0x002fc60000000000 */
[----:B--2---:R-:W-:Y:S04]  /*35110*/  STL [R1+0x50c], R24 ;  /* 0x00050c1801007387 */ /* 0x004fe80000100800 */
[----:B------:R-:W-:Y:S04]  /*35120*/  STL [R1+0x508], R23 ;  /* 0x0005081701007387 */ /* 0x000fe80000100800 */
[----:B------:R-:W2:Y:S01]  /*35130*/  LDL.LU R22, [R1+0x30] ;  /* 0x0000300001167983 */ /* 0x000ea20000300800 */
[--C-:B------:R-:W-:Y:S01]  /*35140*/  FADD R7, R10, -R2.reuse ;  /* 0x800000020a077221 */ /* 0x100fe20000000000 */
[----:B------:R-:W-:-:S03]  /*35150*/  FADD R6, R6, -R2 ;  /* 0x8000000206067221 */ /* 0x000fc60000000000 */
[----:B------:R-:W-:-:S04]  /*35160*/  FMUL R7, R7, 1.4426950216293334961 ;  /* 0x3fb8aa3b07077820 */ /* 0x000fc80000400000 */
[----:B------:R0:W1:Y:S01]  /*35170*/  MUFU.EX2 R14, R7 ;  /* 0x00000007000e7308 */ /* 0x0000620000000800 */
[----:B---3--:R-:W-:Y:S01]  /*35180*/  FMNMX R0, R3, R0, !PT ;  /* 0x0000000003007209 */ /* 0x008fe20007800000 */
[----:B------:R-:W-:Y:S02]  /*35190*/  FMUL R3, R6, 1.4426950216293334961 ;  /* 0x3fb8aa3b06037820 */ /* 0x000fe40000400000 */
[----:B------:R-:W3:Y:S04]  /*351a0*/  LDL R6, [R1+0x554] ;  /* 0x0005540001067983 */ /* 0x000ee80000100800 */
[----:B------:R1:W-:Y:S04]  /*351b0*/  STL [R1+0x430], R0 ;  /* 0x0004300001007387 */ /* 0x0003e80000100800 */
[----:B0-----:R-:W3:Y:S01]  /*351c0*/  LDL R7, [R1+0x558] ;  /* 0x0005580001077983 */ /* 0x001ee20000100800 */
[----:B------:R0:W1:Y:S02]  /*351d0*/  MUFU.EX2 R9, R3 ;  /* 0x0000000300097308 */ /* 0x0000640000000800 */
[----:B0-----:R-:W-:Y:S01]  /*351e0*/  FMUL R3, R5, 1.4426950216293334961 ;  /* 0x3fb8aa3b05037820 */ /* 0x001fe20000400000 */
[----:B------:R-:W-:-:S05]  /*351f0*/  FADD R5, R17, -R0 ;  /* 0x8000000011057221 */ /* 0x000fca0000000000 */
        /* <DEDUP_REMOVED lines=8> */
[----:B--2---:R-:W-:-:S05]  /*35280*/  FADD R5, R22, -R0 ;  /* 0x8000000016057221 */ /* 0x004fca0000000000 */
[----:B------:R0:W2:Y:S01]  /*35290*/  MUFU.EX2 R22, R3 ;  /* 0x0000000300167308 */ /* 0x0000a20000000800 */
[--C-:B------:R-:W-:Y:S01]  /*352a0*/  FADD R4, R4, -R0.reuse ;  /* 0x8000000004047221 */ /* 0x100fe20000000000 */
[----:B0-----:R-:W-:Y:S01]  /*352b0*/  FMUL R3, R5, 1.4426950216293334961 ;  /* 0x3fb8aa3b05037820 */ /* 0x001fe20000400000 */
[----:B----4-:R-:W-:-:S05]  /*352c0*/  FADD R5, R12, -R0 ;  /* 0x800000000c057221 */ /* 0x010fca0000000000 */
[----:B------:R0:W4:Y:S02]  /*352d0*/  MUFU.EX2 R21, R3 ;  /* 0x0000000300157308 */ /* 0x0001240000000800 */
[----:B0-----:R-:W-:-:S06]  /*352e0*/  FMUL R3, R5, 1.4426950216293334961 ;  /* 0x3fb8aa3b05037820 */ /* 0x001fcc0000400000 */
[----:B------:R0:W2:Y:S02]  /*352f0*/  MUFU.EX2 R17, R3 ;  /* 0x0000000300117308 */ /* 0x0000a40000000800 */
[----:B0-----:R-:W-:-:S06]  /*35300*/  FMUL R3, R4, 1.4426950216293334961 ;  /* 0x3fb8aa3b04037820 */ /* 0x001fcc0000400000 */
[----:B------:R0:W0:Y:S01]  /*35310*/  MUFU.EX2 R12, R3 ;  /* 0x00000003000c7308 */ /* 0x0000220000000800 */
[----:B-1----:R-:W-:Y:S01]  /*35320*/  STL [R1+0x504], R14 ;  /* 0x0005040e01007387 */ /* 0x002fe20000100800 */
[----:B------:R-:W-:-:S03]  /*35330*/  FADD R4, R8, -R0 ;  /* 0x8000000008047221 */ /* 0x000fc60000000000 */
[----:B------:R-:W-:Y:S04]  /*35340*/  STL [R1+0x500], R9 ;  /* 0x0005000901007387 */ /* 0x000fe80000100800 */
[----:B------:R-:W-:Y:S04]  /*35350*/  STL [R1+0x4fc], R10 ;  /* 0x0004fc0a01007387 */ /* 0x000fe80000100800 */
[----:B------:R-:W-:Y:S04]  /*35360*/  STL [R1+0x4f8], R2 ;  /* 0x0004f80201007387 */ /* 0x000fe80000100800 */
[----:B------:R1:W-:Y:S04]  /*35370*/  STL [R1+0x4e4], R29 ;  /* 0x0004e41d01007387 */ /* 0x0003e80000100800 */
[----:B--2---:R2:W-:Y:S01]  /*35380*/  STL [R1+0x4dc], R22 ;  /* 0x0004dc1601007387 */ /* 0x0045e20000100800 */
[----:B0-----:R-:W-:Y:S01]  /*35390*/  FMUL R3, R4, 1.4426950216293334961 ;  /* 0x3fb8aa3b04037820 */ /* 0x001fe20000400000 */
[----:B------:R-:W-:-:S02]  /*353a0*/  FADD R4, R20, -R0 ;  /* 0x8000000014047221 */ /* 0x000fc40000000000 */
[----:B----4-:R0:W-:Y:S04]  /*353b0*/  STL [R1+0x4cc], R21 ;  /* 0x0004cc1501007387 */ /* 0x0101e80000100800 */
[----:B------:R-:W4:Y:S04]  /*353c0*/  LDL R8, [R1+0x570] ;  /* 0x0005700001087983 */ /* 0x000f280000100800 */
[----:B------:R-:W-:Y:S04]  /*353d0*/  STL [R1+0x4c8], R17 ;  /* 0x0004c81101007387 */ /* 0x000fe80000100800 */
[----:B------:R-:W2:Y:S01]  /*353e0*/  LDL R20, [R1+0x590] ;  /* 0x0005900001147983 */ /* 0x000ea20000100800 */
[----:B------:R0:W-:Y:S03]  /*353f0*/  MUFU.EX2 R0, R3 ;  /* 0x0000000300007308 */ /* 0x0001e60000000800 */
[----:B------:R1:W-:Y:S01]  /*35400*/  STL [R1+0x4c4], R12 ;  /* 0x0004c40c01007387 */ /* 0x0003e20000100800 */
[----:B0-----:R-:W-:-:S03]  /*35410*/  FMUL R3, R4, 1.4426950216293334961 ;  /* 0x3fb8aa3b04037820 */ /* 0x001fc60000400000 */
[----:B------:R-:W2:Y:S01]  /*35420*/  LDL R4, [R1+0x57c] ;  /* 0x00057c0001047983 */ /* 0x000ea20000100800 */
[----:B------:R-:W0:Y:S01]  /*35430*/  MUFU.EX2 R5, R3 ;  /* 0x0000000300057308 */ /* 0x000e220000000800 */
[----:B---3--:R-:W-:Y:S01]  /*35440*/  FADD R7, R7, R6 ;  /* 0x0000000607077221 */ /* 0x008fe20000000000 */
[----:B------:R-:W-:Y:S02]  /*35450*/  FADD R6, R26, R25 ;  /* 0x000000191a067221 */ /* 0x000fe40000000000 */
[----:B------:R-:W3:Y:S04]  /*35460*/  LDL.LU R25, [R1+0x2b68] ;  /* 0x002b680001197983 */ /* 0x000ee80000300800 */
[----:B------:R-:W3:Y:S04]  /*35470*/  LDL.LU R26, [R1+0x2b64] ;  /* 0x002b6400011a7983 */ /* 0x000ee80000300800 */
[----:B0-----:R0:W-:Y:S01]  /*35480*/  STL [R1+0x49c], R5 ;  /* 0x00049c0501007387 */ /* 0x0011e20000100800 */
[----:B------:R-:W-:-:S03]  /*35490*/  FADD R3, R2, R29 ;  /* 0x0000001d02037221 */ /* 0x000fc60000000000 */
[----:B-1----:R-:W3:Y:S04]  /*354a0*/  LDL.LU R29, [R1+0x2b60] ;  /* 0x002b6000011d7983 */ /* 0x002ee80000300800 */
[----:B------:R-:W3:Y:S01]  /*354b0*/  LDL.LU R2, [R1+0x2b5c] ;  /* 0x002b5c0001027983 */ /* 0x000ee20000300800 */
[----:B------:R-:W-:Y:S01]  /*354c0*/  FADD R7, R27, R7 ;  /* 0x000000071b077221 */ /* 0x000fe20000000000 */
[----:B------:R-:W-:Y:S02]  /*354d0*/  FADD R6, R16, R6 ;  /* 0x0000000610067221 */ /* 0x000fe40000000000 */
[----:B------:R-:W3:Y:S04]  /*354e0*/  LDL.LU R27, [R1+0x2b58] ;  /* 0x002b5800011b7983 */ /* 0x000ee80000300800 */
[----:B------:R-:W3:Y:S01]  /*354f0*/  LDL.LU R16, [R1+0x2b54] ;  /* 0x002b540001107983 */ /* 0x000ee20000300800 */
[----:B------:R-:W-:Y:S01]  /*35500*/  FADD R7, R18, R7 ;  /* 0x0000000712077221 */ /* 0x000fe20000000000 */
[----:B------:R-:W-:Y:S01]  /*35510*/  FADD R6, R24, R6 ;  /* 0x0000000618067221 */ /* 0x000fe20000000000 */
[----:B--2---:R-:W-:-:S04]  /*35520*/  FADD R4, R20, R4 ;  /* 0x0000000414047221 */ /* 0x004fc80000000000 */
[----:B----4-:R-:W-:Y:S01]  /*35530*/  FADD R4, R8, R4 ;  /* 0x0000000408047221 */ /* 0x010fe20000000000 */
[----:B------:R-:W-:-:S03]  /*35540*/  FADD R7, R28, R7 ;  /* 0x000000071c077221 */ /* 0x000fc60000000000 */
[----:B---3--:R-:W-:Y:S02]  /*35550*/  FADD R4, R26, R4 ;  /* 0x000000041a047221 */ /* 0x008fe40000000000 */
[----:B------:R-:W2:Y:S04]  /*35560*/  LDL.LU R26, [R1+0x2b50] ;  /* 0x002b5000011a7983 */ /* 0x000ea80000300800 */
[----:B------:R-:W3:Y:S04]  /*35570*/  LDL.LU R18, [R1+0x2b4c] ;  /* 0x002b4c0001127983 */ /* 0x000ee80000300800 */
[----:B------:R-:W4:Y:S01]  /*35580*/  LDL.LU R24, [R1+0x2b48] ;  /* 0x002b480001187983 */ /* 0x000f220000300800 */
[----:B------:R-:W-:-:S03]  /*35590*/  FADD R4, R2, R4 ;  /* 0x0000000402047221 */ /* 0x000fc60000000000 */
[----:B------:R-:W2:Y:S04]  /*355a0*/  LDL.LU R2, [R1+0x2b44] ;  /* 0x002b440001027983 */ /* 0x000ea80000300800 */
[----:B------:R-:W2:Y:S01]  /*355b0*/  LDL.LU R28, [R1+0x2b40] ;  /* 0x002b4000011c7983 */ /* 0x000ea20000300800 */
[----:B------:R-:W-:-:S03]  /*355c0*/  FADD R4, R29, R4 ;  /* 0x000000041d047221 */ /* 0x000fc60000000000 */
[----:B------:R-:W2:Y:S01]  /*355d0*/  LDL.LU R29, [R1+0x2b3c] ;  /* 0x002b3c00011d7983 */ /* 0x000ea20000300800 */
[----:B------:R-:W-:Y:S01]  /*355e0*/  FADD R6, R23, R6 ;  /* 0x0000000617067221 */ /* 0x000fe20000000000 */
[----:B------:R-:W-:Y:S02]  /*355f0*/  FADD R7, R19, R7 ;  /* 0x0000000713077221 */ /* 0x000fe40000000000 */
[----:B------:R-:W-:Y:S01]  /*35600*/  STL [R1+0x2a68], R0 ;  /* 0x002a680001007387 */ /* 0x000fe20000100800 */
[----:B------:R-:W-:Y:S01]  /*35610*/  FADD R6, R14, R6 ;  /* 0x000000060e067221 */ /* 0x000fe20000000000 */
[----:B------:R-:W-:Y:S02]  /*35620*/  FADD R7, R15, R7 ;  /* 0x000000070f077221 */ /* 0x000fe40000000000 */
[----:B------:R-:W2:Y:S01]  /*35630*/  LDL.64 R14, [R1+0x1a90] ;  /* 0x001a9000010e7983 */ /* 0x000ea20000100a00 */
[----:B------:R-:W-:Y:S01]  /*35640*/  FADD R3, R22, R3 ;  /* 0x0000000316037221 */ /* 0x000fe20000000000 */
[----:B------:R-:W-:Y:S01]  /*35650*/  FADD R4, R25, R4 ;  /* 0x0000000419047221 */ /* 0x000fe20000000000 */
[----:B------:R-:W-:Y:S01]  /*35660*/  FADD R6, R9, R6 ;  /* 0x0000000609067221 */ /* 0x000fe20000000000 */
[----:B------:R-:W-:Y:S01]  /*35670*/  FADD R7, R11, R7 ;  /* 0x000000070b077221 */ /* 0x000fe20000000000 */
[----:B------:R-:W-:Y:S01]  /*35680*/  FADD R3, R21, R3 ;  /* 0x0000000315037221 */ /* 0x000fe20000000000 */
[----:B------:R-:W-:Y:S01]  /*35690*/  FADD R9, R13, R4 ;  /* 0x000000040d097221 */ /* 0x000fe20000000000 */
[----:B------:R-:W-:Y:S01]  /*356a0*/  FADD R6, R10, R6 ;  /* 0x000000060a067221 */ /* 0x000fe20000000000 */
[----:B------:R-:W2:Y:S01]  /*356b0*/  LDL.64 R22, [R1+0x1938] ;  /* 0x0019380001167983 */ /* 0x000ea20000100a00 */
[----:B------:R-:W-:-:S03]  /*356c0*/  FADD R3, R17, R3 ;  /* 0x0000000311037221 */ /* 0x000fc60000000000 */
[----:B------:R-:W1:Y:S04]  /*356d0*/  SHFL.BFLY PT, R8, R7, 0x2, 0x1f ;  /* 0x0c401f0007087f89 */ /* 0x000e6800000e0000 */
[----:B------:R-:W2:Y:S01]  /*356e0*/  LDL.64 R20, [R1+0x1908] ;  /* 0x0019080001147983 */ /* 0x000ea20000100a00 */
[----:B------:R-:W-:-:S03]  /*356f0*/  FADD R3, R12, R3 ;  /* 0x000000030c037221 */ /* 0x000fc60000000000 */
[----:B------:R-:W1:Y:S04]  /*35700*/  SHFL.BFLY PT, R10, R9, 0x2, 0x1f ;  /* 0x0c401f00090a7f89 */ /* 0x000e6800000e0000 */
[----:B------:R-:W1:Y:S04]  /*35710*/  SHFL.BFLY PT, R4, R6, 0x2, 0x1f ;  /* 0x0c401f0006047f89 */ /* 0x000e6800000e0000 */
[----:B------:R-:W2:Y:S01]  /*35720*/  LDL.64 R12, [R1+0x1920] ;  /* 0x00192000010c7983 */ /* 0x000ea20000100a00 */
[----:B------:R-:W-:-:S04]  /*35730*/  FADD R3, R0, R3 ;  /* 0x0000000300037221 */ /* 0x000fc80000000000 */
[----:B0-----:R-:W-:-:S05]  /*35740*/  FADD R5, R5, R3 ;  /* 0x0000000305057221 */ /* 0x001fca0000000000 */
[----:B------:R-:W0:Y:S01]  /*35750*/  SHFL.BFLY PT, R3, R5, 0x2, 0x1f ;  /* 0x0c401f0005037f89 */ /* 0x000e2200000e0000 */
[----:B-1----:R-:W-:Y:S01]  /*35760*/  FADD R7, R7, R8 ;  /* 0x0000000807077221 */ /* 0x002fe20000000000 */
[----:B------:R-:W-:Y:S01]  /*35770*/  FADD R10, R9, R10 ;  /* 0x0000000a090a7221 */ /* 0x000fe20000000000 */
[----:B------:R-:W-:-:S03]  /*35780*/  FADD R4, R6, R4 ;  /* 0x0000000406047221 */ /* 0x000fc60000000000 */
[----:B------:R-:W1:Y:S01]  /*35790*/  SHFL.BFLY PT, R6, R7, 0x1, 0x1f ;  /* 0x0c201f0007067f89 */ /* 0x000e6200000e0000 */
[----:B0-----:R-:W-:-:S03]  /*357a0*/  FADD R3, R5, R3 ;  /* 0x0000000305037221 */ /* 0x001fc60000000000 */
[----:B------:R-:W0:Y:S04]  /*357b0*/  SHFL.BFLY PT, R5, R10, 0x1, 0x1f ;  /* 0x0c201f000a057f89 */ /* 0x000e2800000e0000 */
[----:B------:R-:W0:Y:S04]  /*357c0*/  SHFL.BFLY PT, R8, R4, 0x1, 0x1f ;  /* 0x0c201f0004087f89 */ /* 0x000e2800000e0000 */
[----:B------:R-:W0:Y:S01]  /*357d0*/  SHFL.BFLY PT, R9, R3, 0x1, 0x1f ;  /* 0x0c201f0003097f89 */ /* 0x000e2200000e0000 */
[----:B-1----:R-:W-:Y:S01]  /*357e0*/  FADD R6, R7, R6 ;  /* 0x0000000607067221 */ /* 0x002fe20000000000 */
[----:B0-----:R-:W-:Y:S01]  /*357f0*/  FADD R5, R10, R5 ;  /* 0x000000050a057221 */ /* 0x001fe20000000000 */
[----:B------:R-:W-:Y:S01]  /*35800*/  FADD R4, R4, R8 ;  /* 0x0000000804047221 */ /* 0x000fe20000000000 */
[----:B------:R-:W-:Y:S01]  /*35810*/  FADD R3, R3, R9 ;  /* 0x0000000903037221 */ /* 0x000fe20000000000 */
[----:B------:R-:W2:Y:S04]  /*35820*/  LDL.64 R10, [R1+0x1928] ;  /* 0x00192800010a7983 */ /* 0x000ea80000100a00 */
[----:B------:R-:W2:Y:S04]  /*35830*/  LDL.64 R8, [R1+0x1930] ;  /* 0x0019300001087983 */ /* 0x000ea80000100a00 */
[----:B----4-:R0:W-:Y:S04]  /*35840*/  @!P0 STS [R24], R5 ;  /* 0x0000000518008388 */ /* 0x0101e80000000800 */
[----:B---3--:R1:W-:Y:S04]  /*35850*/  @!P0 STS [R18], R6 ;  /* 0x0000000612008388 */ /* 0x0083e80000000800 */
[----:B0-----:R-:W3:Y:S04]  /*35860*/  LDL.64 R24, [R1+0x1910] ;  /* 0x0019100001187983 */ /* 0x001ee80000100a00 */
[----:B-1----:R-:W4:Y:S04]  /*35870*/  LDL.64 R18, [R1+0x1940] ;  /* 0x0019400001127983 */ /* 0x002f280000100a00 */
[----:B--2---:R-:W-:Y:S04]  /*35880*/  @!P0 STS [R26], R4 ;  /* 0x000000041a008388 */ /* 0x004fe80000000800 */
[----:B------:R0:W-:Y:S01]  /*35890*/  @!P0 STS [R16], R3 ;  /* 0x0000000310008388 */ /* 0x0001e20000000800 */
[----:B------:R-:W-:Y:S01]  /*358a0*/  BAR.SYNC.DEFER_BLOCKING 0x0 ;  /* 0x0000000000007b1d */ /* 0x000fe20000010000 */
[----:B------:R-:W-:-:S05]  /*358b0*/  IMAD.WIDE R6, R2, 0x2, R14 ;  /* 0x0000000202067825 */ /* 0x000fca00078e020e */
[----:B------:R-:W2:Y:S04]  /*358c0*/  LDL.64 R14, [R1+0x1918] ;  /* 0x00191800010e7983 */ /* 0x000ea80000100a00 */
[----:B0-----:R-:W2:Y:S04]  /*358d0*/  LDL.64 R16, [R1+0x18f8] ;  /* 0x0018f80001107983 */ /* 0x001ea80000100a00 */
[----:B------:R-:W0:Y:S04]  /*358e0*/  LDS R3, [R27] ;  /* 0x000000001b037984 */ /* 0x000e280000000800 */
[----:B0-----:R-:W0:Y:S02]  /*358f0*/  SHFL.BFLY PT, R4, R3, 0x2, 0x1f ;  /* 0x0c401f0003047f89 */ /* 0x001e2400000e0000 */
[----:B0-----:R-:W-:-:S05]  /*35900*/  FADD R3, R3, R4 ;  /* 0x0000000403037221 */ /* 0x001fca0000000000 */
[----:B------:R-:W0:Y:S02]  /*35910*/  SHFL.BFLY PT, R4, R3, 0x1, 0x1f ;  /* 0x0c201f0003047f89 */ /* 0x000e2400000e0000 */
[----:B0-----:R-:W-:-:S05]  /*35920*/  FADD R3, R3, R4 ;  /* 0x0000000403037221 */ /* 0x001fca0000000000 */
[----:B------:R0:W-:Y:S01]  /*35930*/  @!P0 STS [R27], R3 ;  /* 0x000000031b008388 */ /* 0x0001e20000000800 */
[----:B------:R-:W-:Y:S01]  /*35940*/  BAR.SYNC.DEFER_BLOCKING 0x0 ;  /* 0x0000000000007b1d */ /* 0x000fe20000010000 */
[----:B------:R-:W-:-:S05]  /*35950*/  IMAD.WIDE R4, R2, 0x2, R28 ;  /* 0x0000000202047825 */ /* 0x000fca00078e021c */
[----:B0-----:R-:W2:Y:S04]  /*35960*/  LDG.E.U16 R3, desc[UR10][R4.64] ;  /* 0x0000000a04037981 */ /* 0x001ea8000c1e1500 */
[----:B------:R0:W2:Y:S01]  /*35970*/  LDG.E.U16 R0, desc[UR10][R6.64] ;  /* 0x0000000a06007981 */ /* 0x0000a2000c1e1500 */
[----:B------:R-:W-:-:S05]  /*35980*/  IMAD.WIDE R8, R2, 0x2, R8 ;  /* 0x0000000202087825 */ /* 0x000fca00078e0208 */
[----:B------:R-:W2:Y:S01]  /*35990*/  LDG.E.U16 R27, desc[UR10][R8.64] ;  /* 0x0000000a081b7981 */ /* 0x000ea2000c1e1500 */
[----:B0-----:R-:W-:-:S04]  /*359a0*/  IMAD.WIDE R6, R2, 0x2, R22 ;  /* 0x0000000202067825 */ /* 0x001fc800078e0216 */
[C---:B------:R-:W-:Y:S01]  /*359b0*/  IMAD.WIDE R10, R2.reuse, 0x2, R10 ;  /* 0x00000002020a7825 */ /* 0x040fe200078e020a */
[----:B------:R-:W2:Y:S04]  /*359c0*/  LDL.64 R22, [R1+0x1900] ;  /* 0x0019000001167983 */ /* 0x000ea80000100a00 */
[----:B------:R3:W2:Y:S01]  /*359d0*/  LDG.E.U16 R26, desc[UR10][R6.64] ;  /* 0x0000000a061a7981 */ /* 0x0006a2000c1e1500 */
[----:B----4-:R-:W-:-:S05]  /*359e0*/  IMAD.WIDE R4, R2, 0x2, R18 ;  /* 0x0000000202047825 */ /* 0x010fca00078e0212 */
[----:B------:R2:W4:Y:S01]  /*359f0*/  LDG.E.U16 R19, desc[UR10][R4.64] ;  /* 0x0000000a04137981 */ /* 0x000522000c1e1500 */
[----:B------:R-:W-:-:S04]  /*35a00*/  IMAD.WIDE R12, R2, 0x2, R12 ;  /* 0x00000002020c7825 */ /* 0x000fc800078e020c */
[----:B---3--:R-:W-:-:S04]  /*35a10*/  IMAD.WIDE R6, R2, 0x2, R24 ;  /* 0x0000000202067825 */ /* 0x008fc800078e0218 */
[C---:B------:R-:W-:Y:S02]  /*35a20*/  IMAD.WIDE R8, R2.reuse, 0x2, R20 ;  /* 0x0000000202087825 */ /* 0x040fe400078e0214 */
[----:B------:R-:W3:Y:S02]  /*35a30*/  LDG.E.U16 R6, desc[UR10][R6.64] ;  /* 0x0000000a06067981 */ /* 0x000ee4000c1e1500 */
[----:B--2---:R-:W-:-:S06]  /*35a40*/  IMAD.WIDE R4, R2, 0x2, R14 ;  /* 0x0000000202047825 */ /* 0x004fcc00078e020e */
[----:B------:R-:W2:Y:S04]  /*35a50*/  LDG.E.U16 R5, desc[UR10][R4.64] ;  /* 0x0000000a04057981 */ /* 0x000ea8000c1e1500 */
[----:B------:R-:W2:Y:S04]  /*35a60*/  LDG.E.U16 R7, desc[UR10][R8.64] ;  /* 0x0000000a08077981 */ /* 0x000ea8000c1e1500 */
[----:B------:R0:W-:Y:S04]  /*35a70*/  STL [R1+0xa68], R3 ;  /* 0x000a680301007387 */ /* 0x0001e80000100800 */
[----:B------:R1:W-:Y:S04]  /*35a80*/  STL [R1+0xa64], R0 ;  /* 0x000a640001007387 */ /* 0x0003e80000100800 */
[----:B0-----:R0:W2:Y:S04]  /*35a90*/  LDG.E.U16 R3, desc[UR10][R10.64] ;  /* 0x0000000a0a037981 */ /* 0x0010a8000c1e1500 */
[----:B-1----:R1:W3:Y:S04]  /*35aa0*/  LDG.E.U16 R0, desc[UR10][R12.64] ;  /* 0x0000000a0c007981 */ /* 0x0022e8000c1e1500 */
[----:B----4-:R4:W-:Y:S04]  /*35ab0*/  STL [R1+0xa78], R19 ;  /* 0x000a781301007387 */ /* 0x0109e80000100800 */
[----:B------:R-:W3:Y:S04]  /*35ac0*/  LDL.64 R14, [R1+0x18f0] ;  /* 0x0018f000010e7983 */ /* 0x000ee80000100a00 */
[----:B----4-:R-:W4:Y:S04]  /*35ad0*/  LDL.64 R18, [R1+0x1a88] ;  /* 0x001a880001127983 */ /* 0x010f280000100a00 */
[----:B------:R-:W-:Y:S04]  /*35ae0*/  STL [R1+0xa70], R27 ;  /* 0x000a701b01007387 */ /* 0x000fe80000100800 */
[----:B------:R0:W-:Y:S04]  /*35af0*/  STL [R1+0xa74], R26 ;  /* 0x000a741a01007387 */ /* 0x0001e80000100800 */
[----:B------:R-:W4:Y:S04]  /*35b00*/  LDL.64 R8, [R1+0x18e8] ;  /* 0x0018e80001087983 */ /* 0x000f280000100a00 */
[----:B------:R-:W4:Y:S04]  /*35b10*/  LDL.64 R20, [R1+0x18d8] ;  /* 0x0018d80001147983 */ /* 0x000f280000100a00 */
[----:B0-----:R-:W4:Y:S01]  /*35b20*/  LDL.64 R26, [R1+0x18e0] ;  /* 0x0018e000011a7983 */ /* 0x001f220000100a00 */
[----:B------:R-:W-:-:S04]  /*35b30*/  IMAD.WIDE R10, R2, 0x2, R22 ;  /* 0x00000002020a7825 */ /* 0x000fc800078e0216 */
[C---:B-1----:R-:W-:Y:S02]  /*35b40*/  IMAD.WIDE R12, R2.reuse, 0x2, R16 ;  /* 0x00000002020c7825 */ /* 0x042fe400078e0210 */
[----:B------:R-:W4:Y:S04]  /*35b50*/  LDL.64 R16, [R1+0x18d0] ;  /* 0x0018d00001107983 */ /* 0x000f280000100a00 */
[----:B--2---:R0:W-:Y:S04]  /*35b60*/  STL [R1+0xa6c], R3 ;  /* 0x000a6c0301007387 */ /* 0x0041e80000100800 */
[----:B---3--:R1:W-:Y:S04]  /*35b70*/  STL [R1+0xa4c], R0 ;  /* 0x000a4c0001007387 */ /* 0x0083e80000100800 */
[----:B------:R-:W2:Y:S04]  /*35b80*/  LDL.64 R24, [R1+0x18c8] ;  /* 0x0018c80001187983 */ /* 0x000ea80000100a00 */
[----:B------:R-:W3:Y:S04]  /*35b90*/  LDL.64 R22, [R1+0x18c0] ;  /* 0x0018c00001167983 */ /* 0x000ee80000100a00 */
[----:B0-----:R-:W2:Y:S04]  /*35ba0*/  LDG.E.U16 R3, desc[UR10][R10.64] ;  /* 0x0000000a0a037981 */ /* 0x001ea8000c1e1500 */
[----:B-1----:R0:W3:Y:S04]  /*35bb0*/  LDG.E.U16 R0, desc[UR10][R12.64] ;  /* 0x0000000a0c007981 */ /* 0x0020e8000c1e1500 */
[----:B------:R-:W-:Y:S04]  /*35bc0*/  STL [R1+0xa5c], R5 ;  /* 0x000a5c0501007387 */ /* 0x000fe80000100800 */
[----:B------:R-:W-:Y:S04]  /*35bd0*/  STL [R1+0xa58], R7 ;  /* 0x000a580701007387 */ /* 0x000fe80000100800 */
[----:B------:R1:W-:Y:S02]  /*35be0*/  STL [R1+0xa60], R6 ;  /* 0x000a600601007387 */ /* 0x0003e40000100800 */
[----:B-1----:R-:W-:-:S02]  /*35bf0*/  IMAD.WIDE R6, R2, 0x2, R14 ;  /* 0x0000000202067825 */ /* 0x002fc400078e020e */
[----:B------:R-:W3:Y:S02]  /*35c00*/  LDL.64 R14, [R1+0x18b0] ;  /* 0x0018b000010e7983 */ /* 0x000ee40000100a00 */
[----:B----4-:R-:W-:-:S04]  /*35c10*/  IMAD.WIDE R4, R2, 0x2, R18 ;  /* 0x0000000202047825 */ /* 0x010fc800078e0212 */
[----:B------:R-:W-:-:S04]  /*35c20*/  IMAD.WIDE R8, R2, 0x2, R8 ;  /* 0x0000000202087825 */ /* 0x000fc800078e0208 */
[C---:B0-----:R-:W-:Y:S01]  /*35c30*/  IMAD.WIDE R12, R2.reuse, 0x2, R20 ;  /* 0x00000002020c7825 */ /* 0x041fe200078e0214 */
[----:B------:R-:W4:Y:S04]  /*35c40*/  LDL.64 R18, [R1+0x18b8] ;  /* 0x0018b80001127983 */ /* 0x000f280000100a00 */
[----:B------:R0:W4:Y:S01]  /*35c50*/  LDG.E.U16 R21, desc[UR10][R4.64] ;  /* 0x0000000a04157981 */ /* 0x000122000c1e1500 */
[----:B------:R-:W-:-:S03]  /*35c60*/  IMAD.WIDE R10, R2, 0x2, R26 ;  /* 0x00000002020a7825 */ /* 0x000fc600078e021a */
[----:B------:R-:W4:Y:S04]  /*35c70*/  LDG.E.U16 R27, desc[UR10][R8.64] ;  /* 0x0000000a081b7981 */ /* 0x000f28000c1e1500 */
[----:B------:R1:W4:Y:S01]  /*35c80*/  LDG.E.U16 R26, desc[UR10][R6.64] ;  /* 0x0000000a061a7981 */ /* 0x000322000c1e1500 */
[----:B0-----:R-:W-:-:S06]  /*35c90*/  IMAD.WIDE R4, R2, 0x2, R16 ;  /* 0x0000000202047825 */ /* 0x001fcc00078e0210 */
[----:B------:R-:W4:Y:S04]  /*35ca0*/  LDG.E.U16 R5, desc[UR10][R4.64] ;  /* 0x0000000a04057981 */ /* 0x000f28000c1e1500 */
[----:B--2---:R0:W-:Y:S04]  /*35cb0*/  STL [R1+0xa54], R3 ;  /* 0x000a540301007387 */ /* 0x0041e80000100800 */
[----:B---3--:R2:W-:Y:S04]  /*35cc0*/  STL [R1+0xa50], R0 ;  /* 0x000a500001007387 */ /* 0x0085e80000100800 */
[----:B0-----:R0:W3:Y:S04]  /*35cd0*/  LDG.E.U16 R3, desc[UR10][R10.64] ;  /* 0x0000000a0a037981 */ /* 0x0010e8000c1e1500 */
[----:B--2---:R2:W3:Y:S01]  /*35ce0*/  LDG.E.U16 R0, desc[UR10][R12.64] ;  /* 0x0000000a0c007981 */ /* 0x0044e2000c1e1500 */
[----:B-1----:R-:W-:-:S04]  /*35cf0*/  IMAD.WIDE R6, R2, 0x2, R24 ;  /* 0x0000000202067825 */ /* 0x002fc800078e0218 */
[C---:B------:R-:W-:Y:S02]  /*35d00*/  IMAD.WIDE R8, R2.reuse, 0x2, R22 ;  /* 0x0000000202087825 */ /* 0x040fe400078e0216 */
[----:B------:R-:W3:Y:S04]  /*35d10*/  LDG.E.U16 R6, desc[UR10][R6.64] ;  /* 0x0000000a06067981 */ /* 0x000ee8000c1e1500 */
[----:B------:R-:W3:Y:S04]  /*35d20*/  LDG.E.U16 R7, desc[UR10][R8.64] ;  /* 0x0000000a08077981 */ /* 0x000ee8000c1e1500 */
[----:B----4-:R1:W-:Y:S04]  /*35d30*/  STL [R1+0xa48], R21 ;  /* 0x000a481501007387 */ /* 0x0103e80000100800 */
[----:B------:R-:W4:Y:S04]  /*35d40*/  LDL.64 R16, [R1+0x18a0] ;  /* 0x0018a00001107983 */ /* 0x000f280000100a00 */
[----:B-1----:R-:W4:Y:S04]  /*35d50*/  LDL.64 R20, [R1+0x18a8] ;  /* 0x0018a80001147983 */ /* 0x002f280000100a00 */
[----:B------:R-:W-:Y:S04]  /*35d60*/  STL [R1+0xa40], R27 ;  /* 0x000a401b01007387 */ /* 0x000fe80000100800 */
[----:B------:R1:W-:Y:S04]  /*35d70*/  STL [R1+0xa30], R26 ;  /* 0x000a301a01007387 */ /* 0x0003e80000100800 */
[----:B------:R-:W4:Y:S04]  /*35d80*/  LDL.64 R8, [R1+0x1898] ;  /* 0x0018980001087983 */ /* 0x000f280000100a00 */
[----:B------:R-:W4:Y:S04]  /*35d90*/  LDL.64 R22, [R1+0x1a78] ;  /* 0x001a780001167983 */ /* 0x000f280000100a00 */
[----:B-1----:R-:W4:Y:S01]  /*35da0*/  LDL.64 R26, [R1+0x1a80] ;  /* 0x001a8000011a7983 */ /* 0x002f220000100a00 */
[----:B0-----:R-:W-:-:S04]  /*35db0*/  IMAD.WIDE R10, R2, 0x2, R18 ;  /* 0x00000002020a7825 */ /* 0x001fc800078e0212 */
[C---:B--2---:R-:W-:Y:S02]  /*35dc0*/  IMAD.WIDE R12, R2.reuse, 0x2, R14 ;  /* 0x00000002020c7825 */ /* 0x044fe400078e020e */
[----:B------:R-:W2:Y:S04]  /*35dd0*/  LDL.64 R14, [R1+0x1a70] ;  /* 0x001a7000010e7983 */ /* 0x000ea80000100a00 */
[----:B---3--:R0:W-:Y:S04]  /*35de0*/  STL [R1+0xa44], R3 ;  /* 0x000a440301007387 */ /* 0x0081e80000100800 */
[----:B------:R1:W-:Y:S04]  /*35df0*/  STL [R1+0xa3c], R0 ;  /* 0x000a3c0001007387 */ /* 0x0003e80000100800 */
[----:B------:R-:W3:Y:S04]  /*35e00*/  LDL.64 R24, [R1+0x1a68] ;  /* 0x001a680001187983 */ /* 0x000ee80000100a00 */
[----:B------:R-:W3:Y:S04]  /*35e10*/  LDL.64 R18, [R1+0x1890] ;  /* 0x0018900001127983 */ /* 0x000ee80000100a00 */
[----:B0-----:R-:W3:Y:S04]  /*35e20*/  LDG.E.U16 R3, desc[UR10][R10.64] ;  /* 0x0000000a0a037981 */ /* 0x001ee8000c1e1500 */
[----:B-1----:R0:W3:Y:S04]  /*35e30*/  LDG.E.U16 R0, desc[UR10][R12.64] ;  /* 0x0000000a0c007981 */ /* 0x0020e8000c1e1500 */
[----:B------:R-:W-:Y:S04]  /*35e40*/  STL [R1+0xa38], R5 ;  /* 0x000a380501007387 */ /* 0x000fe80000100800 */
[----:B------:R-:W-:Y:S04]  /*35e50*/  STL [R1+0xa2c], R7 ;  /* 0x000a2c0701007387 */ /* 0x000fe80000100800 */
[----:B------:R4:W-:Y:S02]  /*35e60*/  STL [R1+0xa34], R6 ;  /* 0x000a340601007387 */ /* 0x0009e40000100800 */
[----:B----4-:R-:W-:-:S02]  /*35e70*/  IMAD.WIDE R6, R2, 0x2, R16 ;  /* 0x0000000202067825 */ /* 0x010fc400078e0210 */
[----:B------:R-:W4:Y:S02]  /*35e80*/  LDL.64 R16, [R1+0x1880] ;  /* 0x0018800001107983 */ /* 0x000f240000100a00 */
[----:B------:R-:W-:-:S04]  /*35e90*/  IMAD.WIDE R4, R2, 0x2, R20 ;  /* 0x0000000202047825 */ /* 0x000fc800078e0214 */
[----:B------:R-:W-:-:S04]  /*35ea0*/  IMAD.WIDE R8, R2, 0x2, R8 ;  /* 0x0000000202087825 */ /* 0x000fc800078e0208 */
[C---:B0-----:R-:W-:Y:S01]  /*35eb0*/  IMAD.WIDE R12, R2.reuse, 0x2, R22 ;  /* 0x00000002020c7825 */ /* 0x041fe200078e0216 */
[----:B------:R-:W4:Y:S04]  /*35ec0*/  LDL.64 R20, [R1+0x1888] ;  /* 0x0018880001147983 */ /* 0x000f280000100a00 */
[----:B------:R2:W4:Y:S01]  /*35ed0*/  LDG.E.U16 R23, desc[UR10][R4.64] ;  /* 0x0000000a04177981 */ /* 0x000522000c1e1500 */
[----:B------:R-:W-:-:S03]  /*35ee0*/  IMAD.WIDE R10, R2, 0x2, R26 ;  /* 0x00000002020a7825 */ /* 0x000fc600078e021a */
[----:B------:R-:W4:Y:S04]  /*35ef0*/  LDG.E.U16 R27, desc[UR10][R8.64] ;  /* 0x0000000a081b7981 */ /* 0x000f28000c1e1500 */
[----:B------:R0:W4:Y:S01]  /*35f00*/  LDG.E.U16 R26, desc[UR10][R6.64] ;  /* 0x0000000a061a7981 */ /* 0x000122000c1e1500 */
[----:B--2---:R-:W-:-:S06]  /*35f10*/  IMAD.WIDE R4, R2, 0x2, R14 ;  /* 0x0000000202047825 */ /* 0x004fcc00078e020e */
[----:B------:R-:W2:Y:S04]  /*35f20*/  LDG.E.U16 R5, desc[UR10][R4.64] ;  /* 0x0000000a04057981 */ /* 0x000ea8000c1e1500 */
[----:B---3--:R1:W-:Y:S04]  /*35f30*/  STL [R1+0xa1c], R3 ;  /* 0x000a1c0301007387 */ /* 0x0083e80000100800 */
[----:B------:R3:W-:Y:S04]  /*35f40*/  STL [R1+0xa10], R0 ;  /* 0x000a100001007387 */ /* 0x0007e80000100800 */
[----:B-1----:R1:W2:Y:S04]  /*35f50*/  LDG.E.U16 R3, desc[UR10][R10.64] ;  /* 0x0000000a0a037981 */ /* 0x0022a8000c1e1500 */
[----:B---3--:R3:W2:Y:S01]  /*35f60*/  LDG.E.U16 R0, desc[UR10][R12.64] ;  /* 0x0000000a0c007981 */ /* 0x0086a2000c1e1500 */
[----:B0-----:R-:W-:-:S04]  /*35f70*/  IMAD.WIDE R6, R2, 0x2, R24 ;  /* 0x0000000202067825 */ /* 0x001fc800078e0218 */
[C---:B------:R-:W-:Y:S02]  /*35f80*/  IMAD.WIDE R8, R2.reuse, 0x2, R18 ;  /* 0x0000000202087825 */ /* 0x040fe400078e0212 */
[----:B------:R-:W2:Y:S04]  /*35f90*/  LDG.E.U16 R6, desc[UR10][R6.64] ;  /* 0x0000000a06067981 */ /* 0x000ea8000c1e1500 */
[----:B------:R-:W2:Y:S04]  /*35fa0*/  LDG.E.U16 R7, desc[UR10][R8.64] ;  /* 0x0000000a08077981 */ /* 0x000ea8000c1e1500 */
[----:B----4-:R0:W-:Y:S04]  /*35fb0*/  STL [R1+0xa24], R23 ;  /* 0x000a241701007387 */ /* 0x0101e80000100800 */
[----:B------:R-:W4:Y:S04]  /*35fc0*/  LDL.64 R14, [R1+0x1870] ;  /* 0x00187000010e7983 */ /* 0x000f280000100a00 */
[----:B0-----:R-:W4:Y:S04]  /*35fd0*/  LDL.64 R22, [R1+0x1878] ;  /* 0x0018780001167983 */ /* 0x001f280000100a00 */
[----:B------:R-:W-:Y:S04]  /*35fe0*/  STL [R1+0xa20], R27 ;  /* 0x000a201b01007387 */ /* 0x000fe80000100800 */
[----:B------:R0:W-:Y:S04]  /*35ff0*/  STL [R1+0xa28], R26 ;  /* 0x000a281a01007387 */ /* 0x0001e80000100800 */
[----:B------:R-:W4:Y:S04]  /*36000*/  LDL.64 R8, [R1+0x1868] ;  /* 0x0018680001087983 */ /* 0x000f280000100a00 */
[----:B------:R-:W4:Y:S04]  /*36010*/  LDL.64 R18, [R1+0x1858] ;  /* 0x0018580001127983 */ /* 0x000f280000100a00 */
[----:B0-----:R-:W4:Y:S01]  /*36020*/  LDL.64 R26, [R1+0x1860] ;  /* 0x00186000011a7983 */ /* 0x001f220000100a00 */
[----:B-1----:R-:W-:-:S04]  /*36030*/  IMAD.WIDE R10, R2, 0x2, R20 ;  /* 0x00000002020a7825 */ /* 0x002fc800078e0214 */
[C---:B---3--:R-:W-:Y:S02]  /*36040*/  IMAD.WIDE R12, R2.reuse, 0x2, R16 ;  /* 0x00000002020c7825 */ /* 0x048fe400078e0210 */
[----:B------:R-:W3:Y:S04]  /*36050*/  LDL.64 R16, [R1+0x1850] ;  /* 0x0018500001107983 */ /* 0x000ee80000100a00 */
[----:B--2---:R0:W-:Y:S04]  /*36060*/  STL [R1+0xa18], R3 ;  /* 0x000a180301007387 */ /* 0x0041e80000100800 */
[----:B------:R1:W-:Y:S04]  /*36070*/  STL [R1+0xa14], R0 ;  /* 0x000a140001007387 */ /* 0x0003e80000100800 */
[----:B------:R-:W2:Y:S04]  /*36080*/  LDL.64 R24, [R1+0x1848] ;  /* 0x0018480001187983 */ /* 0x000ea80000100a00 */
[----:B------:R-:W2:Y:S04]  /*36090*/  LDL.64 R20, [R1+0x1840] ;  /* 0x0018400001147983 */ /* 0x000ea80000100a00 */
[----:B0-----:R-:W2:Y:S04]  /*360a0*/  LDG.E.U16 R3, desc[UR10][R10.64] ;  /* 0x0000000a0a037981 */ /* 0x001ea8000c1e1500 */
[----:B-1----:R0:W2:Y:S04]  /*360b0*/  LDG.E.U16 R0, desc[UR10][R12.64] ;  /* 0x0000000a0c007981 */ /* 0x0020a8000c1e1500 */
        /* <DEDUP_REMOVED lines=13> */
[----:B---3--:R-:W-:-:S06]  /*36190*/  IMAD.WIDE R4, R2, 0x2, R16 ;  /* 0x0000000202047825 */ /* 0x008fcc00078e0210 */
[----:B------:R-:W3:Y:S04]  /*361a0*/  LDG.E.U16 R5, desc[UR10][R4.64] ;  /* 0x0000000a04057981 */ /* 0x000ee8000c1e1500 */
[----:B--2---:R1:W-:Y:S04]  /*361b0*/  STL [R1+0xa04], R3 ;  /* 0x000a040301007387 */ /* 0x0043e80000100800 */
[----:B------:R2:W-:Y:S04]  /*361c0*/  STL [R1+0xa08], R0 ;  /* 0x000a080001007387 */ /* 0x0005e80000100800 */
[----:B-1----:R1:W3:Y:S04]  /*361d0*/  LDG.E.U16 R3, desc[UR10][R10.64] ;  /* 0x0000000a0a037981 */ /* 0x0022e8000c1e1500 */
[----:B--2---:R2:W3:Y:S01]  /*361e0*/  LDG.E.U16 R0, desc[UR10][R12.64] ;  /* 0x0000000a0c007981 */ /* 0x0044e2000c1e1500 */
[----:B0-----:R-:W-:-:S04]  /*361f0*/  IMAD.WIDE R6, R2, 0x2, R24 ;  /* 0x0000000202067825 */ /* 0x001fc800078e0218 */
[C---:B------:R-:W-:Y:S02]  /*36200*/  IMAD.WIDE R8, R2.reuse, 0x2, R20 ;  /* 0x0000000202087825 */ /* 0x040fe400078e0214 */
[----:B------:R-:W3:Y:S04]  /*36210*/  LDG.E.U16 R6, desc[UR10][R6.64] ;  /* 0x0000000a06067981 */ /* 0x000ee8000c1e1500 */
[----:B------:R-:W3:Y:S04]  /*36220*/  LDG.E.U16 R7, desc[UR10][R8.64] ;  /* 0x0000000a08077981 */ /* 0x000ee8000c1e1500 */
        /* <DEDUP_REMOVED lines=737> */
[----:B------:R4:W-:Y:S04]  /*39040*/  STL [R1+0x488], R5 ;  /* 0x0004880501007387 */ /* 0x0009e80000100800 */
[----:B------:R-:W-:Y:S04]  /*39050*/  STL [R1+0x46c], R7 ;  /* 0x00046c0701007387 */ /* 0x000fe80000100800 */
[----:B------:R1:W-:Y:S01]  /*39060*/  STL [R1+0x484], R6 ;  /* 0x0004840601007387 */ /* 0x0003e20000100800 */
[----:B----4-:R-:W-:-:S04]  /*39070*/  IMAD.WIDE R4, R2, 0x2, R18 ;  /* 0x0000000202047825 */ /* 0x010fc800078e0212 */
[----:B------:R-:W-:-:S04]  /*39080*/  IMAD.WIDE R8, R2, 0x2, R8 ;  /* 0x0000000202087825 */ /* 0x000fc800078e0208 */
[----:B-1----:R-:W-:-:S04]  /*39090*/  IMAD.WIDE R6, R2, 0x2, R16 ;  /* 0x0000000202067825 */ /* 0x002fc800078e0210 */
[C---:B0-----:R-:W-:Y:S01]  /*390a0*/  IMAD.WIDE R12, R2.reuse, 0x2, R20 ;  /* 0x00000002020c7825 */ /* 0x041fe200078e0214 */
[----:B------:R-:W4:Y:S04]  /*390b0*/  LDL.64 R18, [R1+0x19c0] ;  /* 0x0019c00001127983 */ /* 0x000f280000100a00 */
[----:B------:R2:W4:Y:S04]  /*390c0*/  LDG.E.U16 R21, desc[UR10][R4.64] ;  /* 0x0000000a04157981 */ /* 0x000528000c1e1500 */
[----:B------:R-:W4:Y:S01]  /*390d0*/  LDL.64 R16, [R1+0x19b8] ;  /* 0x0019b80001107983 */ /* 0x000f220000100a00 */
        /* <DEDUP_REMOVED lines=12> */
[----:B----4-:R0:W-:Y:S04]  /*391a0*/  STL [R1+0x464], R21 ;  /* 0x0004641501007387 */ /* 0x0101e80000100800 */
[----:B------:R-:W4:Y:S04]  /*391b0*/  LDL.64 R14, [R1+0x19a8] ;  /* 0x0019a800010e7983 */ /* 0x000f280000100a00 */
[----:B------:R-:W4:Y:S04]  /*391c0*/  LDG.E.U16 R7, desc[UR10][R8.64] ;  /* 0x0000000a08077981 */ /* 0x000f28000c1e1500 */
        /* <DEDUP_REMOVED lines=15> */
[----:B------:R1:W-:Y:S04]  /*392c0*/  STL [R1+0x41c], R5 ;  /* 0x00041c0501007387 */ /* 0x0003e80000100800 */
[----:B----4-:R-:W-:Y:S04]  /*392d0*/  STL [R1+0x400], R7 ;  /* 0x0004000701007387 */ /* 0x010fe80000100800 */
[----:B------:R4:W-:Y:S01]  /*392e0*/  STL [R1+0x40c], R6 ;  /* 0x00040c0601007387 */ /* 0x0009e20000100800 */
[----:B-1----:R-:W-:-:S04]  /*392f0*/  IMAD.WIDE R4, R2, 0x2, R20 ;  /* 0x0000000202047825 */ /* 0x002fc800078e0214 */
[----:B0-----:R-:W-:-:S04]  /*39300*/  IMAD.WIDE R12, R2, 0x2, R22 ;  /* 0x00000002020c7825 */ /* 0x001fc800078e0216 */
[----:B------:R-:W-:-:S04]  /*39310*/  IMAD.WIDE R8, R2, 0x2, R8 ;  /* 0x0000000202087825 */ /* 0x000fc800078e0208 */
[C---:B----4-:R-:W-:Y:S01]  /*39320*/  IMAD.WIDE R6, R2.reuse, 0x2, R14 ;  /* 0x0000000202067825 */ /* 0x050fe200078e020e */
[----:B------:R-:W4:Y:S04]  /*39330*/  LDL.64 R20, [R1+0x1970] ;  /* 0x0019700001147983 */ /* 0x000f280000100a00 */
[----:B------:R3:W4:Y:S04]  /*39340*/  LDG.E.U16 R23, desc[UR10][R4.64] ;  /* 0x0000000a04177981 */ /* 0x000728000c1e1500 */
[----:B------:R-:W4:Y:S01]  /*39350*/  LDL.64 R14, [R1+0x1968] ;  /* 0x00196800010e7983 */ /* 0x000f220000100a00 */
        /* <DEDUP_REMOVED lines=8> */
[----:B--2---:R2:W2:Y:S01]  /*393e0*/  LDG.E.U16 R0, desc[UR10][R12.64] ;  /* 0x0000000a0c007981 */ /* 0x0044a2000c1e1500 */
[----:B0-----:R-:W-:-:S04]  /*393f0*/  IMAD.WIDE R6, R2, 0x2, R24 ;  /* 0x0000000202067825 */ /* 0x001fc800078e0218 */
[C---:B------:R-:W-:Y:S02]  /*39400*/  IMAD.WIDE R8, R2.reuse, 0x2, R18 ;  /* 0x0000000202087825 */ /* 0x040fe400078e0212 */
[----:B------:R-:W3:Y:S04]  /*39410*/  LDG.E.U16 R6, desc[UR10][R6.64] ;  /* 0x0000000a06067981 */ /* 0x000ee8000c1e1500 */
        /* <DEDUP_REMOVED lines=19> */
[----:B----4-:R-:W-:Y:S04]  /*39550*/  STL [R1+0x3f8], R7 ;  /* 0x0003f80701007387 */ /* 0x010fe80000100800 */
[----:B------:R4:W-:Y:S01]  /*39560*/  STL [R1+0x3f4], R6 ;  /* 0x0003f40601007387 */ /* 0x0009e20000100800 */
[----:B-1----:R-:W-:-:S04]  /*39570*/  IMAD.WIDE R4, R2, 0x2, R22 ;  /* 0x0000000202047825 */ /* 0x002fc800078e0216 */
[C---:B0-----:R-:W-:Y:S01]  /*39580*/  IMAD.WIDE R12, R2.reuse, 0x2, R18 ;  /* 0x00000002020c7825 */ /* 0x041fe200078e0212 */
[----:B------:R-:W3:Y:S04]  /*39590*/  LDL.64 R22, [R1+0x12c8] ;  /* 0x0012c80001167983 */ /* 0x000ee80000100a00 */
[----:B------:R2:W3:Y:S01]  /*395a0*/  LDG.E.U16 R19, desc[UR10][R4.64] ;  /* 0x0000000a04137981 */ /* 0x0004e2000c1e1500 */
[----:B------:R-:W-:-:S04]  /*395b0*/  IMAD.WIDE R8, R2, 0x2, R8 ;  /* 0x0000000202087825 */ /* 0x000fc800078e0208 */
[----:B----4-:R-:W-:-:S04]  /*395c0*/  IMAD.WIDE R6, R2, 0x2, R16 ;  /* 0x0000000202067825 */ /* 0x010fc800078e0210 */
[C---:B------:R-:W-:Y:S01]  /*395d0*/  IMAD.WIDE R10, R2.reuse, 0x2, R26 ;  /* 0x00000002020a7825 */ /* 0x040fe200078e021a */
[----:B------:R-:W4:Y:S04]  /*395e0*/  LDL.64 R16, [R1+0x12c0] ;  /* 0x0012c00001107983 */ /* 0x000f280000100a00 */
        /* <DEDUP_REMOVED lines=9> */
[C---:B------:R-:W-:Y:S01]  /*39680*/  IMAD.WIDE R8, R2.reuse, 0x2, R20 ;  /* 0x0000000202087825 */ /* 0x040fe200078e0214 */
[----:B------:R0:W-:Y:S04]  /*39690*/  STL [R1+0x3e4], R19 ;  /* 0x0003e41301007387 */ /* 0x0001e80000100800 */
[----:B------:R-:W2:Y:S04]  /*396a0*/  LDL.64 R14, [R1+0x12b0] ;  /* 0x0012b000010e7983 */ /* 0x000ea80000100a00 */
[----:B------:R-:W2:Y:S04]  /*396b0*/  LDG.E.U16 R6, desc[UR10][R6.64] ;  /* 0x0000000a06067981 */ /* 0x000ea8000c1e1500 */
[----:B0-----:R-:W2:Y:S04]  /*396c0*/  LDL.64 R18, [R1+0x12b8] ;  /* 0x0012b80001127983 */ /* 0x001ea80000100a00 */
[----:B----4-:R-:W-:Y:S04]  /*396d0*/  STL [R1+0x3cc], R27 ;  /* 0x0003cc1b01007387 */ /* 0x010fe80000100800 */
[----:B------:R0:W-:Y:S04]  /*396e0*/  STL [R1+0x3dc], R26 ;  /* 0x0003dc1a01007387 */ /* 0x0001e80000100800 */
[----:B------:R-:W4:Y:S04]  /*396f0*/  LDL.64 R20, [R1+0x1298] ;  /* 0x0012980001147983 */ /* 0x000f280000100a00 */
[----:B------:R-:W4:Y:S04]  /*39700*/  LDG.E.U16 R7, desc[UR10][R8.64] ;  /* 0x0000000a08077981 */ /* 0x000f28000c1e1500 */
[----:B0-----:R-:W4:Y:S04]  /*39710*/  LDL.64 R26, [R1+0x12a0] ;  /* 0x0012a000011a7983 */ /* 0x001f280000100a00 */
[----:B------:R-:W4:Y:S01]  /*39720*/  LDL.64 R8, [R1+0x12a8] ;  /* 0x0012a80001087983 */ /* 0x000f220000100a00 */
        /* <DEDUP_REMOVED lines=13> */
[C---:B0-----:R-:W-:Y:S01]  /*39800*/  IMAD.WIDE R12, R2.reuse, 0x2, R20 ;  /* 0x00000002020c7825 */ /* 0x041fe200078e0214 */
[----:B------:R-:W2:Y:S04]  /*39810*/  LDL.64 R18, [R1+0x1278] ;  /* 0x0012780001127983 */ /* 0x000ea80000100a00 */
[----:B------:R3:W2:Y:S01]  /*39820*/  LDG.E.U16 R21, desc[UR10][R4.64] ;  /* 0x0000000a04157981 */ /* 0x0006a2000c1e1500 */
[----:B------:R-:W-:-:S04]  /*39830*/  IMAD.WIDE R8, R2, 0x2, R8 ;  /* 0x0000000202087825 */ /* 0x000fc800078e0208 */
[----:B----4-:R-:W-:-:S04]  /*39840*/  IMAD.WIDE R6, R2, 0x2, R14 ;  /* 0x0000000202067825 */ /* 0x010fc800078e020e */
[C---:B------:R-:W-:Y:S01]  /*39850*/  IMAD.WIDE R10, R2.reuse, 0x2, R26 ;  /* 0x00000002020a7825 */ /* 0x040fe200078e021a */
[----:B------:R-:W4:Y:S04]  /*39860*/  LDL.64 R14, [R1+0x1270] ;  /* 0x00127000010e7983 */ /* 0x000f280000100a00 */
        /* <DEDUP_REMOVED lines=9> */
[C---:B------:R-:W-:Y:S01]  /*39900*/  IMAD.WIDE R8, R2.reuse, 0x2, R22 ;  /* 0x0000000202087825 */ /* 0x040fe200078e0216 */
[----:B------:R0:W-:Y:S04]  /*39910*/  STL [R1+0x3ac], R21 ;  /* 0x0003ac1501007387 */ /* 0x0001e80000100800 */
[----:B------:R-:W3:Y:S04]  /*39920*/  LDL.64 R16, [R1+0x1260] ;  /* 0x0012600001107983 */ /* 0x000ee80000100a00 */
[----:B------:R-:W3:Y:S04]  /*39930*/  LDG.E.U16 R6, desc[UR10][R6.64] ;  /* 0x0000000a06067981 */ /* 0x000ee8000c1e1500 */
[----:B0-----:R-:W3:Y:S04]  /*39940*/  LDL.64 R20, [R1+0x1268] ;  /* 0x0012680001147983 */ /* 0x001ee80000100a00 */
[----:B----4-:R-:W-:Y:S04]  /*39950*/  STL [R1+0x3b4], R27 ;  /* 0x0003b41b01007387 */ /* 0x010fe80000100800 */
[----:B------:R0:W-:Y:S04]  /*39960*/  STL [R1+0x3a0], R26 ;  /* 0x0003a01a01007387 */ /* 0x0001e80000100800 */
[----:B------:R-:W4:Y:S04]  /*39970*/  LDL.64 R22, [R1+0x1248] ;  /* 0x0012480001167983 */ /* 0x000f280000100a00 */
[----:B------:R-:W4:Y:S04]  /*39980*/  LDG.E.U16 R7, desc[UR10][R8.64] ;  /* 0x0000000a08077981 */ /* 0x000f28000c1e1500 */
[----:B0-----:R-:W4:Y:S04]  /*39990*/  LDL.64 R26, [R1+0x1250] ;  /* 0x00125000011a7983 */ /* 0x001f280000100a00 */
[----:B------:R-:W4:Y:S01]  /*399a0*/  LDL.64 R8, [R1+0x1258] ;  /* 0x0012580001087983 */ /* 0x000f220000100a00 */
[----:B-1----:R-:W-:-:S04]  /*399b0*/  IMAD.WIDE R10, R2, 0x2, R18 ;  /* 0x00000002020a7825 */ /* 0x002fc800078e0212 */
[C---:B--2---:R-:W-:Y:S02]  /*399c0*/  IMAD.WIDE R12, R2.reuse, 0x2, R14 ;  /* 0x00000002020c7825 */ /* 0x044fe400078e020e */
[----:B------:R-:W2:Y:S04]  /*399d0*/  LDL.64 R14, [R1+0x1240] ;  /* 0x00124000010e7983 */ /* 0x000ea80000100a00 */
[----:B---3--:R0:W-:Y:S04]  /*399e0*/  STL [R1+0x3b8], R3 ;  /* 0x0003b80301007387 */ /* 0x0081e80000100800 */
[----:B------:R1:W-:Y:S04]  /*399f0*/  STL [R1+0x3b0], R0 ;  /* 0x0003b00001007387 */ /* 0x0003e80000100800 */
[----:B------:R-:W3:Y:S04]  /*39a00*/  LDL.64 R24, [R1+0x1238] ;  /* 0x0012380001187983 */ /* 0x000ee80000100a00 */
[----:B------:R-:W2:Y:S04]  /*39a10*/  LDL.64 R18, [R1+0x1230] ;  /* 0x0012300001127983 */ /* 0x000ea80000100a00 */
        /* <DEDUP_REMOVED lines=113> */
[----:B-1----:R-:W-:-:S03]  /*3a130*/  IMAD.WIDE R10, R2, 0x2, R18 ;  /* 0x00000002020a7825 */ /* 0x002fc600078e0212 */
[----:B------:R-:W4:Y:S01]  /*3a140*/  LDL.64 R18, [R1+0x1150] ;  /* 0x0011500001127983 */ /* 0x000f220000100a00 */
[----:B---3--:R-:W-:-:S03]  /*3a150*/  IMAD.WIDE R12, R2, 0x2, R16 ;  /* 0x00000002020c7825 */ /* 0x008fc600078e0210 */
[----:B--2---:R0:W-:Y:S04]  /*3a160*/  STL [R1+0x320], R3 ;  /* 0x0003200301007387 */ /* 0x0041e80000100800 */
[----:B------:R1:W-:Y:S04]  /*3a170*/  STL [R1+0x334], R0 ;  /* 0x0003340001007387 */ /* 0x0003e80000100800 */
[----:B------:R-:W2:Y:S04]  /*3a180*/  LDL.64 R22, [R1+0x1148] ;  /* 0x0011480001167983 */ /* 0x000ea80000100a00 */
[----:B------:R-:W3:Y:S04]  /*3a190*/  LDL.64 R16, [R1+0x1140] ;  /* 0x0011400001107983 */ /* 0x000ee80000100a00 */
[----:B0-----:R-:W2:Y:S04]  /*3a1a0*/  LDG.E.U16 R3, desc[UR10][R10.64] ;  /* 0x0000000a0a037981 */ /* 0x001ea8000c1e1500 */
[----:B-1----:R0:W2:Y:S04]  /*3a1b0*/  LDG.E.U16 R0, desc[UR10][R12.64] ;  /* 0x0000000a0c007981 */ /* 0x0020a8000c1e1500 */
        /* <DEDUP_REMOVED lines=11> */
[----:B------:R1:W4:Y:S04]  /*3a270*/  LDG.E.U16 R27, desc[UR10][R8.64] ;  /* 0x0000000a081b7981 */ /* 0x000328000c1e1500 */
[----:B------:R-:W4:Y:S01]  /*3a280*/  LDG.E.U16 R26, desc[UR10][R6.64] ;  /* 0x0000000a061a7981 */ /* 0x000f22000c1e1500 */
[----:B0-----:R-:W-:-:S06]  /*3a290*/  IMAD.WIDE R4, R2, 0x2, R18 ;  /* 0x0000000202047825 */ /* 0x001fcc00078e0212 */
[----:B------:R-:W4:Y:S04]  /*3a2a0*/  LDG.E.U16 R5, desc[UR10][R4.64] ;  /* 0x0000000a04057981 */ /* 0x000f28000c1e1500 */
[----:B--2---:R0:W-:Y:S04]  /*3a2b0*/  STL [R1+0x324], R3 ;  /* 0x0003240301007387 */ /* 0x0041e80000100800 */
[----:B------:R2:W-:Y:S04]  /*3a2c0*/  STL [R1+0x31c], R0 ;  /* 0x00031c0001007387 */ /* 0x0005e80000100800 */
[----:B0-----:R0:W4:Y:S04]  /*3a2d0*/  LDG.E.U16 R3, desc[UR10][R10.64] ;  /* 0x0000000a0a037981 */ /* 0x001128000c1e1500 */
[----:B--2---:R2:W4:Y:S04]  /*3a2e0*/  LDG.E.U16 R0, desc[UR10][R12.64] ;  /* 0x0000000a0c007981 */ /* 0x004528000c1e1500 */
[----:B---3--:R3:W-:Y:S04]  /*3a2f0*/  STL [R1+0x300], R25 ;  /* 0x0003001901007387 */ /* 0x0087e80000100800 */
[----:B------:R-:W4:Y:S01]  /*3a300*/  LDL.64 R18, [R1+0x1120] ;  /* 0x0011200001127983 */ /* 0x000f220000100a00 */
[----:B-1----:R-:W-:-:S03]  /*3a310*/  IMAD.WIDE R8, R2, 0x2, R16 ;  /* 0x0000000202087825 */ /* 0x002fc600078e0210 */
[----:B---3--:R-:W3:Y:S04]  /*3a320*/  LDL.64 R24, [R1+0x1128] ;  /* 0x0011280001187983 */ /* 0x008ee80000100a00 */
[----:B----4-:R-:W-:Y:S04]  /*3a330*/  STL [R1+0x308], R27 ;  /* 0x0003081b01007387 */ /* 0x010fe80000100800 */
[----:B------:R1:W-:Y:S04]  /*3a340*/  STL [R1+0x2f4], R26 ;  /* 0x0002f41a01007387 */ /* 0x0003e80000100800 */
[----:B------:R-:W4:Y:S01]  /*3a350*/  LDL.64 R16, [R1+0x1108] ;  /* 0x0011080001107983 */ /* 0x000f220000100a00 */
[----:B------:R-:W-:-:S04]  /*3a360*/  IMAD.WIDE R6, R2, 0x2, R22 ;  /* 0x0000000202067825 */ /* 0x000fc800078e0216 */
[----:B0-----:R-:W-:-:S04]  /*3a370*/  IMAD.WIDE R10, R2, 0x2, R20 ;  /* 0x00000002020a7825 */ /* 0x001fc800078e0214 */
[C---:B--2---:R-:W-:Y:S02]  /*3a380*/  IMAD.WIDE R12, R2.reuse, 0x2, R14 ;  /* 0x00000002020c7825 */ /* 0x044fe400078e020e */
[----:B------:R-:W2:Y:S04]  /*3a390*/  LDL.64 R14, [R1+0x1100] ;  /* 0x00110000010e7983 */ /* 0x000ea80000100a00 */
[----:B------:R-:W2:Y:S04]  /*3a3a0*/  LDG.E.U16 R6, desc[UR10][R6.64] ;  /* 0x0000000a06067981 */ /* 0x000ea8000c1e1500 */
[----:B-1----:R-:W2:Y:S04]  /*3a3b0*/  LDL.64 R26, [R1+0x1110] ;  /* 0x00111000011a7983 */ /* 0x002ea80000100a00 */
[----:B------:R-:W2:Y:S04]  /*3a3c0*/  LDG.E.U16 R7, desc[UR10][R8.64] ;  /* 0x0000000a08077981 */ /* 0x000ea8000c1e1500 */
[----:B------:R-:W2:Y:S04]  /*3a3d0*/  LDL.64 R8, [R1+0x1118] ;  /* 0x0011180001087983 */ /* 0x000ea80000100a00 */
[----:B------:R0:W-:Y:S04]  /*3a3e0*/  STL [R1+0x30c], R3 ;  /* 0x00030c0301007387 */ /* 0x0001e80000100800 */
[----:B------:R1:W-:Y:S04]  /*3a3f0*/  STL [R1+0x304], R0 ;  /* 0x0003040001007387 */ /* 0x0003e80000100800 */
[----:B------:R-:W2:Y:S04]  /*3a400*/  LDL.64 R22, [R1+0x10f8] ;  /* 0x0010f80001167983 */ /* 0x000ea80000100a00 */
[----:B------:R-:W2:Y:S04]  /*3a410*/  LDL.64 R20, [R1+0x10f0] ;  /* 0x0010f00001147983 */ /* 0x000ea80000100a00 */
[----:B0-----:R-:W2:Y:S04]  /*3a420*/  LDG.E.U16 R3, desc[UR10][R10.64] ;  /* 0x0000000a0a037981 */ /* 0x001ea8000c1e1500 */
[----:B-1----:R4:W2:Y:S04]  /*3a430*/  LDG.E.U16 R0, desc[UR10][R12.64] ;  /* 0x0000000a0c007981 */ /* 0x0028a8000c1e1500 */
[----:B------:R3:W-:Y:S02]  /*3a440*/  STL [R1+0x2fc], R5 ;  /* 0x0002fc0501007387 */ /* 0x0007e40000100800 */
[----:B---3--:R-:W-:-:S04]  /*3a450*/  IMAD.WIDE R4, R2, 0x2, R24 ;  /* 0x0000000202047825 */ /* 0x008fc800078e0218 */
[C---:B----4-:R-:W-:Y:S02]  /*3a460*/  IMAD.WIDE R12, R2.reuse, 0x2, R16 ;  /* 0x00000002020c7825 */ /* 0x050fe400078e0210 */
[----:B------:R0:W3:Y:S04]  /*3a470*/  LDG.E.U16 R17, desc[UR10][R4.64] ;  /* 0x0000000a04117981 */ /* 0x0000e8000c1e1500 */
[----:B--2---:R-:W-:Y:S04]  /*3a480*/  STL [R1+0x2f0], R7 ;  /* 0x0002f00701007387 */ /* 0x004fe80000100800 */
[----:B------:R1:W-:Y:S04]  /*3a490*/  STL [R1+0x2f8], R6 ;  /* 0x0002f80601007387 */ /* 0x0003e80000100800 */
[----:B------:R-:W2:Y:S01]  /*3a4a0*/  LDL.64 R24, [R1+0x10e8] ;  /* 0x0010e80001187983 */ /* 0x000ea20000100a00 */
[----:B-1----:R-:W-:-:S03]  /*3a4b0*/  IMAD.WIDE R6, R2, 0x2, R18 ;  /* 0x0000000202067825 */ /* 0x002fc600078e0212 */
[----:B------:R-:W4:Y:S01]  /*3a4c0*/  LDL.64 R18, [R1+0x10e0] ;  /* 0x0010e00001127983 */ /* 0x000f220000100a00 */
[----:B------:R-:W-:-:S04]  /*3a4d0*/  IMAD.WIDE R8, R2, 0x2, R8 ;  /* 0x0000000202087825 */ /* 0x000fc800078e0208 */
[----:B------:R-:W-:-:S04]  /*3a4e0*/  IMAD.WIDE R10, R2, 0x2, R26 ;  /* 0x00000002020a7825 */ /* 0x000fc800078e021a */
[C---:B0-----:R-:W-:Y:S01]  /*3a4f0*/  IMAD.WIDE R4, R2.reuse, 0x2, R14 ;  /* 0x0000000202047825 */ /* 0x041fe200078e020e */
[----:B------:R-:W4:Y:S04]  /*3a500*/  LDG.E.U16 R27, desc[UR10][R12.64] ;  /* 0x0000000a0c1b7981 */ /* 0x000f28000c1e1500 */
[----:B------:R-:W4:Y:S04]  /*3a510*/  LDG.E.U16 R26, desc[UR10][R10.64] ;  /* 0x0000000a0a1a7981 */ /* 0x000f28000c1e1500 */
[----:B------:R-:W4:Y:S04]  /*3a520*/  LDG.E.U16 R5, desc[UR10][R4.64] ;  /* 0x0000000a04057981 */ /* 0x000f28000c1e1500 */
[----:B------:R0:W-:Y:S04]  /*3a530*/  STL [R1+0x2e0], R3 ;  /* 0x0002e00301007387 */ /* 0x0001e80000100800 */
[----:B------:R1:W-:Y:S04]  /*3a540*/  STL [R1+0x2d4], R0 ;  /* 0x0002d40001007387 */ /* 0x0003e80000100800 */
[----:B0-----:R0:W4:Y:S04]  /*3a550*/  LDG.E.U16 R3, desc[UR10][R6.64] ;  /* 0x0000000a06037981 */ /* 0x001128000c1e1500 */
[----:B-1----:R1:W4:Y:S01]  /*3a560*/  LDG.E.U16 R0, desc[UR10][R8.64] ;  /* 0x0000000a08007981 */ /* 0x002322000c1e1500 */
[----:B0-----:R-:W-:-:S04]  /*3a570*/  IMAD.WIDE R6, R2, 0x2, R22 ;  /* 0x0000000202067825 */ /* 0x001fc800078e0216 */
[C---:B-1----:R-:W-:Y:S01]  /*3a580*/  IMAD.WIDE R8, R2.reuse, 0x2, R20 ;  /* 0x0000000202087825 */ /* 0x042fe200078e0214 */
[----:B---3--:R0:W-:Y:S04]  /*3a590*/  STL [R1+0x2e8], R17 ;  /* 0x0002e81101007387 */ /* 0x0081e80000100800 */
[----:B------:R-:W3:Y:S01]  /*3a5a0*/  LDL.64 R14, [R1+0x10d0] ;  /* 0x0010d000010e7983 */ /* 0x000ee20000100a00 */
[----:B--2---:R-:W-:-:S03]  /*3a5b0*/  IMAD.WIDE R10, R2, 0x2, R24 ;  /* 0x00000002020a7825 */ /* 0x004fc600078e0218 */
[----:B------:R-:W2:Y:S04]  /*3a5c0*/  LDL.64 R22, [R1+0x10c0] ;  /* 0x0010c00001167983 */ /* 0x000ea80000100a00 */
[----:B------:R-:W2:Y:S04]  /*3a5d0*/  LDG.E.U16 R6, desc[UR10][R6.64] ;  /* 0x0000000a06067981 */ /* 0x000ea8000c1e1500 */
[----:B------:R-:W2:Y:S04]  /*3a5e0*/  LDL.64 R20, [R1+0x10b8] ;  /* 0x0010b80001147983 */ /* 0x000ea80000100a00 */
[----:B0-----:R-:W2:Y:S04]  /*3a5f0*/  LDL.64 R16, [R1+0x10d8] ;  /* 0x0010d80001107983 */ /* 0x001ea80000100a00 */
[----:B------:R-:W2:Y:S04]  /*3a600*/  LDG.E.U16 R7, desc[UR10][R8.64] ;  /* 0x0000000a08077981 */ /* 0x000ea8000c1e1500 */
[----:B------:R-:W3:Y:S01]  /*3a610*/  LDL.64 R8, [R1+0x10c8] ;  /* 0x0010c80001087983 */ /* 0x000ee20000100a00 */
[----:B----4-:R-:W-:-:S03]  /*3a620*/  IMAD.WIDE R12, R2, 0x2, R18 ;  /* 0x00000002020c7825 */ /* 0x010fc600078e0212 */
[----:B------:R0:W-:Y:S04]  /*3a630*/  STL [R1+0x2ec], R3 ;  /* 0x0002ec0301007387 */ /* 0x0001e80000100800 */
[----:B------:R1:W-:Y:S04]  /*3a640*/  STL [R1+0x2e4], R0 ;  /* 0x0002e40001007387 */ /* 0x0003e80000100800 */
[----:B0-----:R0:W4:Y:S04]  /*3a650*/  LDG.E.U16 R3, desc[UR10][R10.64] ;  /* 0x0000000a0a037981 */ /* 0x001128000c1e1500 */
[----:B-1----:R1:W4:Y:S04]  /*3a660*/  LDG.E.U16 R0, desc[UR10][R12.64] ;  /* 0x0000000a0c007981 */ /* 0x002328000c1e1500 */
[----:B------:R-:W-:Y:S04]  /*3a670*/  STL [R1+0x2d8], R27 ;  /* 0x0002d81b01007387 */ /* 0x000fe80000100800 */
[----:B------:R0:W-:Y:S04]  /*3a680*/  STL [R1+0x2dc], R26 ;  /* 0x0002dc1a01007387 */ /* 0x0001e80000100800 */
[----:B------:R-:W4:Y:S04]  /*3a690*/  LDL.64 R24, [R1+0x10a8] ;  /* 0x0010a80001187983 */ /* 0x000f280000100a00 */
[----:B------:R-:W4:Y:S04]  /*3a6a0*/  LDL.64 R18, [R1+0x10a0] ;  /* 0x0010a00001127983 */ /* 0x000f280000100a00 */
[----:B0-----:R-:W4:Y:S04]  /*3a6b0*/  LDL.64 R26, [R1+0x10b0] ;  /* 0x0010b000011a7983 */ /* 0x001f280000100a00 */
[----:B------:R0:W-:Y:S04]  /*3a6c0*/  STL [R1+0x2d0], R5 ;  /* 0x0002d00501007387 */ /* 0x0001e80000100800 */
[----:B--2---:R-:W-:Y:S04]  /*3a6d0*/  STL [R1+0x2b4], R7 ;  /* 0x0002b40701007387 */ /* 0x004fe80000100800 */
[----:B------:R3:W-:Y:S01]  /*3a6e0*/  STL [R1+0x2c0], R6 ;  /* 0x0002c00601007387 */ /* 0x0007e20000100800 */
[----:B0-----:R-:W-:-:S04]  /*3a6f0*/  IMAD.WIDE R4, R2, 0x2, R16 ;  /* 0x0000000202047825 */ /* 0x001fc800078e0210 */
[----:B---3--:R-:W-:-:S04]  /*3a700*/  IMAD.WIDE R6, R2, 0x2, R14 ;  /* 0x0000000202067825 */ /* 0x008fc800078e020e */
[----:B------:R-:W-:-:S04]  /*3a710*/  IMAD.WIDE R8, R2, 0x2, R8 ;  /* 0x0000000202087825 */ /* 0x000fc800078e0208 */
[C---:B------:R-:W-:Y:S01]  /*3a720*/  IMAD.WIDE R10, R2.reuse, 0x2, R22 ;  /* 0x00000002020a7825 */ /* 0x040fe200078e0216 */
[----:B------:R-:W2:Y:S04]  /*3a730*/  LDL.64 R16, [R1+0x1098] ;  /* 0x0010980001107983 */ /* 0x000ea80000100a00 */
[----:B------:R-:W3:Y:S04]  /*3a740*/  LDG.E.U16 R5, desc[UR10][R4.64] ;  /* 0x0000000a04057981 */ /* 0x000ee8000c1e1500 */
[----:B------:R-:W2:Y:S04]  /*3a750*/  LDG.E.U16 R7, desc[UR10][R6.64] ;  /* 0x0000000a06077981 */ /* 0x000ea8000c1e1500 */
[----:B------:R-:W2:Y:S04]  /*3a760*/  LDG.E.U16 R9, desc[UR10][R8.64] ;  /* 0x0000000a08097981 */ /* 0x000ea8000c1e1500 */
[----:B------:R-:W2:Y:S01]  /*3a770*/  LDL.64 R14, [R1+0x1090] ;  /* 0x00109000010e7983 */ /* 0x000ea20000100a00 */
[----:B-1----:R-:W-:-:S03]  /*3a780*/  IMAD.WIDE R12, R2, 0x2, R20 ;  /* 0x00000002020c7825 */ /* 0x002fc600078e0214 */
[----:B----4-:R0:W-:Y:S04]  /*3a790*/  STL [R1+0x2c8], R3 ;  /* 0x0002c80301007387 */ /* 0x0101e80000100800 */
[----:B------:R1:W-:Y:S04]  /*3a7a0*/  STL [R1+0x2cc], R0 ;  /* 0x0002cc0001007387 */ /* 0x0003e80000100800 */
[----:B------:R-:W4:Y:S04]  /*3a7b0*/  LDL.64 R22, [R1+0x1088] ;  /* 0x0010880001167983 */ /* 0x000f280000100a00 */
[----:B------:R-:W4:Y:S04]  /*3a7c0*/  LDL.64 R20, [R1+0x1080] ;  /* 0x0010800001147983 */ /* 0x000f280000100a00 */
[----:B0-----:R0:W4:Y:S04]  /*3a7d0*/  LDG.E.U16 R3, desc[UR10][R10.64] ;  /* 0x0000000a0a037981 */ /* 0x001128000c1e1500 */
[----:B-1----:R1:W4:Y:S04]  /*3a7e0*/  LDG.E.U16 R0, desc[UR10][R12.64] ;  /* 0x0000000a0c007981 */ /* 0x002328000c1e1500 */
[----:B---3--:R3:W-:Y:S04]  /*3a7f0*/  STL [R1+0x2c4], R5 ;  /* 0x0002c40501007387 */ /* 0x0087e80000100800 */
[----:B--2---:R-:W-:Y:S04]  /*3a800*/  STL [R1+0x2bc], R7 ;  /* 0x0002bc0701007387 */ /* 0x004fe80000100800 */
[----:B------:R2:W-:Y:S01]  /*3a810*/  STL [R1+0x2b8], R9 ;  /* 0x0002b80901007387 */ /* 0x0005e20000100800 */
[----:B---3--:R-:W-:-:S04]  /*3a820*/  IMAD.WIDE R4, R2, 0x2, R26 ;  /* 0x0000000202047825 */ /* 0x008fc800078e021a */
[----:B--2---:R-:W-:-:S04]  /*3a830*/  IMAD.WIDE R8, R2, 0x2, R18 ;  /* 0x0000000202087825 */ /* 0x004fc800078e0212 */
[C---:B------:R-:W-:Y:S01]  /*3a840*/  IMAD.WIDE R6, R2.reuse, 0x2, R24 ;  /* 0x0000000202067825 */ /* 0x040fe200078e0218 */
[----:B------:R-:W2:Y:S04]  /*3a850*/  LDL.64 R18, [R1+0x1068] ;  /* 0x0010680001127983 */ /* 0x000ea80000100a00 */
[----:B------:R-:W3:Y:S04]  /*3a860*/  LDG.E.U16 R5, desc[UR10][R4.64] ;  /* 0x0000000a04057981 */ /* 0x000ee8000c1e1500 */
[----:B------:R-:W2:Y:S04]  /*3a870*/  LDG.E.U16 R27, desc[UR10][R8.64] ;  /* 0x0000000a081b7981 */ /* 0x000ea8000c1e1500 */
[----:B------:R1:W2:Y:S01]  /*3a880*/  LDG.E.U16 R26, desc[UR10][R6.64] ;  /* 0x0000000a061a7981 */ /* 0x0002a2000c1e1500 */
[----:B0-----:R-:W-:-:S03]  /*3a890*/  IMAD.WIDE R10, R2, 0x2, R16 ;  /* 0x00000002020a7825 */ /* 0x001fc600078e0210 */
[----:B------:R-:W2:Y:S04]  /*3a8a0*/  LDL.64 R24, [R1+0x1070] ;  /* 0x0010700001187983 */ /* 0x000ea80000100a00 */
[----:B------:R-:W2:Y:S04]  /*3a8b0*/  LDL.64 R16, [R1+0x1060] ;  /* 0x0010600001107983 */ /* 0x000ea80000100a00 */
[----:B------:R-:W2:Y:S01]  /*3a8c0*/  LDL.64 R8, [R1+0x1078] ;  /* 0x0010780001087983 */ /* 0x000ea20000100a00 */
[----:B-1----:R-:W-:-:S03]  /*3a8d0*/  IMAD.WIDE R12, R2, 0x2, R14 ;  /* 0x00000002020c7825 */ /* 0x002fc600078e020e */
[----:B----4-:R0:W-:Y:S04]  /*3a8e0*/  STL [R1+0x2b0], R3 ;  /* 0x0002b00301007387 */ /* 0x0101e80000100800 */
[----:B------:R-:W4:Y:S04]  /*3a8f0*/  LDL.64 R14, [R1+0x1058] ;  /* 0x00105800010e7983 */ /* 0x000f280000100a00 */
[----:B------:R1:W-:Y:S04]  /*3a900*/  STL [R1+0x2a0], R0 ;  /* 0x0002a00001007387 */ /* 0x0003e80000100800 */
[----:B0-----:R-:W4:Y:S04]  /*3a910*/  LDG.E.U16 R3, desc[UR10][R10.64] ;  /* 0x0000000a0a037981 */ /* 0x001f28000c1e1500 */
[----:B-1----:R2:W4:Y:S01]  /*3a920*/  LDG.E.U16 R0, desc[UR10][R12.64] ;  /* 0x0000000a0c007981 */ /* 0x002522000c1e1500 */
[----:B------:R-:W-:-:S03]  /*3a930*/  IMAD.WIDE R6, R2, 0x2, R20 ;  /* 0x0000000202067825 */ /* 0x000fc600078e0214 */
[----:B---3--:R0:W-:Y:S01]  /*3a940*/  STL [R1+0x294], R5 ;  /* 0x0002940501007387 */ /* 0x0081e20000100800 */
[----:B--2---:R-:W-:-:S03]  /*3a950*/  IMAD.WIDE R12, R2, 0x2, R18 ;  /* 0x00000002020c7825 */ /* 0x004fc600078e0212 */
[----:B------:R-:W2:Y:S04]  /*3a960*/  LDG.E.U16 R19, desc[UR10][R6.64] ;  /* 0x0000000a06137981 */ /* 0x000ea8000c1e1500 */
[----:B------:R-:W-:Y:S01]  /*3a970*/  STL [R1+0x2ac], R27 ;  /* 0x0002ac1b01007387 */ /* 0x000fe20000100800 */
[----:B0-----:R-:W-:-:S04]  /*3a980*/  IMAD.WIDE R4, R2, 0x2, R22 ;  /* 0x0000000202047825 */ /* 0x001fc800078e0216 */
[C---:B------:R-:W-:Y:S01]  /*3a990*/  IMAD.WIDE R8, R2.reuse, 0x2, R8 ;  /* 0x0000000202087825 */ /* 0x040fe200078e0208 */
[----:B------:R0:W-:Y:S04]  /*3a9a0*/  STL [R1+0x2a8], R26 ;  /* 0x0002a81a01007387 */ /* 0x0001e80000100800 */
[----:B------:R1:W3:Y:S01]  /*3a9b0*/  LDG.E.U16 R18, desc[UR10][R4.64] ;  /* 0x0000000a04127981 */ /* 0x0002e2000c1e1500 */
[----:B------:R-:W-:-:S03]  /*3a9c0*/  IMAD.WIDE R10, R2, 0x2, R24 ;  /* 0x00000002020a7825 */ /* 0x000fc600078e0218 */
[----:B------:R-:W3:Y:S04]  /*3a9d0*/  LDL.64 R22, [R1+0x1048] ;  /* 0x0010480001167983 */ /* 0x000ee80000100a00 */
[----:B------:R-:W3:Y:S04]  /*3a9e0*/  LDL.64 R20, [R1+0x1040] ;  /* 0x0010400001147983 */ /* 0x000ee80000100a00 */
[----:B------:R-:W3:Y:S04]  /*3a9f0*/  LDG.E.U16 R9, desc[UR10][R8.64] ;  /* 0x0000000a08097981 */ /* 0x000ee8000c1e1500 */
[----:B0-----:R-:W3:Y:S04]  /*3aa00*/  LDL.64 R26, [R1+0x1050] ;  /* 0x00105000011a7983 */ /* 0x001ee80000100a00 */
[----:B----4-:R0:W-:Y:S04]  /*3aa10*/  STL [R1+0x2a4], R3 ;  /* 0x0002a40301007387 */ /* 0x0101e80000100800 */
[----:B------:R4:W-:Y:S01]  /*3aa20*/  STL [R1+0x29c], R0 ;  /* 0x00029c0001007387 */ /* 0x0009e20000100800 */
[----:B-1----:R-:W-:-:S04]  /*3aa30*/  IMAD.WIDE R4, R2, 0x2, R16 ;  /* 0x0000000202047825 */ /* 0x002fc800078e0210 */
[C---:B------:R-:W-:Y:S01]  /*3aa40*/  IMAD.WIDE R6, R2.reuse, 0x2, R14 ;  /* 0x0000000202067825 */ /* 0x040fe200078e020e */
[----:B------:R-:W3:Y:S04]  /*3aa50*/  LDL.64 R16, [R1+0x1038] ;  /* 0x0010380001107983 */ /* 0x000ee80000100a00 */
[----:B------:R-:W3:Y:S04]  /*3aa60*/  LDL.64 R24, [R1+0x1028] ;  /* 0x0010280001187983 */ /* 0x000ee80000100a00 */
[----:B------:R-:W3:Y:S04]  /*3aa70*/  LDG.E.U16 R4, desc[UR10][R4.64] ;  /* 0x0000000a04047981 */ /* 0x000ee8000c1e1500 */
[----:B0-----:R0:W3:Y:S04]  /*3aa80*/  LDG.E.U16 R3, desc[UR10][R10.64] ;  /* 0x0000000a0a037981 */ /* 0x0010e8000c1e1500 */
[----:B----4-:R1:W4:Y:S04]  /*3aa90*/  LDG.E.U16 R0, desc[UR10][R12.64] ;  /* 0x0000000a0c007981 */ /* 0x010328000c1e1500 */
[----:B------:R-:W4:Y:S04]  /*3aaa0*/  LDG.E.U16 R5, desc[UR10][R6.64] ;  /* 0x0000000a06057981 */ /* 0x000f28000c1e1500 */
[----:B--2---:R-:W-:Y:S04]  /*3aab0*/  STL [R1+0x290], R19 ;  /* 0x0002901301007387 */ /* 0x004fe80000100800 */
[----:B---3--:R2:W-:Y:S04]  /*3aac0*/  STL [R1+0x298], R18 ;  /* 0x0002981201007387 */ /* 0x0085e80000100800 */
[----:B------:R-:W3:Y:S01]  /*3aad0*/  LDL.64 R14, [R1+0x1018] ;  /* 0x00101800010e7983 */ /* 0x000ee20000100a00 */
[----:B0-----:R-:W-:-:S03]  /*3aae0*/  IMAD.WIDE R10, R2, 0x2, R22 ;  /* 0x00000002020a7825 */ /* 0x001fc600078e0216 */
[----:B--2---:R-:W2:Y:S04]  /*3aaf0*/  LDL.64 R18, [R1+0x1020] ;  /* 0x0010200001127983 */ /* 0x004ea80000100a00 */
[----:B------:R0:W-:Y:S04]  /*3ab00*/  STL [R1+0x280], R9 ;  /* 0x0002800901007387 */ /* 0x0001e80000100800 */
[----:B------:R-:W2:Y:S01]  /*3ab10*/  LDL.64 R6, [R1+0x1030] ;  /* 0x0010300001067983 */ /* 0x000ea20000100a00 */
[----:B0-----:R-:W-:-:S06]  /*3ab20*/  IMAD.WIDE R8, R2, 0x2, R26 ;  /* 0x0000000202087825 */ /* 0x001fcc00078e021a */
[----:B------:R-:W2:Y:S01]  /*3ab30*/  LDG.E.U16 R9, desc[UR10][R8.64] ;  /* 0x0000000a08097981 */ /* 0x000ea2000c1e1500 */
[----:B-1----:R-:W-:-:S03]  /*3ab40*/  IMAD.WIDE R12, R2, 0x2, R20 ;  /* 0x00000002020c7825 */ /* 0x002fc600078e0214 */
[----:B------:R0:W-:Y:S04]  /*3ab50*/  STL [R1+0x274], R3 ;  /* 0x0002740301007387 */ /* 0x0001e80000100800 */
[----:B----4-:R1:W-:Y:S04]  /*3ab60*/  STL [R1+0x288], R0 ;  /* 0x0002880001007387 */ /* 0x0103e80000100800 */
[----:B------:R-:W4:Y:S04]  /*3ab70*/  LDL.64 R26, [R1+0x1010] ;  /* 0x00101000011a7983 */ /* 0x000f280000100a00 */
[----:B------:R-:W4:Y:S04]  /*3ab80*/  LDL.64 R22, [R1+0x1008] ;  /* 0x0010080001167983 */ /* 0x000f280000100a00 */
[----:B------:R-:W4:Y:S04]  /*3ab90*/  LDL.64 R20, [R1+0x1000] ;  /* 0x0010000001147983 */ /* 0x000f280000100a00 */
[----:B0-----:R-:W4:Y:S04]  /*3aba0*/  LDG.E.U16 R3, desc[UR10][R10.64] ;  /* 0x0000000a0a037981 */ /* 0x001f28000c1e1500 */
[----:B-1----:R3:W4:Y:S04]  /*3abb0*/  LDG.E.U16 R0, desc[UR10][R12.64] ;  /* 0x0000000a0c007981 */ /* 0x002728000c1e1500 */
[----:B------:R-:W-:Y:S04]  /*3abc0*/  STL [R1+0x284], R5 ;  /* 0x0002840501007387 */ /* 0x000fe80000100800 */
[----:B------:R0:W-:Y:S02]  /*3abd0*/  STL [R1+0x28c], R4 ;  /* 0x00028c0401007387 */ /* 0x0001e40000100800 */
[----:B0-----:R-:W-:-:S02]  /*3abe0*/  IMAD.WIDE R4, R2, 0x2, R16 ;  /* 0x0000000202047825 */ /* 0x001fc400078e0210 */
[----:B------:R-:W4:Y:S02]  /*3abf0*/  LDL.64 R16, [R1+0xff8] ;  /* 0x000ff80001107983 */ /* 0x000f240000100a00 */
[C---:B---3--:R-:W-:Y:S02]  /*3ac00*/  IMAD.WIDE R12, R2.reuse, 0x2, R14 ;  /* 0x00000002020c7825 */ /* 0x048fe400078e020e */
[----:B------:R-:W3:Y:S04]  /*3ac10*/  LDG.E.U16 R4, desc[UR10][R4.64] ;  /* 0x0000000a04047981 */ /* 0x000ee8000c1e1500 */
[----:B------:R-:W3:Y:S01]  /*3ac20*/  LDG.E.U16 R13, desc[UR10][R12.64] ;  /* 0x0000000a0c0d7981 */ /* 0x000ee2000c1e1500 */
[----:B--2---:R-:W-:-:S05]  /*3ac30*/  IMAD.WIDE R6, R2, 0x2, R6 ;  /* 0x0000000202067825 */ /* 0x004fca00078e0206 */
[----:B------:R0:W2:Y:S01]  /*3ac40*/  LDG.E.U16 R5, desc[UR10][R6.64] ;  /* 0x0000000a06057981 */ /* 0x0000a2000c1e1500 */
[----:B------:R-:W-:-:S03]  /*3ac50*/  IMAD.WIDE R10, R2, 0x2, R18 ;  /* 0x00000002020a7825 */ /* 0x000fc600078e0212 */
[----:B------:R1:W-:Y:S04]  /*3ac60*/  STL [R1+0x27c], R9 ;  /* 0x00027c0901007387 */ /* 0x0003e80000100800 */
[----:B------:R-:W3:Y:S01]  /*3ac70*/  LDL.64 R14, [R1+0xff0] ;  /* 0x000ff000010e7983 */ /* 0x000ee20000100a00 */
[----:B-1----:R-:W-:-:S03]  /*3ac80*/  IMAD.WIDE R8, R2, 0x2, R24 ;  /* 0x0000000202087825 */ /* 0x002fc600078e0218 */
[----:B----4-:R1:W-:Y:S04]  /*3ac90*/  STL [R1+0x278], R3 ;  /* 0x0002780301007387 */ /* 0x0103e80000100800 */
[----:B------:R-:W4:Y:S04]  /*3aca0*/  LDL.64 R24, [R1+0xfe8] ;  /* 0x000fe80001187983 */ /* 0x000f280000100a00 */
[----:B------:R0:W-:Y:S04]  /*3acb0*/  STL [R1+0x270], R0 ;  /* 0x0002700001007387 */ /* 0x0001e80000100800 */
[----:B------:R-:W4:Y:S04]  /*3acc0*/  LDL.64 R18, [R1+0xfe0] ;  /* 0x000fe00001127983 */ /* 0x000f280000100a00 */
[----:B-1----:R1:W4:Y:S04]  /*3acd0*/  LDG.E.U16 R3, desc[UR10][R8.64] ;  /* 0x0000000a08037981 */ /* 0x002328000c1e1500 */
[----:B0-----:R0:W4:Y:S01]  /*3ace0*/  LDG.E.U16 R0, desc[UR10][R10.64] ;  /* 0x0000000a0a007981 */ /* 0x001122000c1e1500 */
[----:B------:R-:W-:-:S05]  /*3acf0*/  IMAD.WIDE R6, R2, 0x2, R26 ;  /* 0x0000000202067825 */ /* 0x000fca00078e021a */
[----:B------:R-:W4:Y:S01]  /*3ad00*/  LDG.E.U16 R27, desc[UR10][R6.64] ;  /* 0x0000000a061b7981 */ /* 0x000f22000c1e1500 */
[----:B-1----:R-:W-:-:S04]  /*3ad10*/  IMAD.WIDE R8, R2, 0x2, R22 ;  /* 0x0000000202087825 */ /* 0x002fc800078e0216 */
[C---:B0-----:R-:W-:Y:S01]  /*3ad20*/  IMAD.WIDE R10, R2.reuse, 0x2, R20 ;  /* 0x00000002020a7825 */ /* 0x041fe200078e0214 */
[----:B------:R-:W4:Y:S05]  /*3ad30*/  LDL.64 R22, [R1+0xfd8] ;  /* 0x000fd80001167983 */ /* 0x000f2a0000100a00 */
[----:B------:R-:W4:Y:S04]  /*3ad40*/  LDG.E.U16 R11, desc[UR10][R10.64] ;  /* 0x0000000a0a0b7981 */ /* 0x000f28000c1e1500 */
[----:B--2---:R-:W-:Y:S04]  /*3ad50*/  STL [R1+0x254], R5 ;  /* 0x0002540501007387 */ /* 0x004fe80000100800 */
[----:B---3--:R0:W-:Y:S04]  /*3ad60*/  STL [R1+0x260], R4 ;  /* 0x0002600401007387 */ /* 0x0081e80000100800 */
[----:B------:R-:W2:Y:S01]  /*3ad70*/  LDL.64 R20, [R1+0xfc8] ;  /* 0x000fc80001147983 */ /* 0x000ea20000100a00 */
[----:B0-----:R-:W-:-:S03]  /*3ad80*/  IMAD.WIDE R4, R2, 0x2, R16 ;  /* 0x0000000202047825 */ /* 0x001fc600078e0210 */
[----:B------:R-:W3:Y:S04]  /*3ad90*/  LDL.64 R16, [R1+0xfd0] ;  /* 0x000fd00001107983 */ /* 0x000ee80000100a00 */
[----:B----4-:R0:W-:Y:S04]  /*3ada0*/  STL [R1+0x268], R3 ;  /* 0x0002680301007387 */ /* 0x0101e80000100800 */
[----:B------:R1:W-:Y:S04]  /*3adb0*/  STL [R1+0x26c], R0 ;  /* 0x00026c0001007387 */ /* 0x0003e80000100800 */
[----:B0-----:R0:W4:Y:S04]  /*3adc0*/  LDG.E.U16 R3, desc[UR10][R8.64] ;  /* 0x0000000a08037981 */ /* 0x001128000c1e1500 */
[----:B-1----:R1:W4:Y:S01]  /*3add0*/  LDG.E.U16 R0, desc[UR10][R4.64] ;  /* 0x0000000a04007981 */ /* 0x002322000c1e1500 */
[----:B0-----:R-:W-:-:S03]  /*3ade0*/  IMAD.WIDE R8, R2, 0x2, R14 ;  /* 0x0000000202087825 */ /* 0x001fc600078e020e */
[----:B------:R-:W4:Y:S04]  /*3adf0*/  LDL.64 R14, [R1+0xfc0] ;  /* 0x000fc000010e7983 */ /* 0x000f280000100a00 */
[----:B------:R0:W-:Y:S01]  /*3ae00*/  STL [R1+0x264], R13 ;  /* 0x0002640d01007387 */ /* 0x0001e20000100800 */
[----:B-1----:R-:W-:-:S04]  /*3ae10*/  IMAD.WIDE R4, R2, 0x2, R18 ;  /* 0x0000000202047825 */ /* 0x002fc800078e0212 */
[C---:B------:R-:W-:Y:S01]  /*3ae20*/  IMAD.WIDE R6, R2.reuse, 0x2, R24 ;  /* 0x0000000202067825 */ /* 0x040fe200078e0218 */
[----:B------:R-:W4:Y:S04]  /*3ae30*/  LDL.64 R18, [R1+0xfb0] ;  /* 0x000fb00001127983 */ /* 0x000f280000100a00 */
[----:B------:R2:W4:Y:S04]  /*3ae40*/  LDG.E.U16 R26, desc[UR10][R8.64] ;  /* 0x0000000a081a7981 */ /* 0x000528000c1e1500 */
[----:B0-----:R-:W4:Y:S04]  /*3ae50*/  LDL.64 R12, [R1+0xfb8] ;  /* 0x000fb800010c7983 */ /* 0x001f280000100a00 */
[----:B------:R0:W-:Y:S01]  /*3ae60*/  STL [R1+0x25c], R27 ;  /* 0x00025c1b01007387 */ /* 0x0001e20000100800 */
[----:B--2---:R-:W-:-:S03]  /*3ae70*/  IMAD.WIDE R8, R2, 0x2, R20 ;  /* 0x0000000202087825 */ /* 0x004fc600078e0214 */
[----:B0-----:R3:W2:Y:S02]  /*3ae80*/  LDG.E.U16 R27, desc[UR10][R6.64] ;  /* 0x0000000a061b7981 */ /* 0x0016a4000c1e1500 */
[----:B---3--:R-:W-:-:S05]  /*3ae90*/  IMAD.WIDE R6, R2, 0x2, R16 ;  /* 0x0000000202067825 */ /* 0x008fca00078e0210 */
[----:B------:R-:W3:Y:S04]  /*3aea0*/  LDG.E.U16 R24, desc[UR10][R6.64] ;  /* 0x0000000a06187981 */ /* 0x000ee8000c1e1500 */
[----:B----4-:R0:W-:Y:S04]  /*3aeb0*/  STL [R1+0x258], R3 ;  /* 0x0002580301007387 */ /* 0x0101e80000100800 */
[----:B------:R1:W-:Y:S04]  /*3aec0*/  STL [R1+0x250], R11 ;  /* 0x0002500b01007387 */ /* 0x0003e80000100800 */
[----:B------:R-:W4:Y:S04]  /*3aed0*/  LDL.64 R16, [R1+0xfa0] ;  /* 0x000fa00001107983 */ /* 0x000f280000100a00 */
[----:B------:R-:W2:Y:S04]  /*3aee0*/  LDL.64 R20, [R1+0xf98] ;  /* 0x000f980001147983 */ /* 0x000ea80000100a00 */
[----:B0-----:R0:W3:Y:S04]  /*3aef0*/  LDG.E.U16 R3, desc[UR10][R4.64] ;  /* 0x0000000a04037981 */ /* 0x0010e8000c1e1500 */
[----:B-1----:R-:W3:Y:S04]  /*3af00*/  LDL.64 R10, [R1+0xfa8] ;  /* 0x000fa800010a7983 */ /* 0x002ee80000100a00 */
[----:B------:R1:W-:Y:S01]  /*3af10*/  STL [R1+0x1f8], R0 ;  /* 0x0001f80001007387 */ /* 0x0003e20000100800 */
[----:B0-----:R-:W-:-:S03]  /*3af20*/  IMAD.WIDE R4, R2, 0x2, R22 ;  /* 0x0000000202047825 */ /* 0x001fc600078e0216 */
[----:B------:R0:W3:Y:S04]  /*3af30*/  LDG.E.U16 R22, desc[UR10][R8.64] ;  /* 0x0000000a08167981 */ /* 0x0000e8000c1e1500 */
[----:B-1----:R1:W3:Y:S01]  /*3af40*/  LDG.E.U16 R0, desc[UR10][R4.64] ;  /* 0x0000000a04007981 */ /* 0x0022e2000c1e1500 */
[----:B------:R-:W-:-:S03]  /*3af50*/  IMAD.WIDE R6, R2, 0x2, R12 ;  /* 0x0000000202067825 */ /* 0x000fc600078e020c */
[----:B------:R-:W3:Y:S04]  /*3af60*/  LDL.64 R12, [R1+0xf88] ;  /* 0x000f8800010c7983 */ /* 0x000ee80000100a00 */
[----:B------:R4:W3:Y:S01]  /*3af70*/  LDG.E.U16 R25, desc[UR10][R6.64] ;  /* 0x0000000a06197981 */ /* 0x0008e2000c1e1500 */
[----:B0-----:R-:W-:-:S03]  /*3af80*/  IMAD.WIDE R8, R2, 0x2, R14 ;  /* 0x0000000202087825 */ /* 0x001fc600078e020e */
[----:B------:R-:W3:Y:S01]  /*3af90*/  LDL.64 R14, [R1+0xf90] ;  /* 0x000f9000010e7983 */ /* 0x000ee20000100a00 */
[----:B-1----:R-:W-:-:S03]  /*3afa0*/  IMAD.WIDE R4, R2, 0x2, R18 ;  /* 0x0000000202047825 */ /* 0x002fc600078e0212 */
[----:B------:R-:W3:Y:S04]  /*3afb0*/  LDL.64 R18, [R1+0xf80] ;  /* 0x000f800001127983 */ /* 0x000ee80000100a00 */
[----:B------:R0:W-:Y:S04]  /*3afc0*/  STL [R1+0x220], R26 ;  /* 0x0002201a01007387 */ /* 0x0001e80000100800 */
[----:B------:R2:W3:Y:S04]  /*3afd0*/  LDG.E.U16 R23, desc[UR10][R8.64] ;  /* 0x0000000a08177981 */ /* 0x0004e8000c1e1500 */
[----:B0-----:R3:W3:Y:S01]  /*3afe0*/  LDG.E.U16 R26, desc[UR10][R4.64] ;  /* 0x0000000a041a7981 */ /* 0x0016e2000c1e1500 */
[----:B----4-:R-:W-:-:S04]  /*3aff0*/  IMAD.WIDE R6, R2, 0x2, R16 ;  /* 0x0000000202067825 */ /* 0x010fc800078e0210 */
[C---:B--2---:R-:W-:Y:S01]  /*3b000*/  IMAD.WIDE R8, R2.reuse, 0x2, R20 ;  /* 0x0000000202087825 */ /* 0x044fe200078e0214 */
[----:B------:R-:W2:Y:S04]  /*3b010*/  LDL.64 R16, [R1+0xf70] ;  /* 0x000f700001107983 */ /* 0x000ea80000100a00 */
[----:B------:R-:W4:Y:S01]  /*3b020*/  LDL.64 R20, [R1+0xf68] ;  /* 0x000f680001147983 */ /* 0x000f220000100a00 */
[----:B---3--:R-:W-:-:S03]  /*3b030*/  IMAD.WIDE R4, R2, 0x2, R10 ;  /* 0x0000000202047825 */ /* 0x008fc600078e020a */
[----:B------:R-:W3:Y:S04]  /*3b040*/  LDL.64 R10, [R1+0xf78] ;  /* 0x000f7800010a7983 */ /* 0x000ee80000100a00 */
[----:B------:R0:W-:Y:S04]  /*3b050*/  STL [R1+0x23c], R27 ;  /* 0x00023c1b01007387 */ /* 0x0001e80000100800 */
[----:B------:R1:W-:Y:S04]  /*3b060*/  STL [R1+0x24c], R3 ;  /* 0x00024c0301007387 */ /* 0x0003e80000100800 */
[----:B------:R1:W-:Y:S04]  /*3b070*/  STL [R1+0x248], R0 ;  /* 0x0002480001007387 */ /* 0x0003e80000100800 */
[----:B0-----:R0:W3:Y:S04]  /*3b080*/  LDG.E.U16 R27, desc[UR10][R4.64] ;  /* 0x0000000a041b7981 */ /* 0x0010e8000c1e1500 */
[----:B-1----:R1:W3:Y:S04]  /*3b090*/  LDG.E.U16 R3, desc[UR10][R6.64] ;  /* 0x0000000a06037981 */ /* 0x0022e8000c1e1500 */
[----:B------:R1:W3:Y:S01]  /*3b0a0*/  LDG.E.U16 R0, desc[UR10][R8.64] ;  /* 0x0000000a08007981 */ /* 0x0002e2000c1e1500 */
[----:B0-----:R-:W-:-:S03]  /*3b0b0*/  IMAD.WIDE R4, R2, 0x2, R14 ;  /* 0x0000000202047825 */ /* 0x001fc600078e020e */
[----:B------:R-:W3:Y:S01]  /*3b0c0*/  LDL.64 R14, [R1+0xf60] ;  /* 0x000f6000010e7983 */ /* 0x000ee20000100a00 */
[----:B-1----:R-:W-:-:S03]  /*3b0d0*/  IMAD.WIDE R6, R2, 0x2, R12 ;  /* 0x0000000202067825 */ /* 0x002fc600078e020c */
[----:B------:R-:W3:Y:S01]  /*3b0e0*/  LDL.64 R12, [R1+0xf58] ;  /* 0x000f5800010c7983 */ /* 0x000ee20000100a00 */
[----:B------:R-:W-:-:S03]  /*3b0f0*/  IMAD.WIDE R8, R2, 0x2, R18 ;  /* 0x0000000202087825 */ /* 0x000fc600078e0212 */
[----:B------:R-:W3:Y:S04]  /*3b100*/  LDL.64 R18, [R1+0xf50] ;  /* 0x000f500001127983 */ /* 0x000ee80000100a00 */
[----:B------:R0:W-:Y:S04]  /*3b110*/  STL [R1+0x244], R24 ;  /* 0x0002441801007387 */ /* 0x0001e80000100800 */
[----:B------:R1:W-:Y:S04]  /*3b120*/  STL [R1+0x240], R22 ;  /* 0x0002401601007387 */ /* 0x0003e80000100800 */
[----:B------:R1:W-:Y:S04]  /*3b130*/  STL [R1+0x238], R23 ;  /* 0x0002381701007387 */ /* 0x0003e80000100800 */
[----:B0-----:R-:W3:Y:S04]  /*3b140*/  LDG.E.U16 R24, desc[UR10][R4.64] ;  /* 0x0000000a04187981 */ /* 0x001ee8000c1e1500 */
[----:B-1----:R2:W3:Y:S04]  /*3b150*/  LDG.E.U16 R22, desc[UR10][R6.64] ;  /* 0x0000000a06167981 */ /* 0x0024e8000c1e1500 */
[----:B------:R3:W3:Y:S01]  /*3b160*/  LDG.E.U16 R23, desc[UR10][R8.64] ;  /* 0x0000000a08177981 */ /* 0x0006e2000c1e1500 */
[----:B--2---:R-:W-:-:S04]  /*3b170*/  IMAD.WIDE R6, R2, 0x2, R16 ;  /* 0x0000000202067825 */ /* 0x004fc800078e0210 */
[C---:B----4-:R-:W-:Y:S01]  /*3b180*/  IMAD.WIDE R4, R2.reuse, 0x2, R20 ;  /* 0x0000000202047825 */ /* 0x050fe200078e0214 */
[----:B------:R-:W2:Y:S04]  /*3b190*/  LDL.64 R16, [R1+0xf40] ;  /* 0x000f400001107983 */ /* 0x000ea80000100a00 */
[----:B------:R-:W4:Y:S01]  /*3b1a0*/  LDL.64 R20, [R1+0xf38] ;  /* 0x000f380001147983 */ /* 0x000f220000100a00 */
[----:B---3--:R-:W-:-:S03]  /*3b1b0*/  IMAD.WIDE R8, R2, 0x2, R10 ;  /* 0x0000000202087825 */ /* 0x008fc600078e020a */
[----:B------:R-:W3:Y:S04]  /*3b1c0*/  LDL.64 R10, [R1+0xf48] ;  /* 0x000f4800010a7983 */ /* 0x000ee80000100a00 */
[----:B------:R0:W-:Y:S04]  /*3b1d0*/  STL [R1+0x1e8], R25 ;  /* 0x0001e81901007387 */ /* 0x0001e80000100800 */
[----:B------:R1:W-:Y:S04]  /*3b1e0*/  STL [R1+0x21c], R26 ;  /* 0x00021c1a01007387 */ /* 0x0003e80000100800 */
[----:B------:R1:W-:Y:S04]  /*3b1f0*/  STL [R1+0x230], R27 ;  /* 0x0002301b01007387 */ /* 0x0003e80000100800 */
[----:B0-----:R-:W3:Y:S04]  /*3b200*/  LDG.E.U16 R25, desc[UR10][R8.64] ;  /* 0x0000000a08197981 */ /* 0x001ee8000c1e1500 */
        /* <DEDUP_REMOVED lines=24> */
[----:B-1----:R-:W3:Y:S04]  /*3b390*/  LDG.E.U16 R23, desc[UR10][R6.64] ;  /* 0x0000000a06177981 */ /* 0x002ee8000c1e1500 */
        /* <DEDUP_REMOVED lines=11> */
[----:B-1----:R-:W3:Y:S04]  /*3b450*/  LDG.E.U16 R27, desc[UR10][R4.64] ;  /* 0x0000000a041b7981 */ /* 0x002ee8000c1e1500 */
[----:B------:R2:W3:Y:S02]  /*3b460*/  LDG.E.U16 R3, desc[UR10][R6.64] ;  /* 0x0000000a06037981 */ /* 0x0004e4000c1e1500 */
        /* <DEDUP_REMOVED lines=10> */
[----:B-1----:R-:W3:Y:S04]  /*3b510*/  LDG.E.U16 R24, desc[UR10][R6.64] ;  /* 0x0000000a06187981 */ /* 0x002ee8000c1e1500 */
[----:B------:R0:W3:Y:S02]  /*3b520*/  LDG.E.U16 R22, desc[UR10][R8.64] ;  /* 0x0000000a08167981 */ /* 0x0000e4000c1e1500 */
[----:B0-----:R-:W-:-:S04]  /*3b530*/  IMAD.WIDE R8, R2, 0x2, R12 ;  /* 0x0000000202087825 */ /* 0x001fc800078e020c */
[C---:B------:R-:W-:Y:S01]  /*3b540*/  IMAD.WIDE R6, R2.reuse, 0x2, R14 ;  /* 0x0000000202067825 */ /* 0x040fe200078e020e */
[----:B------:R-:W3:Y:S04]  /*3b550*/  LDL.64 R12, [R1+0xec8] ;  /* 0x000ec800010c7983 */ /* 0x000ee80000100a00 */
[----:B------:R-:W3:Y:S01]  /*3b560*/  LDL.64 R14, [R1+0xed0] ;  /* 0x000ed000010e7983 */ /* 0x000ee20000100a00 */
[----:B------:R-:W-:-:S03]  /*3b570*/  IMAD.WIDE R4, R2, 0x2, R18 ;  /* 0x0000000202047825 */ /* 0x000fc600078e0212 */
[----:B------:R-:W3:Y:S04]  /*3b580*/  LDL.64 R18, [R1+0xec0] ;  /* 0x000ec00001127983 */ /* 0x000ee80000100a00 */
[----:B------:R0:W-:Y:S04]  /*3b590*/  STL [R1+0x200], R23 ;  /* 0x0002001701007387 */ /* 0x0001e80000100800 */
[----:B------:R1:W-:Y:S04]  /*3b5a0*/  STL [R1+0xf0], R25 ;  /* 0x0000f01901007387 */ /* 0x0003e80000100800 */
[----:B0-----:R2:W3:Y:S04]  /*3b5b0*/  LDG.E.U16 R23, desc[UR10][R6.64] ;  /* 0x0000000a06177981 */ /* 0x0014e8000c1e1500 */
[----:B------:R0:W-:Y:S04]  /*3b5c0*/  STL [R1+0x1d8], R26 ;  /* 0x0001d81a01007387 */ /* 0x0001e80000100800 */
[----:B-1----:R4:W3:Y:S04]  /*3b5d0*/  LDG.E.U16 R25, desc[UR10][R8.64] ;  /* 0x0000000a08197981 */ /* 0x0028e8000c1e1500 */
[----:B0-----:R3:W3:Y:S01]  /*3b5e0*/  LDG.E.U16 R26, desc[UR10][R4.64] ;  /* 0x0000000a041a7981 */ /* 0x0016e2000c1e1500 */
[----:B--2---:R-:W-:-:S04]  /*3b5f0*/  IMAD.WIDE R6, R2, 0x2, R16 ;  /* 0x0000000202067825 */ /* 0x004fc800078e0210 */
[C---:B----4-:R-:W-:Y:S01]  /*3b600*/  IMAD.WIDE R8, R2.reuse, 0x2, R20 ;  /* 0x0000000202087825 */ /* 0x050fe200078e0214 */
[----:B------:R-:W2:Y:S03]  /*3b610*/  LDL.64 R16, [R1+0xeb0] ;  /* 0x000eb00001107983 */ /* 0x000ea60000100a00 */
[C---:B---3--:R-:W-:Y:S02]  /*3b620*/  IMAD.WIDE R4, R2.reuse, 0x2, R10 ;  /* 0x0000000202047825 */ /* 0x048fe400078e020a */
[----:B------:R-:W3:Y:S04]  /*3b630*/  LDL.64 R10, [R1+0xeb8] ;  /* 0x000eb800010a7983 */ /* 0x000ee80000100a00 */
[----:B------:R0:W-:Y:S04]  /*3b640*/  STL [R1+0x1f4], R27 ;  /* 0x0001f41b01007387 */ /* 0x0001e80000100800 */
[----:B------:R-:W4:Y:S04]  /*3b650*/  LDL.64 R20, [R1+0xea8] ;  /* 0x000ea80001147983 */ /* 0x000f280000100a00 */
[----:B------:R1:W-:Y:S04]  /*3b660*/  STL [R1+0x1f0], R3 ;  /* 0x0001f00301007387 */ /* 0x0003e80000100800 */
[----:B------:R1:W-:Y:S04]  /*3b670*/  STL [R1+0x1ec], R0 ;  /* 0x0001ec0001007387 */ /* 0x0003e80000100800 */
[----:B0-----:R-:W4:Y:S04]  /*3b680*/  LDG.E.U16 R27, desc[UR10][R4.64] ;  /* 0x0000000a041b7981 */ /* 0x001f28000c1e1500 */
[----:B-1----:R0:W4:Y:S04]  /*3b690*/  LDG.E.U16 R3, desc[UR10][R6.64] ;  /* 0x0000000a06037981 */ /* 0x002128000c1e1500 */
[----:B------:R1:W4:Y:S01]  /*3b6a0*/  LDG.E.U16 R0, desc[UR10][R8.64] ;  /* 0x0000000a08007981 */ /* 0x000322000c1e1500 */
[----:B0-----:R-:W-:-:S04]  /*3b6b0*/  IMAD.WIDE R6, R2, 0x2, R12 ;  /* 0x0000000202067825 */ /* 0x001fc800078e020c */
[C---:B-1----:R-:W-:Y:S01]  /*3b6c0*/  IMAD.WIDE R8, R2.reuse, 0x2, R14 ;  /* 0x0000000202087825 */ /* 0x042fe200078e020e */
[----:B------:R-:W4:Y:S04]  /*3b6d0*/  LDL.64 R12, [R1+0xe98] ;  /* 0x000e9800010c7983 */ /* 0x000f280000100a00 */
[----:B------:R-:W4:Y:S04]  /*3b6e0*/  LDL.64 R14, [R1+0xea0] ;  /* 0x000ea000010e7983 */ /* 0x000f280000100a00 */
[----:B------:R0:W-:Y:S01]  /*3b6f0*/  STL [R1+0x1e4], R24 ;  /* 0x0001e41801007387 */ /* 0x0001e20000100800 */
[----:B------:R-:W-:-:S03]  /*3b700*/  IMAD.WIDE R4, R2, 0x2, R18 ;  /* 0x0000000202047825 */ /* 0x000fc600078e0212 */
[----:B------:R-:W-:Y:S04]  /*3b710*/  STL [R1+0x1dc], R23 ;  /* 0x0001dc1701007387 */ /* 0x000fe80000100800 */
[----:B------:R1:W-:Y:S04]  /*3b720*/  STL [R1+0x1e0], R22 ;  /* 0x0001e01601007387 */ /* 0x0003e80000100800 */
[----:B0-----:R-:W4:Y:S04]  /*3b730*/  LDG.E.U16 R24, desc[UR10][R8.64] ;  /* 0x0000000a08187981 */ /* 0x001f28000c1e1500 */
[----:B-1----:R-:W4:Y:S04]  /*3b740*/  LDL.64 R22, [R1+0xe90] ;  /* 0x000e900001167983 */ /* 0x002f280000100a00 */
[----:B------:R0:W-:Y:S04]  /*3b750*/  STL [R1+0xe0], R25 ;  /* 0x0000e01901007387 */ /* 0x0001e80000100800 */
[----:B------:R1:W-:Y:S04]  /*3b760*/  STL [R1+0x19c], R26 ;  /* 0x00019c1a01007387 */ /* 0x0003e80000100800 */
[----:B------:R-:W4:Y:S04]  /*3b770*/  LDL.64 R18, [R1+0xe80] ;  /* 0x000e800001127983 */ /* 0x000f280000100a00 */
[----:B0-----:R2:W4:Y:S04]  /*3b780*/  LDG.E.U16 R25, desc[UR10][R6.64] ;  /* 0x0000000a06197981 */ /* 0x001528000c1e1500 */
[----:B-1----:R4:W4:Y:S01]  /*3b790*/  LDG.E.U16 R26, desc[UR10][R4.64] ;  /* 0x0000000a041a7981 */ /* 0x002922000c1e1500 */
[----:B--2---:R-:W-:-:S03]  /*3b7a0*/  IMAD.WIDE R6, R2, 0x2, R16 ;  /* 0x0000000202067825 */ /* 0x004fc600078e0210 */
[----:B------:R-:W2:Y:S01]  /*3b7b0*/  LDL.64 R16, [R1+0xe78] ;  /* 0x000e780001107983 */ /* 0x000ea20000100a00 */
[----:B---3--:R-:W-:-:S03]  /*3b7c0*/  IMAD.WIDE R8, R2, 0x2, R10 ;  /* 0x0000000202087825 */ /* 0x008fc600078e020a */
[----:B------:R-:W3:Y:S01]  /*3b7d0*/  LDL.64 R10, [R1+0xe88] ;  /* 0x000e8800010a7983 */ /* 0x000ee20000100a00 */
[----:B----4-:R-:W-:-:S03]  /*3b7e0*/  IMAD.WIDE R4, R2, 0x2, R20 ;  /* 0x0000000202047825 */ /* 0x010fc600078e0214 */
[----:B------:R0:W-:Y:S04]  /*3b7f0*/  STL [R1+0x1d4], R27 ;  /* 0x0001d41b01007387 */ /* 0x0001e80000100800 */
[----:B------:R1:W-:Y:S04]  /*3b800*/  STL [R1+0x1d0], R3 ;  /* 0x0001d00301007387 */ /* 0x0003e80000100800 */
[----:B0-----:R0:W4:Y:S04]  /*3b810*/  LDG.E.U16 R27, desc[UR10][R8.64] ;  /* 0x0000000a081b7981 */ /* 0x001128000c1e1500 */
[----:B-1----:R1:W4:Y:S04]  /*3b820*/  LDG.E.U16 R3, desc[UR10][R6.64] ;  /* 0x0000000a06037981 */ /* 0x002328000c1e1500 */
[----:B------:R1:W-:Y:S04]  /*3b830*/  STL [R1+0x1c0], R0 ;  /* 0x0001c00001007387 */ /* 0x0003e80000100800 */
[----:B------:R-:W4:Y:S01]  /*3b840*/  LDL.64 R20, [R1+0xe68] ;  /* 0x000e680001147983 */ /* 0x000f220000100a00 */
[----:B0-----:R-:W-:-:S04]  /*3b850*/  IMAD.WIDE R8, R2, 0x2, R14 ;  /* 0x0000000202087825 */ /* 0x001fc800078e020e */
[C---:B-1----:R-:W-:Y:S01]  /*3b860*/  IMAD.WIDE R6, R2.reuse, 0x2, R12 ;  /* 0x0000000202067825 */ /* 0x042fe200078e020c */
[----:B------:R-:W4:Y:S04]  /*3b870*/  LDL.64 R14, [R1+0xe70] ;  /* 0x000e7000010e7983 */ /* 0x000f280000100a00 */
[----:B------:R-:W4:Y:S04]  /*3b880*/  LDL.64 R12, [R1+0xe60] ;  /* 0x000e6000010c7983 */ /* 0x000f280000100a00 */
[----:B------:R0:W4:Y:S04]  /*3b890*/  LDG.E.U16 R0, desc[UR10][R4.64] ;  /* 0x0000000a04007981 */ /* 0x000128000c1e1500 */
[----:B------:R1:W-:Y:S01]  /*3b8a0*/  STL [R1+0x1c4], R24 ;  /* 0x0001c41801007387 */ /* 0x0003e20000100800 */
[----:B0-----:R-:W-:-:S03]  /*3b8b0*/  IMAD.WIDE R4, R2, 0x2, R22 ;  /* 0x0000000202047825 */ /* 0x001fc600078e0216 */
[----:B-1----:R0:W4:Y:S04]  /*3b8c0*/  LDG.E.U16 R24, desc[UR10][R6.64] ;  /* 0x0000000a06187981 */ /* 0x002128000c1e1500 */
[----:B------:R2:W4:Y:S04]  /*3b8d0*/  LDG.E.U16 R23, desc[UR10][R8.64] ;  /* 0x0000000a08177981 */ /* 0x000528000c1e1500 */
[----:B------:R1:W-:Y:S01]  /*3b8e0*/  STL [R1+0x1c8], R25 ;  /* 0x0001c81901007387 */ /* 0x0003e20000100800 */
[----:B0-----:R-:W-:-:S03]  /*3b8f0*/  IMAD.WIDE R6, R2, 0x2, R18 ;  /* 0x0000000202067825 */ /* 0x001fc600078e0212 */
[----:B-1----:R3:W4:Y:S01]  /*3b900*/  LDG.E.U16 R25, desc[UR10][R4.64] ;  /* 0x0000000a04197981 */ /* 0x002722000c1e1500 */
[----:B--2---:R-:W-:-:S03]  /*3b910*/  IMAD.WIDE R8, R2, 0x2, R16 ;  /* 0x0000000202087825 */ /* 0x004fc600078e0210 */
[----:B------:R-:W2:Y:S01]  /*3b920*/  LDL.64 R16, [R1+0xe50] ;  /* 0x000e500001107983 */ /* 0x000ea20000100a00 */
[----:B---3--:R-:W-:-:S03]  /*3b930*/  IMAD.WIDE R4, R2, 0x2, R10 ;  /* 0x0000000202047825 */ /* 0x008fc600078e020a */
[----:B------:R-:W3:Y:S04]  /*3b940*/  LDL.64 R10, [R1+0xe58] ;  /* 0x000e5800010a7983 */ /* 0x000ee80000100a00 */
[----:B------:R0:W-:Y:S04]  /*3b950*/  STL [R1+0x1cc], R26 ;  /* 0x0001cc1a01007387 */ /* 0x0001e80000100800 */
[----:B------:R-:W3:Y:S04]  /*3b960*/  LDL.64 R18, [R1+0xe48] ;  /* 0x000e480001127983 */ /* 0x000ee80000100a00 */
[----:B0-----:R-:W3:Y:S04]  /*3b970*/  LDG.E.U16 R26, desc[UR10][R4.64] ;  /* 0x0000000a041a7981 */ /* 0x001ee8000c1e1500 */
[----:B----4-:R0:W-:Y:S04]  /*3b980*/  STL [R1+0xb4], R27 ;  /* 0x0000b41b01007387 */ /* 0x0101e80000100800 */
[----:B------:R1:W-:Y:S04]  /*3b990*/  STL [R1+0x188], R3 ;  /* 0x0001880301007387 */ /* 0x0003e80000100800 */
[----:B0-----:R-:W4:Y:S04]  /*3b9a0*/  LDG.E.U16 R27, desc[UR10][R6.64] ;  /* 0x0000000a061b7981 */ /* 0x001f28000c1e1500 */
[----:B-1----:R0:W4:Y:S02]  /*3b9b0*/  LDG.E.U16 R3, desc[UR10][R8.64] ;  /* 0x0000000a08037981 */ /* 0x002124000c1e1500 */
[----:B0-----:R-:W-:-:S04]  /*3b9c0*/  IMAD.WIDE R8, R2, 0x2, R14 ;  /* 0x0000000202087825 */ /* 0x001fc800078e020e */
[C---:B------:R-:W-:Y:S01]  /*3b9d0*/  IMAD.WIDE R6, R2.reuse, 0x2, R12 ;  /* 0x0000000202067825 */ /* 0x040fe200078e020c */
[----:B------:R-:W4:Y:S04]  /*3b9e0*/  LDL.64 R14, [R1+0xe40] ;  /* 0x000e4000010e7983 */ /* 0x000f280000100a00 */
[----:B------:R-:W4:Y:S04]  /*3b9f0*/  LDL.64 R12, [R1+0xe38] ;  /* 0x000e3800010c7983 */ /* 0x000f280000100a00 */
[----:B------:R0:W-:Y:S04]  /*3ba00*/  STL [R1+0x1bc], R0 ;  /* 0x0001bc0001007387 */ /* 0x0001e80000100800 */
[----:B0-----:R-:W4:Y:S01]  /*3ba10*/  LDG.E.U16 R0, desc[UR10][R8.64] ;  /* 0x0000000a08007981 */ /* 0x001f22000c1e1500 */
[----:B------:R-:W-:-:S03]  /*3ba20*/  IMAD.WIDE R4, R2, 0x2, R20 ;  /* 0x0000000202047825 */ /* 0x000fc600078e0214 */
[----:B------:R0:W-:Y:S04]  /*3ba30*/  STL [R1+0x1a8], R23 ;  /* 0x0001a81701007387 */ /* 0x0001e80000100800 */
[----:B0-----:R-:W4:Y:S04]  /*3ba40*/  LDL.64 R22, [R1+0xe30] ;  /* 0x000e300001167983 */ /* 0x001f280000100a00 */
[----:B------:R0:W-:Y:S04]  /*3ba50*/  STL [R1+0x1b0], R24 ;  /* 0x0001b01801007387 */ /* 0x0001e80000100800 */
[----:B------:R1:W-:Y:S04]  /*3ba60*/  STL [R1+0x1b8], R25 ;  /* 0x0001b81901007387 */ /* 0x0003e80000100800 */
[----:B------:R-:W4:Y:S04]  /*3ba70*/  LDL.64 R20, [R1+0xe28] ;  /* 0x000e280001147983 */ /* 0x000f280000100a00 */
[----:B0-----:R-:W4:Y:S04]  /*3ba80*/  LDG.E.U16 R24, desc[UR10][R4.64] ;  /* 0x0000000a04187981 */ /* 0x001f28000c1e1500 */
[----:B-1----:R2:W4:Y:S02]  /*3ba90*/  LDG.E.U16 R25, desc[UR10][R6.64] ;  /* 0x0000000a06197981 */ /* 0x002524000c1e1500 */
[----:B--2---:R-:W-:-:S02]  /*3baa0*/  IMAD.WIDE R6, R2, 0x2, R16 ;  /* 0x0000000202067825 */ /* 0x004fc400078e0210 */
[----:B------:R-:W2:Y:S02]  /*3bab0*/  LDL.64 R16, [R1+0xe18] ;  /* 0x000e180001107983 */ /* 0x000ea40000100a00 */
[----:B---3--:R-:W-:-:S04]  /*3bac0*/  IMAD.WIDE R4, R2, 0x2, R10 ;  /* 0x0000000202047825 */ /* 0x008fc800078e020a */
[C---:B------:R-:W-:Y:S01]  /*3bad0*/  IMAD.WIDE R8, R2.reuse, 0x2, R18 ;  /* 0x0000000202087825 */ /* 0x040fe200078e0212 */
[----:B------:R-:W3:Y:S04]  /*3bae0*/  LDL.64 R10, [R1+0xe20] ;  /* 0x000e2000010a7983 */ /* 0x000ee80000100a00 */
[----:B------:R0:W-:Y:S04]  /*3baf0*/  STL [R1+0x1b4], R26 ;  /* 0x0001b41a01007387 */ /* 0x0001e80000100800 */
[----:B0-----:R-:W3:Y:S04]  /*3bb00*/  LDG.E.U16 R26, desc[UR10][R4.64] ;  /* 0x0000000a041a7981 */ /* 0x001ee8000c1e1500 */
[----:B----4-:R0:W-:Y:S04]  /*3bb10*/  STL [R1+0x1ac], R27 ;  /* 0x0001ac1b01007387 */ /* 0x0101e80000100800 */
[----:B------:R1:W-:Y:S04]  /*3bb20*/  STL [R1+0x98], R3 ;  /* 0x0000980301007387 */ /* 0x0003e80000100800 */
[----:B------:R-:W4:Y:S04]  /*3bb30*/  LDL.64 R18, [R1+0xe10] ;  /* 0x000e100001127983 */ /* 0x000f280000100a00 */
[----:B0-----:R0:W4:Y:S04]  /*3bb40*/  LDG.E.U16 R27, desc[UR10][R6.64] ;  /* 0x0000000a061b7981 */ /* 0x001128000c1e1500 */
[----:B-1----:R1:W4:Y:S01]  /*3bb50*/  LDG.E.U16 R3, desc[UR10][R8.64] ;  /* 0x0000000a08037981 */ /* 0x002322000c1e1500 */
[----:B0-----:R-:W-:-:S04]  /*3bb60*/  IMAD.WIDE R6, R2, 0x2, R14 ;  /* 0x0000000202067825 */ /* 0x001fc800078e020e */
[C---:B-1----:R-:W-:Y:S01]  /*3bb70*/  IMAD.WIDE R8, R2.reuse, 0x2, R12 ;  /* 0x0000000202087825 */ /* 0x042fe200078e020c */
[----:B------:R-:W4:Y:S04]  /*3bb80*/  LDL.64 R14, [R1+0xe08] ;  /* 0x000e0800010e7983 */ /* 0x000f280000100a00 */
[----:B------:R-:W4:Y:S04]  /*3bb90*/  LDL.64 R12, [R1+0xe00] ;  /* 0x000e0000010c7983 */ /* 0x000f280000100a00 */
[----:B------:R0:W-:Y:S04]  /*3bba0*/  STL [R1+0x154], R0 ;  /* 0x0001540001007387 */ /* 0x0001e80000100800 */
[----:B0-----:R-:W4:Y:S01]  /*3bbb0*/  LDG.E.U16 R0, desc[UR10][R6.64] ;  /* 0x0000000a06007981 */ /* 0x001f22000c1e1500 */
[----:B------:R-:W-:-:S05]  /*3bbc0*/  IMAD.WIDE R4, R2, 0x2, R22 ;  /* 0x0000000202047825 */ /* 0x000fca00078e0216 */
[----:B------:R0:W4:Y:S04]  /*3bbd0*/  LDG.E.U16 R22, desc[UR10][R4.64] ;  /* 0x0000000a04167981 */ /* 0x000128000c1e1500 */
[----:B------:R1:W-:Y:S01]  /*3bbe0*/  STL [R1+0x1a4], R24 ;  /* 0x0001a41801007387 */ /* 0x0003e20000100800 */
[----:B0-----:R-:W-:-:S03]  /*3bbf0*/  IMAD.WIDE R4, R2, 0x2, R20 ;  /* 0x0000000202047825 */ /* 0x001fc600078e0214 */
[----:B------:R-:W4:Y:S04]  /*3bc00*/  LDL.64 R20, [R1+0xdf0] ;  /* 0x000df00001147983 */ /* 0x000f280000100a00 */
[----:B------:R-:W4:Y:S04]  /*3bc10*/  LDG.E.U16 R23, desc[UR10][R4.64] ;  /* 0x0000000a04177981 */ /* 0x000f28000c1e1500 */
[----:B-1----:R2:W4:Y:S02]  /*3bc20*/  LDG.E.U16 R24, desc[UR10][R8.64] ;  /* 0x0000000a08187981 */ /* 0x002524000c1e1500 */
[----:B--2---:R-:W-:-:S02]  /*3bc30*/  IMAD.WIDE R8, R2, 0x2, R16 ;  /* 0x0000000202087825 */ /* 0x004fc400078e0210 */
[----:B------:R-:W2:Y:S02]  /*3bc40*/  LDL.64 R16, [R1+0xde8] ;  /* 0x000de80001107983 */ /* 0x000ea40000100a00 */
[C---:B---3--:R-:W-:Y:S02]  /*3bc50*/  IMAD.WIDE R6, R2.reuse, 0x2, R10 ;  /* 0x0000000202067825 */ /* 0x048fe400078e020a */
[----:B------:R-:W3:Y:S04]  /*3bc60*/  LDL.64 R10, [R1+0xdf8] ;  /* 0x000df800010a7983 */ /* 0x000ee80000100a00 */
[----:B------:R0:W-:Y:S04]  /*3bc70*/  STL [R1+0x1a0], R25 ;  /* 0x0001a01901007387 */ /* 0x0001e80000100800 */
[----:B0-----:R-:W3:Y:S04]  /*3bc80*/  LDG.E.U16 R25, desc[UR10][R6.64] ;  /* 0x0000000a06197981 */ /* 0x001ee8000c1e1500 */
[----:B------:R0:W-:Y:S04]  /*3bc90*/  STL [R1+0x198], R26 ;  /* 0x0001981a01007387 */ /* 0x0001e80000100800 */
[----:B0-----:R4:W3:Y:S02]  /*3bca0*/  LDG.E.U16 R26, desc[UR10][R8.64] ;  /* 0x0000000a081a7981 */ /* 0x0018e4000c1e1500 */
[----:B----4-:R-:W-:-:S04]  /*3bcb0*/  IMAD.WIDE R8, R2, 0x2, R18 ;  /* 0x0000000202087825 */ /* 0x010fc800078e0212 */
[----:B------:R-:W-:-:S04]  /*3bcc0*/  IMAD.WIDE R6, R2, 0x2, R14 ;  /* 0x0000000202067825 */ /* 0x000fc800078e020e */
[C---:B------:R-:W-:Y:S01]  /*3bcd0*/  IMAD.WIDE R4, R2.reuse, 0x2, R12 ;  /* 0x0000000202047825 */ /* 0x040fe200078e020c */
[----:B------:R-:W4:Y:S04]  /*3bce0*/  LDL.64 R14, [R1+0xde0] ;  /* 0x000de000010e7983 */ /* 0x000f280000100a00 */
[----:B------:R0:W-:Y:S04]  /*3bcf0*/  STL [R1+0x194], R27 ;  /* 0x0001941b01007387 */ /* 0x0001e80000100800 */
[----:B------:R-:W4:Y:S04]  /*3bd00*/  LDL.64 R12, [R1+0xdd8] ;  /* 0x000dd800010c7983 */ /* 0x000f280000100a00 */
[----:B------:R1:W-:Y:S04]  /*3bd10*/  STL [R1+0x190], R3 ;  /* 0x0001900301007387 */ /* 0x0003e80000100800 */
[----:B------:R-:W4:Y:S04]  /*3bd20*/  LDL.64 R18, [R1+0xdd0] ;  /* 0x000dd00001127983 */ /* 0x000f280000100a00 */
[----:B------:R1:W-:Y:S04]  /*3bd30*/  STL [R1+0x18c], R0 ;  /* 0x00018c0001007387 */ /* 0x0003e80000100800 */
[----:B0-----:R-:W4:Y:S04]  /*3bd40*/  LDG.E.U16 R27, desc[UR10][R8.64] ;  /* 0x0000000a081b7981 */ /* 0x001f28000c1e1500 */
[----:B-1----:R0:W4:Y:S04]  /*3bd50*/  LDG.E.U16 R3, desc[UR10][R6.64] ;  /* 0x0000000a06037981 */ /* 0x002128000c1e1500 */
[----:B------:R2:W4:Y:S01]  /*3bd60*/  LDG.E.U16 R0, desc[UR10][R4.64] ;  /* 0x0000000a04007981 */ /* 0x000522000c1e1500 */
[----:B0-----:R-:W-:-:S04]  /*3bd70*/  IMAD.WIDE R6, R2, 0x2, R20 ;  /* 0x0000000202067825 */ /* 0x001fc800078e0214 */
[----:B--2---:R-:W-:-:S04]  /*3bd80*/  IMAD.WIDE R4, R2, 0x2, R16 ;  /* 0x0000000202047825 */ /* 0x004fc800078e0210 */
[C---:B---3--:R-:W-:Y:S01]  /*3bd90*/  IMAD.WIDE R8, R2.reuse, 0x2, R10 ;  /* 0x0000000202087825 */ /* 0x048fe200078e020a */
[----:B----4-:R0:W-:Y:S04]  /*3bda0*/  STL [R1+0x2ab4], R0 ;  /* 0x002ab40001007387 */ /* 0x0101e80000100800 */
[----:B------:R-:W2:Y:S04]  /*3bdb0*/  LDL.64 R10, [R1+0xdc8] ;  /* 0x000dc800010a7983 */ /* 0x000ea80000100a00 */
[----:B------:R-:W3:Y:S04]  /*3bdc0*/  LDL.64 R16, [R1+0xdc0] ;  /* 0x000dc00001107983 */ /* 0x000ee80000100a00 */
[----:B------:R1:W-:Y:S04]  /*3bdd0*/  STL [R1+0x64], R24 ;  /* 0x0000641801007387 */ /* 0x0003e80000100800 */
[----:B------:R-:W-:Y:S04]  /*3bde0*/  STL [R1+0x184], R23 ;  /* 0x0001841701007387 */ /* 0x000fe80000100800 */
[----:B------:R4:W-:Y:S04]  /*3bdf0*/  STL [R1+0x150], R22 ;  /* 0x0001501601007387 */ /* 0x0009e80000100800 */
[----:B0-----:R0:W3:Y:S04]  /*3be00*/  LDG.E.U16 R0, desc[UR10][R4.64] ;  /* 0x0000000a04007981 */ /* 0x0010e8000c1e1500 */
[----:B-1----:R1:W3:Y:S04]  /*3be10*/  LDG.E.U16 R24, desc[UR10][R8.64] ;  /* 0x0000000a08187981 */ /* 0x0022e8000c1e1500 */
[----:B----4-:R-:W4:Y:S04]  /*3be20*/  LDL.64 R22, [R1+0xdb8] ;  /* 0x000db80001167983 */ /* 0x010f280000100a00 */
[----:B------:R0:W-:Y:S04]  /*3be30*/  STL [R1+0x180], R25 ;  /* 0x0001801901007387 */ /* 0x0001e80000100800 */
[----:B------:R-:W4:Y:S04]  /*3be40*/  LDL.64 R20, [R1+0xdb0] ;  /* 0x000db00001147983 */ /* 0x000f280000100a00 */
[----:B0-----:R0:W4:Y:S01]  /*3be50*/  LDG.E.U16 R25, desc[UR10][R6.64] ;  /* 0x0000000a06197981 */ /* 0x001122000c1e1500 */
[----:B------:R-:W-:-:S03]  /*3be60*/  IMAD.WIDE R4, R2, 0x2, R14 ;  /* 0x0000000202047825 */ /* 0x000fc600078e020e */
[----:B------:R-:W4:Y:S01]  /*3be70*/  LDL.64 R14, [R1+0xda8] ;  /* 0x000da800010e7983 */ /* 0x000f220000100a00 */
[----:B-1----:R-:W-:-:S04]  /*3be80*/  IMAD.WIDE R8, R2, 0x2, R18 ;  /* 0x0000000202087825 */ /* 0x002fc800078e0212 */
[C---:B0-----:R-:W-:Y:S02]  /*3be90*/  IMAD.WIDE R6, R2.reuse, 0x2, R12 ;  /* 0x0000000202067825 */ /* 0x041fe400078e020c */
[----:B------:R-:W4:Y:S04]  /*3bea0*/  LDL.64 R12, [R1+0xda0] ;  /* 0x000da000010c7983 */ /* 0x000f280000100a00 */
[----:B------:R0:W-:Y:S04]  /*3beb0*/  STL [R1+0x17c], R26 ;  /* 0x00017c1a01007387 */ /* 0x0001e80000100800 */
[----:B------:R1:W-:Y:S04]  /*3bec0*/  STL [R1+0x170], R27 ;  /* 0x0001701b01007387 */ /* 0x0003e80000100800 */
[----:B------:R1:W-:Y:S04]  /*3bed0*/  STL [R1+0x178], R3 ;  /* 0x0001780301007387 */ /* 0x0003e80000100800 */
[----:B------:R-:W4:Y:S04]  /*3bee0*/  LDL.64 R18, [R1+0xd98] ;  /* 0x000d980001127983 */ /* 0x000f280000100a00 */
[----:B0-----:R2:W4:Y:S04]  /*3bef0*/  LDG.E.U16 R26, desc[UR10][R4.64] ;  /* 0x0000000a041a7981 */ /* 0x001528000c1e1500 */
[----:B-1----:R3:W4:Y:S04]  /*3bf00*/  LDG.E.U16 R27, desc[UR10][R6.64] ;  /* 0x0000000a061b7981 */ /* 0x002728000c1e1500 */
[----:B------:R4:W4:Y:S01]  /*3bf10*/  LDG.E.U16 R3, desc[UR10][R8.64] ;  /* 0x0000000a08037981 */ /* 0x000922000c1e1500 */
[----:B--2---:R-:W-:-:S04]  /*3bf20*/  IMAD.WIDE R4, R2, 0x2, R10 ;  /* 0x0000000202047825 */ /* 0x004fc800078e020a */
[C---:B---3--:R-:W-:Y:S01]  /*3bf30*/  IMAD.WIDE R6, R2.reuse, 0x2, R16 ;  /* 0x0000000202067825 */ /* 0x048fe200078e0210 */
[----:B------:R-:W2:Y:S04]  /*3bf40*/  LDL.64 R10, [R1+0xd90] ;  /* 0x000d9000010a7983 */ /* 0x000ea80000100a00 */
[----:B------:R-:W3:Y:S04]  /*3bf50*/  LDL.64 R16, [R1+0xd88] ;  /* 0x000d880001107983 */ /* 0x000ee80000100a00 */
[----:B------:R0:W-:Y:S01]  /*3bf60*/  STL [R1+0x50], R24 ;  /* 0x0000501801007387 */ /* 0x0001e20000100800 */
[----:B----4-:R-:W-:-:S03]  /*3bf70*/  IMAD.WIDE R8, R2, 0x2, R22 ;  /* 0x0000000202087825 */ /* 0x010fc600078e0216 */
[----:B0-----:R0:W4:Y:S04]  /*3bf80*/  LDG.E.U16 R24, desc[UR10][R4.64] ;  /* 0x0000000a04187981 */ /* 0x001128000c1e1500 */
[----:B------:R1:W-:Y:S04]  /*3bf90*/  STL [R1+0x144], R25 ;  /* 0x0001441901007387 */ /* 0x0003e80000100800 */
[----:B------:R0:W-:Y:S04]  /*3bfa0*/  STL [R1+0x16c], R0 ;  /* 0x00016c0001007387 */ /* 0x0001e80000100800 */
[----:B-1----:R1:W4:Y:S04]  /*3bfb0*/  LDG.E.U16 R25, desc[UR10][R6.64] ;  /* 0x0000000a06197981 */ /* 0x002328000c1e1500 */
[----:B0-----:R0:W4:Y:S01]  /*3bfc0*/  LDG.E.U16 R0, desc[UR10][R8.64] ;  /* 0x0000000a08007981 */ /* 0x001122000c1e1500 */
[----:B------:R-:W-:-:S03]  /*3bfd0*/  IMAD.WIDE R4, R2, 0x2, R14 ;  /* 0x0000000202047825 */ /* 0x000fc600078e020e */
[----:B------:R-:W4:Y:S01]  /*3bfe0*/  LDL.64 R14, [R1+0xd80] ;  /* 0x000d8000010e7983 */ /* 0x000f220000100a00 */
[----:B-1----:R-:W-:-:S04]  /*3bff0*/  IMAD.WIDE R6, R2, 0x2, R12 ;  /* 0x0000000202067825 */ /* 0x002fc800078e020c */
[C---:B0-----:R-:W-:Y:S01]  /*3c000*/  IMAD.WIDE R8, R2.reuse, 0x2, R20 ;  /* 0x0000000202087825 */ /* 0x041fe200078e0214 */
[----:B------:R-:W4:Y:S04]  /*3c010*/  LDL.64 R12, [R1+0xd78] ;  /* 0x000d7800010c7983 */ /* 0x000f280000100a00 */
[----:B------:R0:W-:Y:S04]  /*3c020*/  STL [R1+0x168], R26 ;  /* 0x0001681a01007387 */ /* 0x0001e80000100800 */
[----:B------:R-:W-:Y:S04]  /*3c030*/  STL [R1+0x164], R27 ;  /* 0x0001641b01007387 */ /* 0x000fe80000100800 */
[----:B------:R-:W4:Y:S04]  /*3c040*/  LDL.64 R22, [R1+0xd70] ;  /* 0x000d700001167983 */ /* 0x000f280000100a00 */
[----:B------:R1:W-:Y:S04]  /*3c050*/  STL [R1+0x160], R3 ;  /* 0x0001600301007387 */ /* 0x0003e80000100800 */
[----:B0-----:R-:W4:Y:S04]  /*3c060*/  LDG.E.U16 R26, desc[UR10][R8.64] ;  /* 0x0000000a081a7981 */ /* 0x001f28000c1e1500 */
[----:B-1----:R2:W4:Y:S04]  /*3c070*/  LDG.E.U16 R3, desc[UR10][R6.64] ;  /* 0x0000000a06037981 */ /* 0x002528000c1e1500 */
[----:B------:R0:W4:Y:S01]  /*3c080*/  LDG.E.U16 R27, desc[UR10][R4.64] ;  /* 0x0000000a041b7981 */ /* 0x000122000c1e1500 */
[----:B--2---:R-:W-:-:S04]  /*3c090*/  IMAD.WIDE R6, R2, 0x2, R10 ;  /* 0x0000000202067825 */ /* 0x004fc800078e020a */
[C---:B---3--:R-:W-:Y:S01]  /*3c0a0*/  IMAD.WIDE R8, R2.reuse, 0x2, R16 ;  /* 0x0000000202087825 */ /* 0x048fe200078e0210 */
[----:B------:R-:W2:Y:S04]  /*3c0b0*/  LDL.64 R10, [R1+0xd68] ;  /* 0x000d6800010a7983 */ /* 0x000ea80000100a00 */
[----:B------:R-:W3:Y:S04]  /*3c0c0*/  LDL.64 R16, [R1+0xd60] ;  /* 0x000d600001107983 */ /* 0x000ee80000100a00 */
[----:B----4-:R1:W-:Y:S04]  /*3c0d0*/  STL [R1+0x15c], R24 ;  /* 0x00015c1801007387 */ /* 0x0103e80000100800 */
[----:B------:R-:W4:Y:S04]  /*3c0e0*/  LDL.64 R20, [R1+0xd58] ;  /* 0x000d580001147983 */ /* 0x000f280000100a00 */
[----:B------:R1:W-:Y:S04]  /*3c0f0*/  STL [R1+0x158], R25 ;  /* 0x0001581901007387 */ /* 0x0003e80000100800 */
[----:B------:R1:W-:Y:S01]  /*3c100*/  STL [R1+0x38], R0 ;  /* 0x0000380001007387 */ /* 0x0003e20000100800 */
[----:B0-----:R-:W-:-:S05]  /*3c110*/  IMAD.WIDE R4, R2, 0x2, R18 ;  /* 0x0000000202047825 */ /* 0x001fca00078e0212 */
[----:B-1----:R-:W2:Y:S04]  /*3c120*/  LDG.E.U16 R24, desc[UR10][R4.64] ;  /* 0x0000000a04187981 */ /* 0x002ea8000c1e1500 */
[----:B------:R0:W2:Y:S04]  /*3c130*/  LDG.E.U16 R25, desc[UR10][R6.64] ;  /* 0x0000000a06197981 */ /* 0x0000a8000c1e1500 */
[----:B------:R1:W2:Y:S01]  /*3c140*/  LDG.E.U16 R0, desc[UR10][R8.64] ;  /* 0x0000000a08007981 */ /* 0x0002a2000c1e1500 */
[----:B0-----:R-:W-:-:S04]  /*3c150*/  IMAD.WIDE R6, R2, 0x2, R14 ;  /* 0x0000000202067825 */ /* 0x001fc800078e020e */
[----:B-1----:R-:W-:-:S04]  /*3c160*/  IMAD.WIDE R8, R2, 0x2, R12 ;  /* 0x0000000202087825 */ /* 0x002fc800078e020c */
[C---:B------:R-:W-:Y:S02]  /*3c170*/  IMAD.WIDE R4, R2.reuse, 0x2, R22 ;  /* 0x0000000202047825 */ /* 0x040fe400078e0216 */
[----:B------:R-:W3:Y:S04]  /*3c180*/  LDG.E.U16 R23, desc[UR10][R6.64] ;  /* 0x0000000a06177981 */ /* 0x000ee8000c1e1500 */
[----:B--2---:R0:W-:Y:S04]  /*3c190*/  STL [R1+0x2acc], R0 ;  /* 0x002acc0001007387 */ /* 0x0041e80000100800 */
[----:B------:R-:W2:Y:S04]  /*3c1a0*/  LDL.64 R14, [R1+0xd50] ;  /* 0x000d5000010e7983 */ /* 0x000ea80000100a00 */
[----:B------:R-:W2:Y:S04]  /*3c1b0*/  LDL.64 R12, [R1+0xd40] ;  /* 0x000d4000010c7983 */ /* 0x000ea80000100a00 */
[----:B------:R-:W2:Y:S04]  /*3c1c0*/  LDL.64 R18, [R1+0xd48] ;  /* 0x000d480001127983 */ /* 0x000ea80000100a00 */
[----:B------:R1:W-:Y:S04]  /*3c1d0*/  STL [R1+0x130], R26 ;  /* 0x0001301a01007387 */ /* 0x0003e80000100800 */
[----:B0-----:R-:W2:Y:S04]  /*3c1e0*/  LDG.E.U16 R0, desc[UR10][R8.64] ;  /* 0x0000000a08007981 */ /* 0x001ea8000c1e1500 */
[----:B-1----:R0:W2:Y:S02]  /*3c1f0*/  LDG.E.U16 R26, desc[UR10][R4.64] ;  /* 0x0000000a041a7981 */ /* 0x0020a4000c1e1500 */
[----:B0-----:R-:W-:-:S02]  /*3c200*/  IMAD.WIDE R4, R2, 0x2, R10 ;  /* 0x0000000202047825 */ /* 0x001fc400078e020a */
[----:B------:R-:W2:Y:S02]  /*3c210*/  LDL.64 R10, [R1+0xd38] ;  /* 0x000d3800010a7983 */ /* 0x000ea40000100a00 */
[C---:B---3--:R-:W-:Y:S02]  /*3c220*/  IMAD.WIDE R6, R2.reuse, 0x2, R16 ;  /* 0x0000000202067825 */ /* 0x048fe400078e0210 */
[----:B------:R-:W3:Y:S02]  /*3c230*/  LDL.64 R16, [R1+0xd30] ;  /* 0x000d300001107983 */ /* 0x000ee40000100a00 */
[C---:B----4-:R-:W-:Y:S02]  /*3c240*/  IMAD.WIDE R8, R2.reuse, 0x2, R20 ;  /* 0x0000000202087825 */ /* 0x050fe400078e0214 */
[----:B------:R0:W-:Y:S04]  /*3c250*/  STL [R1+0x14c], R27 ;  /* 0x00014c1b01007387 */ /* 0x0001e80000100800 */
[----:B------:R-:W4:Y:S04]  /*3c260*/  LDL.64 R20, [R1+0xd28] ;  /* 0x000d280001147983 */ /* 0x000f280000100a00 */
[----:B------:R-:W-:Y:S04]  /*3c270*/  STL [R1+0x148], R3 ;  /* 0x0001480301007387 */ /* 0x000fe80000100800 */
[----:B------:R1:W-:Y:S04]  /*3c280*/  STL [R1+0x140], R24 ;  /* 0x0001401801007387 */ /* 0x0003e80000100800 */
[----:B0-----:R2:W3:Y:S04]  /*3c290*/  LDG.E.U16 R27, desc[UR10][R4.64] ;  /* 0x0000000a041b7981 */ /* 0x0014e8000c1e1500 */
[----:B-1----:R0:W4:Y:S04]  /*3c2a0*/  LDG.E.U16 R24, desc[UR10][R8.64] ;  /* 0x0000000a08187981 */ /* 0x002128000c1e1500 */
[----:B------:R1:W4:Y:S01]  /*3c2b0*/  LDG.E.U16 R3, desc[UR10][R6.64] ;  /* 0x0000000a06037981 */ /* 0x000322000c1e1500 */
[----:B--2---:R-:W-:-:S04]  /*3c2c0*/  IMAD.WIDE R4, R2, 0x2, R14 ;  /* 0x0000000202047825 */ /* 0x004fc800078e020e */
[C---:B0-----:R-:W-:Y:S01]  /*3c2d0*/  IMAD.WIDE R8, R2.reuse, 0x2, R12 ;  /* 0x0000000202087825 */ /* 0x041fe200078e020c */
[----:B------:R-:W2:Y:S04]  /*3c2e0*/  LDL.64 R14, [R1+0xd20] ;  /* 0x000d2000010e7983 */ /* 0x000ea80000100a00 */
[----:B------:R-:W2:Y:S04]  /*3c2f0*/  LDL.64 R12, [R1+0xd18] ;  /* 0x000d1800010c7983 */ /* 0x000ea80000100a00 */
[----:B------:R0:W-:Y:S04]  /*3c300*/  STL [R1+0x13c], R25 ;  /* 0x00013c1901007387 */ /* 0x0001e80000100800 */
[----:B------:R0:W-:Y:S01]  /*3c310*/  STL [R1+0x134], R23 ;  /* 0x0001341701007387 */ /* 0x0001e20000100800 */
[----:B-1----:R-:W-:-:S03]  /*3c320*/  IMAD.WIDE R6, R2, 0x2, R18 ;  /* 0x0000000202067825 */ /* 0x002fc600078e0212 */
[----:B0-----:R-:W2:Y:S04]  /*3c330*/  LDG.E.U16 R25, desc[UR10][R4.64] ;  /* 0x0000000a04197981 */ /* 0x001ea8000c1e1500 */
[----:B------:R-:W2:Y:S04]  /*3c340*/  LDL.64 R22, [R1+0xd10] ;  /* 0x000d100001167983 */ /* 0x000ea80000100a00 */
[----:B------:R0:W-:Y:S04]  /*3c350*/  STL [R1+0x28], R0 ;  /* 0x0000280001007387 */ /* 0x0001e80000100800 */
[----:B------:R1:W-:Y:S04]  /*3c360*/  STL [R1+0x118], R26 ;  /* 0x0001181a01007387 */ /* 0x0003e80000100800 */
[----:B------:R-:W2:Y:S04]  /*3c370*/  LDL.64 R18, [R1+0xd00] ;  /* 0x000d000001127983 */ /* 0x000ea80000100a00 */
        /* <DEDUP_REMOVED lines=8> */
[----:B------:R-:W-:Y:S04]  /*3c400*/  STL [R1+0x128], R3 ;  /* 0x0001280301007387 */ /* 0x000fe80000100800 */
[----:B------:R1:W-:Y:S04]  /*3c410*/  STL [R1+0x124], R24 ;  /* 0x0001241801007387 */ /* 0x0003e80000100800 */
[----:B------:R-:W4:Y:S04]  /*3c420*/  LDL.64 R20, [R1+0xcf0] ;  /* 0x000cf00001147983 */ /* 0x000f280000100a00 */
[----:B0-----:R-:W4:Y:S04]  /*3c430*/  LDG.E.U16 R27, desc[UR10][R8.64] ;  /* 0x0000000a081b7981 */ /* 0x001f28000c1e1500 */
[----:B-1----:R2:W4:Y:S04]  /*3c440*/  LDG.E.U16 R24, desc[UR10][R4.64] ;  /* 0x0000000a04187981 */ /* 0x002528000c1e1500 */
[----:B------:R0:W4:Y:S01]  /*3c450*/  LDG.E.U16 R3, desc[UR10][R6.64] ;  /* 0x0000000a06037981 */ /* 0x000122000c1e1500 */
[----:B--2---:R-:W-:-:S04]  /*3c460*/  IMAD.WIDE R4, R2, 0x2, R14 ;  /* 0x0000000202047825 */ /* 0x004fc800078e020e */
[C---:B0-----:R-:W-:Y:S01]  /*3c470*/  IMAD.WIDE R6, R2.reuse, 0x2, R12 ;  /* 0x0000000202067825 */ /* 0x041fe200078e020c */
[----:B------:R-:W2:Y:S04]  /*3c480*/  LDL.64 R14, [R1+0xce8] ;  /* 0x000ce800010e7983 */ /* 0x000ea80000100a00 */
[----:B------:R-:W2:Y:S04]  /*3c490*/  LDL.64 R12, [R1+0xce0] ;  /* 0x000ce000010c7983 */ /* 0x000ea80000100a00 */
[----:B------:R0:W-:Y:S01]  /*3c4a0*/  STL [R1+0x120], R25 ;  /* 0x0001201901007387 */ /* 0x0001e20000100800 */
[----:B------:R-:W-:-:S03]  /*3c4b0*/  IMAD.WIDE R8, R2, 0x2, R22 ;  /* 0x0000000202087825 */ /* 0x000fc600078e0216 */
[----:B------:R-:W2:Y:S04]  /*3c4c0*/  LDG.E.U16 R22, desc[UR10][R6.64] ;  /* 0x0000000a06167981 */ /* 0x000ea8000c1e1500 */
[----:B------:R-:W2:Y:S04]  /*3c4d0*/  LDG.E.U16 R23, desc[UR10][R8.64] ;  /* 0x0000000a08177981 */ /* 0x000ea8000c1e1500 */
[----:B0-----:R0:W2:Y:S02]  /*3c4e0*/  LDG.E.U16 R25, desc[UR10][R4.64] ;  /* 0x0000000a04197981 */ /* 0x0010a4000c1e1500 */
[----:B0-----:R-:W-:-:S02]  /*3c4f0*/  IMAD.WIDE R4, R2, 0x2, R10 ;  /* 0x0000000202047825 */ /* 0x001fc400078e020a */
[----:B------:R-:W2:Y:S04]  /*3c500*/  LDL.64 R10, [R1+0xcd8] ;  /* 0x000cd800010a7983 */ /* 0x000ea80000100a00 */
[----:B------:R0:W-:Y:S04]  /*3c510*/  STL [R1+0x11c], R0 ;  /* 0x00011c0001007387 */ /* 0x0001e80000100800 */
[----:B0-----:R-:W2:Y:S01]  /*3c520*/  LDG.E.U16 R0, desc[UR10][R4.64] ;  /* 0x0000000a04007981 */ /* 0x001ea2000c1e1500 */
[----:B------:R-:W-:-:S04]  /*3c530*/  IMAD.WIDE R6, R2, 0x2, R18 ;  /* 0x0000000202067825 */ /* 0x000fc800078e0212 */
[C---:B---3--:R-:W-:Y:S01]  /*3c540*/  IMAD.WIDE R8, R2.reuse, 0x2, R16 ;  /* 0x0000000202087825 */ /* 0x048fe200078e0210 */
[----:B------:R-:W3:Y:S04]  /*3c550*/  LDL.64 R18, [R1+0xcd0] ;  /* 0x000cd00001127983 */ /* 0x000ee80000100a00 */
[----:B------:R-:W3:Y:S04]  /*3c560*/  LDL.64 R16, [R1+0xcc8] ;  /* 0x000cc80001107983 */ /* 0x000ee80000100a00 */
[----:B------:R0:W-:Y:S04]  /*3c570*/  STL [R1+0x110], R26 ;  /* 0x0001101a01007387 */ /* 0x0001e80000100800 */
[----:B----4-:R1:W-:Y:S04]  /*3c580*/  STL [R1+0x20], R27 ;  /* 0x0000201b01007387 */ /* 0x0103e80000100800 */
[----:B0-----:R-:W4:Y:S04]  /*3c590*/  LDG.E.U16 R26, desc[UR10][R6.64] ;  /* 0x0000000a061a7981 */ /* 0x001f28000c1e1500 */
[----:B-1----:R0:W3:Y:S02]  /*3c5a0*/  LDG.E.U16 R27, desc[UR10][R8.64] ;  /* 0x0000000a081b7981 */ /* 0x0020e4000c1e1500 */
[----:B0-----:R-:W-:-:S04]  /*3c5b0*/  IMAD.WIDE R8, R2, 0x2, R20 ;  /* 0x0000000202087825 */ /* 0x001fc800078e0214 */
[C---:B--2---:R-:W-:Y:S02]  /*3c5c0*/  IMAD.WIDE R4, R2.reuse, 0x2, R14 ;  /* 0x0000000202047825 */ /* 0x044fe400078e020e */
[----:B------:R-:W2:Y:S04]  /*3c5d0*/  LDL.64 R14, [R1+0xcc0] ;  /* 0x000cc000010e7983 */ /* 0x000ea80000100a00 */
[----:B------:R0:W-:Y:S04]  /*3c5e0*/  STL [R1+0xf4], R3 ;  /* 0x0000f40301007387 */ /* 0x0001e80000100800 */
[----:B0-----:R-:W2:Y:S04]  /*3c5f0*/  LDG.E.U16 R3, desc[UR10][R8.64] ;  /* 0x0000000a08037981 */ /* 0x001ea8000c1e1500 */
[----:B------:R-:W-:Y:S04]  /*3c600*/  STL [R1+0x108], R25 ;  /* 0x0001081901007387 */ /* 0x000fe80000100800 */
[----:B------:R0:W-:Y:S04]  /*3c610*/  STL [R1+0x10c], R24 ;  /* 0x00010c1801007387 */ /* 0x0001e80000100800 */
[----:B0-----:R-:W2:Y:S04]  /*3c620*/  LDL.64 R24, [R1+0xcb8] ;  /* 0x000cb80001187983 */ /* 0x001ea80000100a00 */
[----:B------:R-:W-:Y:S04]  /*3c630*/  STL [R1+0x100], R23 ;  /* 0x0001001701007387 */ /* 0x000fe80000100800 */
[----:B------:R0:W-:Y:S04]  /*3c640*/  STL [R1+0x104], R22 ;  /* 0x0001041601007387 */ /* 0x0001e80000100800 */
[----:B0-----:R-:W2:Y:S04]  /*3c650*/  LDL.64 R22, [R1+0xcb0] ;  /* 0x000cb00001167983 */ /* 0x001ea80000100a00 */
[----:B------:R0:W-:Y:S04]  /*3c660*/  STL [R1+0xfc], R0 ;  /* 0x0000fc0001007387 */ /* 0x0001e80000100800 */
[----:B0-----:R0:W2:Y:S01]  /*3c670*/  LDG.E.U16 R0, desc[UR10][R4.64] ;  /* 0x0000000a04007981 */ /* 0x0010a2000c1e1500 */
[----:B------:R-:W-:-:S03]  /*3c680*/  IMAD.WIDE R6, R2, 0x2, R12 ;  /* 0x0000000202067825 */ /* 0x000fc600078e020c */
[----:B----4-:R1:W-:Y:S04]  /*3c690*/  STL [R1+0xf8], R26 ;  /* 0x0000f81a01007387 */ /* 0x0103e80000100800 */
[----:B------:R-:W4:Y:S04]  /*3c6a0*/  LDL.64 R20, [R1+0xca8] ;  /* 0x000ca80001147983 */ /* 0x000f280000100a00 */
[----:B------:R-:W4:Y:S01]  /*3c6b0*/  LDL.64 R12, [R1+0xca0] ;  /* 0x000ca000010c7983 */ /* 0x000f220000100a00 */
[----:B0-----:R-:W-:-:S03]  /*3c6c0*/  IMAD.WIDE R4, R2, 0x2, R10 ;  /* 0x0000000202047825 */ /* 0x001fc600078e020a */
[----:B------:R-:W4:Y:S04]  /*3c6d0*/  LDL.64 R10, [R1+0xc98] ;  /* 0x000c9800010a7983 */ /* 0x000f280000100a00 */
[----:B---3--:R0:W-:Y:S04]  /*3c6e0*/  STL [R1+0x1c], R27 ;  /* 0x00001c1b01007387 */ /* 0x0081e80000100800 */
[----:B-1----:R1:W3:Y:S04]  /*3c6f0*/  LDG.E.U16 R26, desc[UR10][R6.64] ;  /* 0x0000000a061a7981 */ /* 0x0022e8000c1e1500 */
[----:B0-----:R-:W4:Y:S01]  /*3c700*/  LDG.E.U16 R27, desc[UR10][R4.64] ;  /* 0x0000000a041b7981 */ /* 0x001f22000c1e1500 */
[----:B-1----:R-:W-:-:S04]  /*3c710*/  IMAD.WIDE R6, R2, 0x2, R18 ;  /* 0x0000000202067825 */ /* 0x002fc800078e0212 */
[C---:B------:R-:W-:Y:S01]  /*3c720*/  IMAD.WIDE R8, R2.reuse, 0x2, R16 ;  /* 0x0000000202087825 */ /* 0x040fe200078e0210 */
[----:B--2---:R0:W-:Y:S04]  /*3c730*/  STL [R1+0xd0], R3 ;  /* 0x0000d00301007387 */ /* 0x0041e80000100800 */
[----:B0-----:R0:W2:Y:S04]  /*3c740*/  LDG.E.U16 R3, desc[UR10][R6.64] ;  /* 0x0000000a06037981 */ /* 0x0010a8000c1e1500 */
[----:B------:R1:W-:Y:S04]  /*3c750*/  STL [R1+0xec], R0 ;  /* 0x0000ec0001007387 */ /* 0x0003e80000100800 */
[----:B------:R-:W2:Y:S04]  /*3c760*/  LDL.64 R16, [R1+0xc88] ;  /* 0x000c880001107983 */ /* 0x000ea80000100a00 */
[----:B------:R-:W2:Y:S01]  /*3c770*/  LDL.64 R18, [R1+0xc90] ;  /* 0x000c900001127983 */ /* 0x000ea20000100a00 */
[----:B0-----:R-:W-:-:S04]  /*3c780*/  IMAD.WIDE R6, R2, 0x2, R14 ;  /* 0x0000000202067825 */ /* 0x001fc800078e020e */
[C---:B------:R-:W-:Y:S01]  /*3c790*/  IMAD.WIDE R4, R2.reuse, 0x2, R22 ;  /* 0x0000000202047825 */ /* 0x040fe200078e0216 */
[----:B------:R-:W2:Y:S04]  /*3c7a0*/  LDL.64 R14, [R1+0xc80] ;  /* 0x000c8000010e7983 */ /* 0x000ea80000100a00 */
[----:B------:R-:W2:Y:S04]  /*3c7b0*/  LDG.E.U16 R22, desc[UR10][R4.64] ;  /* 0x0000000a04167981 */ /* 0x000ea8000c1e1500 */
[----:B-1----:R0:W2:Y:S04]  /*3c7c0*/  LDG.E.U16 R0, desc[UR10][R8.64] ;  /* 0x0000000a08007981 */ /* 0x0020a8000c1e1500 */
[----:B---3--:R1:W-:Y:S01]  /*3c7d0*/  STL [R1+0xe8], R26 ;  /* 0x0000e81a01007387 */ /* 0x0083e20000100800 */
[----:B0-----:R-:W-:-:S03]  /*3c7e0*/  IMAD.WIDE R8, R2, 0x2, R24 ;  /* 0x0000000202087825 */ /* 0x001fc600078e0218 */
[----:B----4-:R0:W-:Y:S04]  /*3c7f0*/  STL [R1+0xe4], R27 ;  /* 0x0000e41b01007387 */ /* 0x0101e80000100800 */
[----:B-1----:R1:W3:Y:S01]  /*3c800*/  LDG.E.U16 R26, desc[UR10][R6.64] ;  /* 0x0000000a061a7981 */ /* 0x0022e2000c1e1500 */
[----:B------:R-:W-:-:S03]  /*3c810*/  IMAD.WIDE R4, R2, 0x2, R20 ;  /* 0x0000000202047825 */ /* 0x000fc600078e0214 */
[----:B0-----:R0:W4:Y:S04]  /*3c820*/  LDG.E.U16 R27, desc[UR10][R8.64] ;  /* 0x0000000a081b7981 */ /* 0x001128000c1e1500 */
[----:B------:R-:W3:Y:S01]  /*3c830*/  LDG.E.U16 R23, desc[UR10][R4.64] ;  /* 0x0000000a04177981 */ /* 0x000ee2000c1e1500 */
[----:B-1----:R-:W-:-:S03]  /*3c840*/  IMAD.WIDE R6, R2, 0x2, R12 ;  /* 0x0000000202067825 */ /* 0x002fc600078e020c */
[----:B------:R-:W3:Y:S04]  /*3c850*/  LDL.64 R12, [R1+0xc78] ;  /* 0x000c7800010c7983 */ /* 0x000ee80000100a00 */
[----:B------:R1:W3:Y:S01]  /*3c860*/  LDG.E.U16 R20, desc[UR10][R6.64] ;  /* 0x0000000a06147981 */ /* 0x0002e2000c1e1500 */
[----:B0-----:R-:W-:-:S03]  /*3c870*/  IMAD.WIDE R8, R2, 0x2, R10 ;  /* 0x0000000202087825 */ /* 0x001fc600078e020a */
[----:B------:R-:W3:Y:S04]  /*3c880*/  LDL.64 R10, [R1+0xc70] ;  /* 0x000c7000010a7983 */ /* 0x000ee80000100a00 */
[----:B------:R0:W3:Y:S04]  /*3c890*/  LDG.E.U16 R21, desc[UR10][R8.64] ;  /* 0x0000000a08157981 */ /* 0x0000e8000c1e1500 */
[----:B--2---:R2:W-:Y:S04]  /*3c8a0*/  STL [R1+0xdc], R3 ;  /* 0x0000dc0301007387 */ /* 0x0045e80000100800 */
[----:B------:R-:W3:Y:S01]  /*3c8b0*/  LDL.64 R24, [R1+0xc50] ;  /* 0x000c500001187983 */ /* 0x000ee20000100a00 */
[----:B--2---:R-:W2:Y:S01]  /*3c8c0*/  LDC R3, c[0x0][0x3d8] ;  /* 0x0000f600ff037b82 */ /* 0x004ea20000000800 */
[----:B-1----:R-:W-:-:S04]  /*3c8d0*/  IMAD.WIDE R6, R2, 0x2, R16 ;  /* 0x0000000202067825 */ /* 0x002fc800078e0210 */
[C---:B------:R-:W-:Y:S01]  /*3c8e0*/  IMAD.WIDE R4, R2.reuse, 0x2, R18 ;  /* 0x0000000202047825 */ /* 0x040fe200078e0212 */
[----:B------:R1:W2:Y:S04]  /*3c8f0*/  LDG.E.U16 R17, desc[UR10][R6.64] ;  /* 0x0000000a06117981 */ /* 0x0002a8000c1e1500 */
[----:B------:R-:W2:Y:S01]  /*3c900*/  LDG.E.U16 R16, desc[UR10][R4.64] ;  /* 0x0000000a04107981 */ /* 0x000ea2000c1e1500 */
[----:B0-----:R-:W-:-:S03]  /*3c910*/  IMAD.WIDE R8, R2, 0x2, R14 ;  /* 0x0000000202087825 */ /* 0x001fc600078e020e */
[----:B------:R-:W2:Y:S04]  /*3c920*/  LDL.64 R4, [R1+0xc68] ;  /* 0x000c680001047983 */ /* 0x000ea80000100a00 */
[----:B---3--:R-:W3:Y:S04]  /*3c930*/  LDL.64 R24, [R1+0xc50] ;  /* 0x000c500001187983 */ /* 0x008ee80000100a00 */
[----:B------:R0:W-:Y:S04]  /*3c940*/  STL [R1+0xd8], R0 ;  /* 0x0000d80001007387 */ /* 0x0001e80000100800 */
[----:B----4-:R-:W-:Y:S04]  /*3c950*/  STL [R1+0x8], R27 ;  /* 0x0000081b01007387 */ /* 0x010fe80000100800 */
[----:B------:R4:W-:Y:S04]  /*3c960*/  STL [R1+0xd4], R26 ;  /* 0x0000d41a01007387 */ /* 0x0009e80000100800 */
[----:B------:R-:W3:Y:S01]  /*3c970*/  LDL.64 R14, [R1+0xc58] ;  /* 0x000c5800010e7983 */ /* 0x000ee20000100a00 */
[----:B-1----:R-:W-:-:S02]  /*3c980*/  IMAD.WIDE R6, R2, 0x2, R10 ;  /* 0x0000000202067825 */ /* 0x002fc400078e020a */
[----:B------:R-:W1:Y:S08]  /*3c990*/  LDC R11, c[0x0][0x3d8] ;  /* 0x0000f600ff0b7b82 */ /* 0x000e700000000800 */
[----:B------:R-:W1:Y:S01]  /*3c9a0*/  LDC R10, c[0x0][0x3d8] ;  /* 0x0000f600ff0a7b82 */ /* 0x000e620000000800 */
[----:B0-----:R0:W3:Y:S04]  /*3c9b0*/  LDG.E.U16 R0, desc[UR10][R8.64] ;  /* 0x0000000a08007981 */ /* 0x0010e8000c1e1500 */
[----:B----4-:R-:W4:Y:S04]  /*3c9c0*/  LDL.64 R26, [R1+0xc60] ;  /* 0x000c6000011a7983 */ /* 0x010f280000100a00 */
[----:B------:R-:W-:Y:S04]  /*3c9d0*/  STL [R1+0xcc], R23 ;  /* 0x0000cc1701007387 */ /* 0x000fe80000100800 */
[----:B------:R0:W-:Y:S04]  /*3c9e0*/  STL [R1+0xb8], R22 ;  /* 0x0000b81601007387 */ /* 0x0001e80000100800 */
[----:B0-----:R-:W3:Y:S04]  /*3c9f0*/  LDL.64 R22, [R1+0xc48] ;  /* 0x000c480001167983 */ /* 0x001ee80000100a00 */
[----:B------:R-:W-:Y:S04]  /*3ca00*/  STL [R1+0xc4], R21 ;  /* 0x0000c41501007387 */ /* 0x000fe80000100800 */
[----:B------:R0:W-:Y:S04]  /*3ca10*/  STL [R1+0xc8], R20 ;  /* 0x0000c81401007387 */ /* 0x0001e80000100800 */
[----:B------:R-:W3:Y:S04]  /*3ca20*/  LDL.64 R18, [R1+0xc48] ;  /* 0x000c480001127983 */ /* 0x000ee80000100a00 */
[----:B0-----:R-:W3:Y:S04]  /*3ca30*/  LDL.64 R20, [R1+0xc40] ;  /* 0x000c400001147983 */ /* 0x001ee80000100a00 */
[----:B--2---:R-:W-:Y:S04]  /*3ca40*/  STL [R1+0xbc], R17 ;  /* 0x0000bc1101007387 */ /* 0x004fe80000100800 */
[----:B------:R0:W-:Y:S04]  /*3ca50*/  STL [R1+0xc0], R16 ;  /* 0x0000c01001007387 */ /* 0x0001e80000100800 */
[----:B0-----:R-:W2:Y:S01]  /*3ca60*/  LDL.64 R16, [R1+0xc40] ;  /* 0x000c400001107983 */ /* 0x001ea20000100a00 */
[----:B------:R-:W-:-:S04]  /*3ca70*/  IMAD.WIDE R8, R2, 0x2, R12 ;  /* 0x0000000202087825 */ /* 0x000fc800078e020c */
[----:B------:R-:W-:Y:S01]  /*3ca80*/  IMAD.WIDE R4, R2, 0x2, R4 ;  /* 0x0000000202047825 */ /* 0x000fe200078e0204 */
[----:B------:R-:W0:Y:S01]  /*3ca90*/  LDC R12, c[0x0][0x3d8] ;  /* 0x0000f600ff0c7b82 */ /* 0x000e220000000800 */
[----:B------:R-:W4:Y:S04]  /*3caa0*/  LDG.E.U16 R13, desc[UR10][R8.64] ;  /* 0x0000000a080d7981 */ /* 0x000f28000c1e1500 */
[----:B--2---:R2:W4:Y:S04]  /*3cab0*/  LDG.E.U16 R17, desc[UR10][R6.64] ;  /* 0x0000000a06117981 */ /* 0x004528000c1e1500 */
[----:B------:R1:W4:Y:S01]  /*3cac0*/  LDG.E.U16 R16, desc[UR10][R4.64] ;  /* 0x0000000a04107981 */ /* 0x000322000c1e1500 */
[----:B---3--:R-:W-:-:S02]  /*3cad0*/  LEA R24, R3, R28, 0x2 ;  /* 0x0000001c03187211 */ /* 0x008fc400078e10ff */
[----:B0-----:R-:W-:Y:S02]  /*3cae0*/  LEA R18, R12, R28, 0x3 ;  /* 0x0000001c0c127211 */ /* 0x001fe400078e18ff */
[----:B------:R-:W-:Y:S01]  /*3caf0*/  MOV R19, R23 ;  /* 0x0000001700137202 */ /* 0x000fe20000000f00 */
[----:B------:R-:W0:Y:S01]  /*3cb00*/  LDC R3, c[0x0][0x3d8] ;  /* 0x0000f600ff037b82 */ /* 0x000e220000000800 */
[----:B------:R-:W-:Y:S01]  /*3cb10*/  STL [R1+0xc50], R24 ;  /* 0x000c501801007387 */ /* 0x000fe20000100800 */
[----:B--2---:R-:W-:-:S03]  /*3cb20*/  IMAD.WIDE R6, R2, 0x2, R14 ;  /* 0x0000000202067825 */ /* 0x004fc600078e020e */
[----:B------:R-:W2:Y:S04]  /*3cb30*/  LDL.64 R14, [R1+0xc38] ;  /* 0x000c3800010e7983 */ /* 0x000ea80000100a00 */
[----:B------:R-:W-:Y:S04]  /*3cb40*/  STL [R1+0xb0], R0 ;  /* 0x0000b00001007387 */ /* 0x000fe80000100800 */
[----:B----4-:R3:W-:Y:S01]  /*3cb50*/  STL [R1], R13 ;  /* 0x0000000d01007387 */ /* 0x0107e20000100800 */
[----:B-1----:R-:W-:-:S03]  /*3cb60*/  IMAD.WIDE R4, R2, 0x2, R26 ;  /* 0x0000000202047825 */ /* 0x002fc600078e021a */
[----:B---3--:R-:W3:Y:S01]  /*3cb70*/  LDL.64 R12, [R1+0xc38] ;  /* 0x000c3800010c7983 */ /* 0x008ee20000100a00 */
[----:B------:R-:W-:-:S03]  /*3cb80*/  IMAD.WIDE R8, R2, 0x2, R24 ;  /* 0x0000000202087825 */ /* 0x000fc600078e0218 */
[----:B------:R-:W4:Y:S04]  /*3cb90*/  LDG.E.U16 R25, desc[UR10][R6.64] ;  /* 0x0000000a06197981 */ /* 0x000f28000c1e1500 */
[----:B------:R1:W2:Y:S04]  /*3cba0*/  LDG.E.U16 R24, desc[UR10][R4.64] ;  /* 0x0000000a04187981 */ /* 0x0002a8000c1e1500 */
[----:B------:R0:W2:Y:S04]  /*3cbb0*/  LDG.E.U16 R0, desc[UR10][R8.64] ;  /* 0x0000000a08007981 */ /* 0x0000a8000c1e1500 */
[----:B------:R-:W-:Y:S04]  /*3cbc0*/  STL [R1+0x9c], R17 ;  /* 0x00009c1101007387 */ /* 0x000fe80000100800 */
[----:B------:R0:W-:Y:S04]  /*3cbd0*/  STL [R1+0xac], R16 ;  /* 0x0000ac1001007387 */ /* 0x0001e80000100800 */
[----:B------:R-:W-:Y:S01]  /*3cbe0*/  STL [R1+0xc48], R18 ;  /* 0x000c481201007387 */ /* 0x000fe20000100800 */
[----:B-1----:R-:W-:Y:S01]  /*3cbf0*/  IMAD.WIDE R4, R2, 0x2, R18 ;  /* 0x0000000202047825 */ /* 0x002fe200078e0212 */
[----:B0-----:R-:W0:Y:S08]  /*3cc00*/  LDC R9, c[0x0][0x3d8] ;  /* 0x0000f600ff097b82 */ /* 0x001e300000000800 */
[----:B------:R-:W1:Y:S01]  /*3cc10*/  LDC R8, c[0x0][0x3d8] ;  /* 0x0000f600ff087b82 */ /* 0x000e620000000800 */
[----:B------:R-:W-:Y:S01]  /*3cc20*/  LEA R16, R11, R28, 0x4 ;  /* 0x0000001c0b107211 */ /* 0x000fe200078e20ff */
[----:B------:R-:W-:-:S06]  /*3cc30*/  IMAD.MOV.U32 R17, RZ, RZ, R21 ;  /* 0x000000ffff117224 */ /* 0x000fcc00078e0015 */
[----:B------:R-:W0:Y:S01]  /*3cc40*/  LDC R11, c[0x0][0x3d8] ;  /* 0x0000f600ff0b7b82 */ /* 0x000e220000000800 */
[----:B------:R-:W-:Y:S04]  /*3cc50*/  STL [R1+0xc40], R16 ;  /* 0x000c401001007387 */ /* 0x000fe80000100800 */
[----:B------:R-:W2:Y:S04]  /*3cc60*/  LDL.64 R26, [R1+0xc30] ;  /* 0x000c3000011a7983 */ /* 0x000ea80000100a00 */
[----:B--2---:R-:W0:Y:S04]  /*3cc70*/  LDL.64 R26, [R1+0xc30] ;  /* 0x000c3000011a7983 */ /* 0x004e280000100a00 */
[----:B----4-:R-:W-:Y:S04]  /*3cc80*/  STL [R1+0xa4], R25 ;  /* 0x0000a41901007387 */ /* 0x010fe80000100800 */
[----:B------:R2:W-:Y:S04]  /*3cc90*/  STL [R1+0xa8], R24 ;  /* 0x0000a81801007387 */ /* 0x0005e80000100800 */
[----:B------:R-:W4:Y:S04]  /*3cca0*/  LDL.64 R22, [R1+0xc20] ;  /* 0x000c200001167983 */ /* 0x000f280000100a00 */
[----:B--2---:R-:W2:Y:S01]  /*3ccb0*/  LDL.64 R24, [R1+0xc28] ;  /* 0x000c280001187983 */ /* 0x004ea20000100a00 */
[----:B---3--:R-:W-:Y:S01]  /*3ccc0*/  LEA R12, R10, R28, 0x5 ;  /* 0x0000001c0a0c7211 */ /* 0x008fe200078e28ff */
[C---:B------:R-:W-:Y:S01]  /*3ccd0*/  IMAD.WIDE R6, R2.reuse, 0x2, R16 ;  /* 0x0000000202067825 */ /* 0x040fe200078e0210 */
[----:B------:R-:W-:Y:S01]  /*3cce0*/  MOV R13, R15 ;  /* 0x0000000f000d7202 */ /* 0x000fe20000000f00 */
[----:B------:R-:W3:Y:S04]  /*3ccf0*/  LDC R10, c[0x0][0x3d8] ;  /* 0x0000f600ff0a7b82 */ /* 0x000ee80000000800 */
[----:B------:R-:W3:Y:S04]  /*3cd00*/  LDG.E.U16 R7, desc[UR10][R6.64] ;  /* 0x0000000a06077981 */ /* 0x000ee8000c1e1500 */
[----:B--2---:R-:W1:Y:S04]  /*3cd10*/  LDL.64 R24, [R1+0xc28] ;  /* 0x000c280001187983 */ /* 0x004e680000100a00 */
[----:B------:R2:W-:Y:S04]  /*3cd20*/  STL [R1+0x8c], R0 ;  /* 0x00008c0001007387 */ /* 0x0005e80000100800 */
[----:B----4-:R-:W4:Y:S04]  /*3cd30*/  LDL.64 R22, [R1+0xc20] ;  /* 0x000c200001167983 */ /* 0x010f280000100a00 */
[----:B------:R0:W-:Y:S04]  /*3cd40*/  STL [R1+0xc38], R12 ;  /* 0x000c380c01007387 */ /* 0x0001e80000100800 */
[----:B------:R-:W3:Y:S04]  /*3cd50*/  LDL.64 R16, [R1+0xc10] ;  /* 0x000c100001107983 */ /* 0x000ee80000100a00 */
[----:B------:R-:W4:Y:S04]  /*3cd60*/  LDL.64 R14, [R1+0xc08] ;  /* 0x000c0800010e7983 */ /* 0x000f280000100a00 */
[----:B------:R-:W4:Y:S04]  /*3cd70*/  LDL.64 R20, [R1+0xc18] ;  /* 0x000c180001147983 */ /* 0x000f280000100a00 */
[----:B------:R-:W4:Y:S04]  /*3cd80*/  LDL.64 R18, [R1+0xc18] ;  /* 0x000c180001127983 */ /* 0x000f280000100a00 */
[----:B--2---:R2:W4:Y:S02]  /*3cd90*/  LDG.E.U16 R0, desc[UR10][R4.64] ;  /* 0x0000000a04007981 */ /* 0x004524000c1e1500 */
[----:B--2---:R-:W-:-:S02]  /*3cda0*/  IMAD.WIDE R4, R2, 0x2, R12 ;  /* 0x0000000202047825 */ /* 0x004fc400078e020c */
[----:B0-----:R-:W0:Y:S01]  /*3cdb0*/  LDC R12, c[0x0][0x3d8] ;  /* 0x0000f600ff0c7b82 */ /* 0x001e220000000800 */
[----:B---3--:R-:W2:Y:S04]  /*3cdc0*/  LDL.64 R16, [R1+0xc10] ;  /* 0x000c100001107983 */ /* 0x008ea80000100a00 */
[----:B----4-:R-:W3:Y:S04]  /*3cdd0*/  LDL.64 R14, [R1+0xc08] ;  /* 0x000c0800010e7983 */ /* 0x010ee80000100a00 */
[----:B------:R4:W-:Y:S04]  /*3cde0*/  STL [R1+0xa0], R0 ;  /* 0x0000a00001007387 */ /* 0x0009e80000100800 */
[----:B----4-:R4:W3:Y:S01]  /*3cdf0*/  LDG.E.U16 R0, desc[UR10][R4.64] ;  /* 0x0000000a04007981 */ /* 0x0108e2000c1e1500 */
[----:B------:R-:W-:-:S02]  /*3ce00*/  IMAD R22, R3, 0x39e, R28 ;  /* 0x0000039e03167824 */ /* 0x000fc400078e021c */
[--C-:B------:R-:W-:Y:S02]  /*3ce10*/  IMAD R26, R9, 0x39a, R28.reuse ;  /* 0x0000039a091a7824 */ /* 0x100fe400078e021c */
[----:B-1----:R-:W-:Y:S02]  /*3ce20*/  IMAD R24, R8, 0x39c, R28 ;  /* 0x0000039c08187824 */ /* 0x002fe400078e021c */
[----:B------:R-:W-:Y:S02]  /*3ce30*/  IMAD.MOV.U32 R19, RZ, RZ, R21 ;  /* 0x000000ffff137224 */ /* 0x000fe400078e0015 */
[----:B------:R-:W-:-:S04]  /*3ce40*/  IMAD.WIDE R8, R2, 0x2, R22 ;  /* 0x0000000202087825 */ /* 0x000fc800078e0216 */
[----:B0-----:R-:W-:Y:S01]  /*3ce50*/  IMAD R18, R12, 0x3a0, R28 ;  /* 0x000003a00c127824 */ /* 0x001fe200078e021c */
[----:B------:R-:W-:Y:S04]  /*3ce60*/  STL [R1+0xc30], R26 ;  /* 0x000c301a01007387 */ /* 0x000fe80000100800 */
[----:B------:R-:W-:Y:S04]  /*3ce70*/  STL [R1+0xc28], R24 ;  /* 0x000c281801007387 */ /* 0x000fe80000100800 */
[----:B------:R0:W3:Y:S04]  /*3ce80*/  LDG.E.U16 R13, desc[UR10][R8.64] ;  /* 0x0000000a080d7981 */ /* 0x0000e8000c1e1500 */
[----:B------:R1:W-:Y:S04]  /*3ce90*/  STL [R1+0x84], R7 ;  /* 0x0000840701007387 */ /* 0x0003e80000100800 */
[----:B------:R0:W-:Y:S04]  /*3cea0*/  STL [R1+0xc20], R22 ;  /* 0x000c201601007387 */ /* 0x0001e80000100800 */
[----:B------:R-:W-:Y:S01]  /*3ceb0*/  STL [R1+0xc18], R18 ;  /* 0x000c181201007387 */ /* 0x000fe20000100800 */
[C---:B----4-:R-:W-:Y:S01]  /*3cec0*/  IMAD.WIDE R4, R2.reuse, 0x2, R26 ;  /* 0x0000000202047825 */ /* 0x050fe200078e021a */
[----:B------:R-:W4:Y:S08]  /*3ced0*/  LDC R3, c[0x0][0x3d8] ;  /* 0x0000f600ff037b82 */ /* 0x000f300000000800 */
[----:B------:R-:W1:Y:S01]  /*3cee0*/  LDC R12, c[0x0][0x3d8] ;  /* 0x0000f600ff0c7b82 */ /* 0x000e620000000800 */
[----:B------:R-:W4:Y:S01]  /*3cef0*/  LDG.E.U16 R23, desc[UR10][R4.64] ;  /* 0x0000000a04177981 */ /* 0x000f22000c1e1500 */
[----:B0-----:R-:W-:-:S05]  /*3cf00*/  IMAD.WIDE R8, R2, 0x2, R18 ;  /* 0x0000000202087825 */ /* 0x001fca00078e0212 */
[----:B------:R-:W4:Y:S01]  /*3cf10*/  LDG.E.U16 R20, desc[UR10][R8.64] ;  /* 0x0000000a08147981 */ /* 0x000f22000c1e1500 */
[--C-:B--2---:R-:W-:Y:S02]  /*3cf20*/  IMAD R16, R11, 0x3a2, R28.reuse ;  /* 0x000003a20b107824 */ /* 0x104fe400078e021c */
[----:B---3--:R-:W-:Y:S02]  /*3cf30*/  IMAD R14, R10, 0x3a4, R28 ;  /* 0x000003a40a0e7824 */ /* 0x008fe400078e021c */
[C---:B-1----:R-:W-:Y:S01]  /*3cf40*/  IMAD.WIDE R6, R2.reuse, 0x2, R24 ;  /* 0x0000000202067825 */ /* 0x042fe200078e0218 */
[----:B------:R-:W0:Y:S08]  /*3cf50*/  LDC R11, c[0x0][0x3d8] ;  /* 0x0000f600ff0b7b82 */ /* 0x000e300000000800 */
[----:B------:R-:W1:Y:S01]  /*3cf60*/  LDC R10, c[0x0][0x3d8] ;  /* 0x0000f600ff0a7b82 */ /* 0x000e620000000800 */
[----:B------:R-:W-:Y:S04]  /*3cf70*/  STL [R1+0xc10], R16 ;  /* 0x000c101001007387 */ /* 0x000fe80000100800 */
[----:B------:R2:W-:Y:S04]  /*3cf80*/  STL [R1+0xc08], R14 ;  /* 0x000c080e01007387 */ /* 0x0005e80000100800 */
[----:B------:R3:W4:Y:S04]  /*3cf90*/  LDG.E.U16 R22, desc[UR10][R6.64] ;  /* 0x0000000a06167981 */ /* 0x000728000c1e1500 */
[----:B------:R2:W-:Y:S04]  /*3cfa0*/  STL [R1+0x80], R0 ;  /* 0x0000800001007387 */ /* 0x0005e80000100800 */
[----:B------:R-:W4:Y:S04]  /*3cfb0*/  LDL.64 R26, [R1+0xbf0] ;  /* 0x000bf000011a7983 */ /* 0x000f280000100a00 */
[----:B------:R-:W4:Y:S01]  /*3cfc0*/  LDL.64 R8, [R1+0xbf8] ;  /* 0x000bf80001087983 */ /* 0x000f220000100a00 */
[----:B---3--:R-:W-:-:S04]  /*3cfd0*/  IMAD.WIDE R6, R2, 0x2, R16 ;  /* 0x0000000202067825 */ /* 0x008fc800078e0210 */
[----:B------:R-:W-:Y:S02]  /*3cfe0*/  IMAD.WIDE R4, R2, 0x2, R14 ;  /* 0x0000000202047825 */ /* 0x000fe400078e020e */
[----:B--2---:R-:W2:Y:S01]  /*3cff0*/  LDC R14, c[0x0][0x3d8] ;  /* 0x0000f600ff0e7b82 */ /* 0x004ea20000000800 */
[----:B------:R0:W3:Y:S04]  /*3d000*/  LDG.E.U16 R15, desc[UR10][R6.64] ;  /* 0x0000000a060f7981 */ /* 0x0000e8000c1e1500 */
[----:B------:R0:W2:Y:S04]  /*3d010*/  LDG.E.U16 R0, desc[UR10][R4.64] ;  /* 0x0000000a04007981 */ /* 0x0000a8000c1e1500 */
[----:B----4-:R-:W4:Y:S04]  /*3d020*/  LDL.64 R26, [R1+0xbf0] ;  /* 0x000bf000011a7983 */ /* 0x010f280000100a00 */
[----:B------:R-:W1:Y:S04]  /*3d030*/  LDL.64 R8, [R1+0xbf8] ;  /* 0x000bf80001087983 */ /* 0x000e680000100a00 */
[----:B------:R0:W-:Y:S04]  /*3d040*/  STL [R1+0x2b18], R20 ;  /* 0x002b181401007387 */ /* 0x0001e80000100800 */
[----:B------:R-:W2:Y:S04]  /*3d050*/  LDL.64 R6, [R1+0xc00] ;  /* 0x000c000001067983 */ /* 0x000ea80000100a00 */
[----:B------:R-:W3:Y:S04]  /*3d060*/  LDL.64 R18, [R1+0xbe8] ;  /* 0x000be80001127983 */ /* 0x000ee80000100a00 */
[----:B------:R-:W4:Y:S04]  /*3d070*/  LDL.64 R24, [R1+0xbe0] ;  /* 0x000be00001187983 */ /* 0x000f280000100a00 */
[----:B--2---:R-:W2:Y:S04]  /*3d080*/  LDL.64 R6, [R1+0xc00] ;  /* 0x000c000001067983 */ /* 0x004ea80000100a00 */
[----:B---3--:R-:W3:Y:S04]  /*3d090*/  LDL.64 R18, [R1+0xbe8] ;  /* 0x000be80001127983 */ /* 0x008ee80000100a00 */
[----:B------:R-:W-:Y:S04]  /*3d0a0*/  STL [R1+0x94], R23 ;  /* 0x0000941701007387 */ /* 0x000fe80000100800 */
[----:B0-----:R-:W3:Y:S04]  /*3d0b0*/  LDL.64 R20, [R1+0xbd8] ;  /* 0x000bd80001147983 */ /* 0x001ee80000100a00 */
[----:B------:R0:W-:Y:S04]  /*3d0c0*/  STL [R1+0x90], R22 ;  /* 0x0000901601007387 */ /* 0x0001e80000100800 */
[----:B------:R-:W3:Y:S04]  /*3d0d0*/  LDL.64 R16, [R1+0xbe0] ;  /* 0x000be00001107983 */ /* 0x000ee80000100a00 */
[----:B------:R1:W-:Y:S04]  /*3d0e0*/  STL [R1+0x88], R13 ;  /* 0x0000880d01007387 */ /* 0x0003e80000100800 */
[----:B0-----:R-:W3:Y:S01]  /*3d0f0*/  LDL.64 R22, [R1+0xbd8] ;  /* 0x000bd80001167983 */ /* 0x001ee20000100a00 */
[----:B-1----:R-:W0:Y:S01]  /*3d100*/  LDC R13, c[0x0][0x3d8] ;  /* 0x0000f600ff0d7b82 */ /* 0x002e220000000800 */
[----:B------:R-:W-:-:S02]  /*3d110*/  IMAD R8, R10, 0x3a8, R28 ;  /* 0x000003a80a087824 */ /* 0x000fc400078e021c */
[----:B----4-:R-:W-:-:S05]  /*3d120*/  IMAD R26, R3, 0x3aa, R28 ;  /* 0x000003aa031a7824 */ /* 0x010fca00078e021c */
[----:B------:R-:W1:Y:S08]  /*3d130*/  LDC R10, c[0x0][0x3d8] ;  /* 0x0000f600ff0a7b82 */ /* 0x000e700000000800 */
[----:B------:R-:W4:Y:S01]  /*3d140*/  LDC R3, c[0x0][0x3d8] ;  /* 0x0000f600ff037b82 */ /* 0x000f220000000800 */
[--C-:B--2---:R-:W-:Y:S02]  /*3d150*/  IMAD R6, R11, 0x3a6, R28.reuse ;  /* 0x000003a60b067824 */ /* 0x104fe400078e021c */
[----:B---3--:R-:W-:-:S05]  /*3d160*/  IMAD R18, R14, 0x3ac, R28 ;  /* 0x000003ac0e127824 */ /* 0x008fca00078e021c */
[----:B------:R-:W2:Y:S08]  /*3d170*/  LDC R11, c[0x0][0x3d8] ;  /* 0x0000f600ff0b7b82 */ /* 0x000eb00000000800 */
[----:B------:R-:W3:Y:S01]  /*3d180*/  LDC R14, c[0x0][0x3d8] ;  /* 0x0000f600ff0e7b82 */ /* 0x000ee20000000800 */
[----:B------:R-:W-:Y:S01]  /*3d190*/  IMAD.WIDE R4, R2, 0x2, R6 ;  /* 0x0000000202047825 */ /* 0x000fe200078e0206 */
[----:B------:R1:W-:Y:S04]  /*3d1a0*/  STL [R1+0xc00], R6 ;  /* 0x000c000601007387 */ /* 0x0003e80000100800 */
[----:B------:R1:W-:Y:S01]  /*3d1b0*/  STL [R1+0xbf8], R8 ;  /* 0x000bf80801007387 */ /* 0x0003e20000100800 */
[----:B0-----:R-:W-:-:S03]  /*3d1c0*/  IMAD R16, R13, 0x3ae, R28 ;  /* 0x000003ae0d107824 */ /* 0x001fc600078e021c */
[----:B------:R0:W-:Y:S01]  /*3d1d0*/  STL [R1+0xbf0], R26 ;  /* 0x000bf01a01007387 */ /* 0x0001e20000100800 */
[----:B------:R-:W-:-:S03]  /*3d1e0*/  MOV R17, R25 ;  /* 0x0000001900117202 */ /* 0x000fc60000000f00 */
[----:B------:R0:W-:Y:S04]  /*3d1f0*/  STL [R1+0x68], R15 ;  /* 0x0000680f01007387 */ /* 0x0001e80000100800 */
[----:B------:R0:W-:Y:S01]  /*3d200*/  STL [R1+0xbe8], R18 ;  /* 0x000be81201007387 */ /* 0x0001e20000100800 */
[----:B------:R-:W-:Y:S02]  /*3d210*/  IMAD R22, R12, 0x3b0, R28 ;  /* 0x000003b00c167824 */ /* 0x000fe400078e021c */
[----:B-1----:R-:W-:-:S04]  /*3d220*/  IMAD.WIDE R6, R2, 0x2, R8 ;  /* 0x0000000202067825 */ /* 0x002fc800078e0208 */
[----:B------:R-:W-:Y:S01]  /*3d230*/  IMAD.WIDE R8, R2, 0x2, R26 ;  /* 0x0000000202087825 */ /* 0x000fe200078e021a */
[----:B------:R-:W-:Y:S04]  /*3d240*/  STL [R1+0x7c], R0 ;  /* 0x00007c0001007387 */ /* 0x000fe80000100800 */
[----:B0-----:R0:W2:Y:S04]  /*3d250*/  LDG.E.U16 R26, desc[UR10][R6.64] ;  /* 0x0000000a061a7981 */ /* 0x0010a8000c1e1500 */
[----:B------:R1:W2:Y:S04]  /*3d260*/  LDG.E.U16 R27, desc[UR10][R8.64] ;  /* 0x0000000a081b7981 */ /* 0x0002a8000c1e1500 */
[----:B------:R0:W-:Y:S01]  /*3d270*/  STL [R1+0xbe0], R16 ;  /* 0x000be01001007387 */ /* 0x0001e20000100800 */
[----:B------:R-:W-:-:S03]  /*3d280*/  MOV R23, R21 ;  /* 0x0000001500177202 */ /* 0x000fc60000000f00 */
[----:B------:R0:W-:Y:S04]  /*3d290*/  STL [R1+0xbd8], R22 ;  /* 0x000bd81601007387 */ /* 0x0001e80000100800 */
[----:B------:R-:W2:Y:S04]  /*3d2a0*/  LDL.64 R20, [R1+0xbd0] ;  /* 0x000bd00001147983 */ /* 0x000ea80000100a00 */
[----:B------:R3:W4:Y:S01]  /*3d2b0*/  LDG.E.U16 R15, desc[UR10][R4.64] ;  /* 0x0000000a040f7981 */ /* 0x000722000c1e1500 */
[----:B------:R-:W2:Y:S01]  /*3d2c0*/  LDC R12, c[0x0][0x3d8] ;  /* 0x0000f600ff0c7b82 */ /* 0x000ea20000000800 */
[----:B0-----:R-:W-:-:S04]  /*3d2d0*/  IMAD.WIDE R6, R2, 0x2, R18 ;  /* 0x0000000202067825 */ /* 0x001fc800078e0212 */
[C---:B-1----:R-:W-:Y:S01]  /*3d2e0*/  IMAD.WIDE R8, R2.reuse, 0x2, R16 ;  /* 0x0000000202087825 */ /* 0x042fe200078e0210 */
[----:B------:R-:W4:Y:S04]  /*3d2f0*/  LDL.64 R18, [R1+0xbc8] ;  /* 0x000bc80001127983 */ /* 0x000f280000100a00 */
[----:B------:R-:W4:Y:S04]  /*3d300*/  LDL.64 R16, [R1+0xbc0] ;  /* 0x000bc00001107983 */ /* 0x000f280000100a00 */
[----:B------:R0:W4:Y:S01]  /*3d310*/  LDG.E.U16 R0, desc[UR10][R6.64] ;  /* 0x0000000a06007981 */ /* 0x000122000c1e1500 */
[----:B---3--:R-:W-:-:S05]  /*3d320*/  IMAD.WIDE R4, R2, 0x2, R22 ;  /* 0x0000000202047825 */ /* 0x008fca00078e0216 */
[----:B------:R-:W3:Y:S04]  /*3d330*/  LDG.E.U16 R13, desc[UR10][R4.64] ;  /* 0x0000000a040d7981 */ /* 0x000ee8000c1e1500 */
[----:B--2---:R-:W2:Y:S04]  /*3d340*/  LDL.64 R20, [R1+0xbd0] ;  /* 0x000bd00001147983 */ /* 0x004ea80000100a00 */
[----:B----4-:R-:W4:Y:S04]  /*3d350*/  LDL.64 R18, [R1+0xbc8] ;  /* 0x000bc80001127983 */ /* 0x010f280000100a00 */
[----:B------:R-:W3:Y:S04]  /*3d360*/  LDL.64 R16, [R1+0xbc0] ;  /* 0x000bc00001107983 */ /* 0x000ee80000100a00 */
[----:B------:R1:W-:Y:S04]  /*3d370*/  STL [R1+0x78], R15 ;  /* 0x0000780f01007387 */ /* 0x0003e80000100800 */
[----:B------:R-:W-:Y:S04]  /*3d380*/  STL [R1+0x70], R27 ;  /* 0x0000701b01007387 */ /* 0x000fe80000100800 */
[----:B------:R0:W-:Y:S04]  /*3d390*/  STL [R1+0x74], R26 ;  /* 0x0000741a01007387 */ /* 0x0001e80000100800 */
[----:B------:R-:W3:Y:S04]  /*3d3a0*/  LDL.64 R24, [R1+0xbb0] ;  /* 0x000bb00001187983 */ /* 0x000ee80000100a00 */
[----:B------:R-:W3:Y:S04]  /*3d3b0*/  LDL.64 R22, [R1+0xba8] ;  /* 0x000ba80001167983 */ /* 0x000ee80000100a00 */
[----:B-1----:R1:W3:Y:S04]  /*3d3c0*/  LDG.E.U16 R15, desc[UR10][R8.64] ;  /* 0x0000000a080f7981 */ /* 0x0022e8000c1e1500 */
[----:B0-----:R-:W3:Y:S01]  /*3d3d0*/  LDL.64 R26, [R1+0xbb8] ;  /* 0x000bb800011a7983 */ /* 0x001ee20000100a00 */
[----:B--2---:R-:W-:-:S02]  /*3d3e0*/  IMAD R20, R11, 0x3b2, R28 ;  /* 0x000003b20b147824 */ /* 0x004fc400078e021c */
[----:B------:R-:W0:Y:S01]  /*3d3f0*/  LDC R11, c[0x0][0x3d8] ;  /* 0x0000f600ff0b7b82 */ /* 0x000e220000000800 */
[--C-:B----4-:R-:W-:Y:S02]  /*3d400*/  IMAD R18, R10, 0x3b4, R28.reuse ;  /* 0x000003b40a127824 */ /* 0x110fe400078e021c */
[----:B---3--:R-:W-:Y:S01]  /*3d410*/  IMAD R16, R3, 0x3b6, R28 ;  /* 0x000003b603107824 */ /* 0x008fe200078e021c */
[----:B------:R-:W2:Y:S03]  /*3d420*/  LDL.64 R24, [R1+0xbb0] ;  /* 0x000bb00001187983 */ /* 0x000ea60000100a00 */
[C---:B------:R-:W-:Y:S01]  /*3d430*/  IMAD.WIDE R6, R2.reuse, 0x2, R16 ;  /* 0x0000000202067825 */ /* 0x040fe200078e0210 */
[----:B------:R-:W3:Y:S04]  /*3d440*/  LDL.64 R26, [R1+0xbb8] ;  /* 0x000bb800011a7983 */ /* 0x000ee80000100a00 */
[----:B------:R4:W-:Y:S04]  /*3d450*/  STL [R1+0x2b1c], R13 ;  /* 0x002b1c0d01007387 */ /* 0x0009e80000100800 */
[----:B------:R-:W-:Y:S04]  /*3d460*/  STL [R1+0xbd0], R20 ;  /* 0x000bd01401007387 */ /* 0x000fe80000100800 */
[----:B------:R0:W-:Y:S04]  /*3d470*/  STL [R1+0xbc8], R18 ;  /* 0x000bc81201007387 */ /* 0x0001e80000100800 */
[----:B------:R-:W2:Y:S04]  /*3d480*/  LDL.64 R22, [R1+0xba8] ;  /* 0x000ba80001167983 */ /* 0x000ea80000100a00 */
[----:B------:R0:W-:Y:S04]  /*3d490*/  STL [R1+0xbc0], R16 ;  /* 0x000bc01001007387 */ /* 0x0001e80000100800 */
[----:B------:R0:W-:Y:S01]  /*3d4a0*/  STL [R1+0x6c], R0 ;  /* 0x00006c0001007387 */ /* 0x0001e20000100800 */
[----:B-1----:R-:W-:-:S04]  /*3d4b0*/  IMAD.WIDE R8, R2, 0x2, R20 ;  /* 0x0000000202087825 */ /* 0x002fc800078e0214 */
[----:B------:R-:W-:Y:S01]  /*3d4c0*/  IMAD.WIDE R4, R2, 0x2, R18 ;  /* 0x0000000202047825 */ /* 0x000fe200078e0212 */
[----:B------:R-:W1:Y:S01]  /*3d4d0*/  LDC R10, c[0x0][0x3d8] ;  /* 0x0000f600ff0a7b82 */ /* 0x000e620000000800 */
[----:B----4-:R-:W4:Y:S04]  /*3d4e0*/  LDG.E.U16 R13, desc[UR10][R6.64] ;  /* 0x0000000a060d7981 */ /* 0x010f28000c1e1500 */
[----:B0-----:R-:W2:Y:S04]  /*3d4f0*/  LDL.64 R18, [R1+0xba0] ;  /* 0x000ba00001127983 */ /* 0x001ea80000100a00 */
[----:B------:R-:W2:Y:S04]  /*3d500*/  LDL.64 R16, [R1+0xb98] ;  /* 0x000b980001107983 */ /* 0x000ea80000100a00 */
[----:B------:R-:W3:Y:S04]  /*3d510*/  LDG.E.U16 R0, desc[UR10][R8.64] ;  /* 0x0000000a08007981 */ /* 0x000ee8000c1e1500 */
[----:B------:R0:W4:Y:S04]  /*3d520*/  LDG.E.U16 R3, desc[UR10][R4.64] ;  /* 0x0000000a04037981 */ /* 0x000128000c1e1500 */
[----:B------:R-:W4:Y:S04]  /*3d530*/  LDL.64 R20, [R1+0xba0] ;  /* 0x000ba00001147983 */ /* 0x000f280000100a00 */
[----:B--2---:R-:W1:Y:S01]  /*3d540*/  LDL.64 R16, [R1+0xb98] ;  /* 0x000b980001107983 */ /* 0x004e620000100a00 */
[----:B------:R-:W-:-:S02]  /*3d550*/  IMAD R24, R12, 0x3ba, R28 ;  /* 0x000003ba0c187824 */ /* 0x000fc400078e021c */
[----:B------:R-:W2:Y:S01]  /*3d560*/  LDC R12, c[0x0][0x3d8] ;  /* 0x0000f600ff0c7b82 */ /* 0x000ea20000000800 */
[--C-:B---3--:R-:W-:Y:S02]  /*3d570*/  IMAD R26, R14, 0x3b8, R28.reuse ;  /* 0x000003b80e1a7824 */ /* 0x108fe400078e021c */
[----:B------:R-:W-:Y:S01]  /*3d580*/  IMAD R22, R11, 0x3bc, R28 ;  /* 0x000003bc0b167824 */ /* 0x000fe200078e021c */
[----:B------:R-:W-:Y:S04]  /*3d590*/  STL [R1+0x60], R15 ;  /* 0x0000600f01007387 */ /* 0x000fe80000100800 */
[----:B------:R3:W-:Y:S04]  /*3d5a0*/  STL [R1+0xbb8], R26 ;  /* 0x000bb81a01007387 */ /* 0x0007e80000100800 */
[----:B------:R-:W-:Y:S01]  /*3d5b0*/  STL [R1+0xbb0], R24 ;  /* 0x000bb01801007387 */ /* 0x000fe20000100800 */
[----:B0-----:R-:W-:-:S03]  /*3d5c0*/  IMAD.WIDE R4, R2, 0x2, R26 ;  /* 0x0000000202047825 */ /* 0x001fc600078e021a */
[----:B------:R0:W-:Y:S04]  /*3d5d0*/  STL [R1+0xba8], R22 ;  /* 0x000ba81601007387 */ /* 0x0001e80000100800 */
[----:B------:R0:W-:Y:S01]  /*3d5e0*/  STL [R1+0x40], R0 ;  /* 0x0000400001007387 */ /* 0x0001e20000100800 */
[----:B----4-:R-:W-:Y:S01]  /*3d5f0*/  MOV R19, R21 ;  /* 0x0000001500137202 */ /* 0x010fe20000000f00 */
[----:B------:R-:W-:-:S04]  /*3d600*/  IMAD.WIDE R8, R2, 0x2, R22 ;  /* 0x0000000202087825 */ /* 0x000fc800078e0216 */
[--C-:B-1----:R-:W-:Y:S02]  /*3d610*/  IMAD R16, R10, 0x3c0, R28.reuse ;  /* 0x000003c00a107824 */ /* 0x102fe400078e021c */
[----:B--2---:R-:W-:Y:S01]  /*3d620*/  IMAD R18, R12, 0x3be, R28 ;  /* 0x000003be0c127824 */ /* 0x004fe200078e021c */
[----:B---3--:R-:W2:Y:S04]  /*3d630*/  LDL.64 R26, [R1+0xb58] ;  /* 0x000b5800011a7983 */ /* 0x008ea80000100a00 */
[----:B------:R1:W-:Y:S04]  /*3d640*/  STL [R1+0x5c], R3 ;  /* 0x00005c0301007387 */ /* 0x0003e80000100800 */
[----:B------:R3:W4:Y:S04]  /*3d650*/  LDG.E.U16 R15, desc[UR10][R4.64] ;  /* 0x0000000a040f7981 */ /* 0x000728000c1e1500 */
[----:B------:R-:W-:Y:S04]  /*3d660*/  STL [R1+0xba0], R18 ;  /* 0x000ba01201007387 */ /* 0x000fe80000100800 */
[----:B------:R-:W-:Y:S04]  /*3d670*/  STL [R1+0x58], R13 ;  /* 0x0000580d01007387 */ /* 0x000fe80000100800 */
[----:B------:R1:W-:Y:S04]  /*3d680*/  STL [R1+0xb98], R16 ;  /* 0x000b981001007387 */ /* 0x0003e80000100800 */
[----:B------:R-:W4:Y:S04]  /*3d690*/  LDL.64 R20, [R1+0xad8] ;  /* 0x000ad80001147983 */ /* 0x000f280000100a00 */
[----:B0-----:R-:W4:Y:S01]  /*3d6a0*/  LDL.64 R22, [R1+0xb18] ;  /* 0x000b180001167983 */ /* 0x001f220000100a00 */
[----:B------:R-:W-:-:S03]  /*3d6b0*/  IMAD.WIDE R6, R2, 0x2, R24 ;  /* 0x0000000202067825 */ /* 0x000fc600078e0218 */
[----:B------:R0:W4:Y:S04]  /*3d6c0*/  LDG.E.U16 R0, desc[UR10][R8.64] ;  /* 0x0000000a08007981 */ /* 0x000128000c1e1500 */
[----:B------:R-:W4:Y:S01]  /*3d6d0*/  LDL.64 R24, [R1+0xb18] ;  /* 0x000b180001187983 */ /* 0x000f220000100a00 */
[C---:B---3--:R-:W-:Y:S01]  /*3d6e0*/  IMAD.WIDE R4, R2.reuse, 0x2, R16 ;  /* 0x0000000202047825 */ /* 0x048fe200078e0210 */
[----:B-1----:R-:W1:Y:S02]  /*3d6f0*/  LDC R3, c[0x0][0x3d8] ;  /* 0x0000f600ff037b82 */ /* 0x002e640000000800 */
[----:B------:R3:W4:Y:S04]  /*3d700*/  LDG.E.U16 R11, desc[UR10][R6.64] ;  /* 0x0000000a060b7981 */ /* 0x000728000c1e1500 */
[----:B------:R-:W4:Y:S04]  /*3d710*/  LDL.64 R16, [R1+0xb80] ;  /* 0x000b800001107983 */ /* 0x000f280000100a00 */
[----:B------:R-:W4:Y:S01]  /*3d720*/  LDG.E.U16 R12, desc[UR10][R4.64] ;  /* 0x0000000a040c7981 */ /* 0x000f22000c1e1500 */
[----:B0-----:R-:W0:Y:S08]  /*3d730*/  LDC R9, c[0x0][0x3d8] ;  /* 0x0000f600ff097b82 */ /* 0x001e300000000800 */
[----:B------:R-:W0:Y:S08]  /*3d740*/  LDC R8, c[0x0][0x3d8] ;  /* 0x0000f600ff087b82 */ /* 0x000e300000000800 */
[----:B------:R-:W0:Y:S08]  /*3d750*/  LDC R14, c[0x0][0x3d8] ;  /* 0x0000f600ff0e7b82 */ /* 0x000e300000000800 */
[----:B------:R-:W0:Y:S01]  /*3d760*/  LDC R10, c[0x0][0x3d8] ;  /* 0x0000f600ff0a7b82 */ /* 0x000e220000000800 */
[----:B--2---:R-:W1:Y:S04]  /*3d770*/  LDL.64 R26, [R1+0xb58] ;  /* 0x000b5800011a7983 */ /* 0x004e680000100a00 */
[----:B----4-:R-:W2:Y:S04]  /*3d780*/  LDL.64 R20, [R1+0xb90] ;  /* 0x000b900001147983 */ /* 0x010ea80000100a00 */
[----:B------:R-:W4:Y:S01]  /*3d790*/  LDL.64 R22, [R1+0xb88] ;  /* 0x000b880001167983 */ /* 0x000f220000100a00 */
[----:B---3--:R-:W-:-:S03]  /*3d7a0*/  IMAD.WIDE R6, R2, 0x2, R18 ;  /* 0x0000000202067825 */ /* 0x008fc600078e0212 */
[----:B------:R-:W3:Y:S04]  /*3d7b0*/  LDL.64 R18, [R1+0xb80] ;  /* 0x000b800001127983 */ /* 0x000ee80000100a00 */
[----:B------:R0:W3:Y:S04]  /*3d7c0*/  LDG.E.U16 R13, desc[UR10][R6.64] ;  /* 0x0000000a060d7981 */ /* 0x0000e8000c1e1500 */
[----:B------:R-:W3:Y:S04]  /*3d7d0*/  LDL.64 R16, [R1+0xad8] ;  /* 0x000ad80001107983 */ /* 0x000ee80000100a00 */
[----:B--2---:R-:W2:Y:S04]  /*3d7e0*/  LDL.64 R20, [R1+0xb90] ;  /* 0x000b900001147983 */ /* 0x004ea80000100a00 */
[----:B----4-:R-:W4:Y:S01]  /*3d7f0*/  LDL.64 R22, [R1+0xb88] ;  /* 0x000b880001167983 */ /* 0x010f220000100a00 */
[----:B-1----:R-:W-:-:S03]  /*3d800*/  IMAD R26, R3, 0x3d0, R28 ;  /* 0x000003d0031a7824 */ /* 0x002fc600078e021c */
[----:B------:R-:W-:Y:S01]  /*3d810*/  STL [R1+0x2b20], R12 ;  /* 0x002b200c01007387 */ /* 0x000fe20000100800 */
[----:B0-----:R-:W-:-:S03]  /*3d820*/  IMAD.WIDE R6, R2, 0x2, R26 ;  /* 0x0000000202067825 */ /* 0x001fc600078e021a */
[----:B------:R0:W-:Y:S04]  /*3d830*/  STL [R1+0x54], R15 ;  /* 0x0000540f01007387 */ /* 0x0001e80000100800 */
[----:B------:R1:W-:Y:S04]  /*3d840*/  STL [R1+0x4c], R11 ;  /* 0x00004c0b01007387 */ /* 0x0003e80000100800 */
[----:B------:R1:W-:Y:S01]  /*3d850*/  STL [R1+0x48], R0 ;  /* 0x0000480001007387 */ /* 0x0003e20000100800 */
[----:B------:R-:W2:Y:S08]  /*3d860*/  LDC R3, c[0x0][0x3d8] ;  /* 0x0000f600ff037b82 */ /* 0x000eb00000000800 */
[----:B0-----:R-:W0:Y:S08]  /*3d870*/  LDC R15, c[0x0][0x3d8] ;  /* 0x0000f600ff0f7b82 */ /* 0x001e300000000800 */
[----:B---3--:R-:W3:Y:S01]  /*3d880*/  LDC R18, c[0x0][0x3d8] ;  /* 0x0000f600ff127b82 */ /* 0x008ee20000000800 */
[----:B-1----:R-:W3:Y:S01]  /*3d890*/  LDG.E.U16 R11, desc[UR10][R6.64] ;  /* 0x0000000a060b7981 */ /* 0x002ee2000c1e1500 */
[----:B--2---:R-:W-:-:S02]  /*3d8a0*/  IMAD R20, R9, 0x3c2, R28 ;  /* 0x000003c209147824 */ /* 0x004fc400078e021c */
[----:B----4-:R-:W-:Y:S02]  /*3d8b0*/  IMAD R22, R8, 0x3c4, R28 ;  /* 0x000003c408167824 */ /* 0x010fe400078e021c */
[----:B------:R-:W-:-:S05]  /*3d8c0*/  IMAD.WIDE R8, R2, 0x2, R20 ;  /* 0x0000000202087825 */ /* 0x000fca00078e0214 */
[----:B------:R1:W2:Y:S04]  /*3d8d0*/  LDG.E.U16 R0, desc[UR10][R8.64] ;  /* 0x0000000a08007981 */ /* 0x0002a8000c1e1500 */
[----:B------:R-:W-:Y:S04]  /*3d8e0*/  STL [R1+0xb90], R20 ;  /* 0x000b901401007387 */ /* 0x000fe80000100800 */
[----:B------:R4:W-:Y:S01]  /*3d8f0*/  STL [R1+0xb88], R22 ;  /* 0x000b881601007387 */ /* 0x0009e20000100800 */
[----:B------:R-:W-:-:S04]  /*3d900*/  IMAD.WIDE R4, R2, 0x2, R22 ;  /* 0x0000000202047825 */ /* 0x000fc800078e0216 */
[----:B------:R-:W-:Y:S01]  /*3d910*/  IMAD.MOV.U32 R23, RZ, RZ, R25 ;  /* 0x000000ffff177224 */ /* 0x000fe200078e0019 */
[----:B------:R-:W-:Y:S01]  /*3d920*/  MOV R21, R17 ;  /* 0x0000001100157202 */ /* 0x000fe20000000f00 */
[----:B------:R-:W-:Y:S01]  /*3d930*/  STL [R1+0xb58], R26 ;  /* 0x000b581a01007387 */ /* 0x000fe20000100800 */
[--C-:B0-----:R-:W-:Y:S01]  /*3d940*/  IMAD R16, R15, 0x3c6, R28.reuse ;  /* 0x000003c60f107824 */ /* 0x101fe200078e021c */
[----:B-1----:R-:W0:Y:S01]  /*3d950*/  LDC R8, c[0x0][0x3d8] ;  /* 0x0000f600ff087b82 */ /* 0x002e220000000800 */
[--C-:B----4-:R-:W-:Y:S02]  /*3d960*/  IMAD R22, R14, 0x3e0, R28.reuse ;  /* 0x000003e00e167824 */ /* 0x110fe400078e021c */
[----:B------:R-:W-:Y:S01]  /*3d970*/  IMAD R20, R10, 0x3f0, R28 ;  /* 0x000003f00a147824 */ /* 0x000fe200078e021c */
[----:B------:R-:W-:-:S04]  /*3d980*/  MOV R17, R19 ;  /* 0x0000001300117202 */ /* 0x000fc80000000f00 */
[----:B------:R-:W1:Y:S01]  /*3d990*/  LDC R14, c[0x0][0x3d8] ;  /* 0x0000f600ff0e7b82 */ /* 0x000e620000000800 */
[----:B------:R-:W-:-:S05]  /*3d9a0*/  IMAD.WIDE R6, R2, 0x2, R22 ;  /* 0x0000000202067825 */ /* 0x000fca00078e0216 */
[----:B------:R-:W4:Y:S04]  /*3d9b0*/  LDG.E.U16 R10, desc[UR10][R6.64] ;  /* 0x0000000a060a7981 */ /* 0x000f28000c1e1500 */
[----:B--2---:R2:W-:Y:S04]  /*3d9c0*/  STL [R1+0x2b08], R0 ;  /* 0x002b080001007387 */ /* 0x0045e80000100800 */
[----:B---3--:R-:W-:Y:S04]  /*3d9d0*/  STL [R1+0x2b24], R11 ;  /* 0x002b240b01007387 */ /* 0x008fe80000100800 */
[----:B------:R-:W-:Y:S04]  /*3d9e0*/  STL [R1+0xb18], R22 ;  /* 0x000b181601007387 */ /* 0x000fe80000100800 */
[----:B------:R-:W-:Y:S04]  /*3d9f0*/  STL [R1+0xad8], R20 ;  /* 0x000ad81401007387 */ /* 0x000fe80000100800 */
[----:B------:R-:W-:Y:S04]  /*3da00*/  STL [R1+0x44], R13 ;  /* 0x0000440d01007387 */ /* 0x000fe80000100800 */
[----:B------:R-:W3:Y:S04]  /*3da10*/  LDL.64 R6, [R1+0xb70] ;  /* 0x000b700001067983 */ /* 0x000ee80000100a00 */
[----:B--2---:R2:W4:Y:S02]  /*3da20*/  LDG.E.U16 R0, desc[UR10][R4.64] ;  /* 0x0000000a04007981 */ /* 0x004524000c1e1500 */
[----:B--2---:R-:W-:-:S05]  /*3da30*/  IMAD.WIDE R4, R2, 0x2, R20 ;  /* 0x0000000202047825 */ /* 0x004fca00078e0214 */
[----:B------:R-:W2:Y:S04]  /*3da40*/  LDG.E.U16 R9, desc[UR10][R4.64] ;  /* 0x0000000a04097981 */ /* 0x000ea8000c1e1500 */
[----:B---3--:R-:W0:Y:S04]  /*3da50*/  LDL.64 R6, [R1+0xb70] ;  /* 0x000b700001067983 */ /* 0x008e280000100a00 */
[----:B------:R-:W-:Y:S04]  /*3da60*/  STL [R1+0xb80], R16 ;  /* 0x000b801001007387 */ /* 0x000fe80000100800 */
[----:B----4-:R3:W-:Y:S04]  /*3da70*/  STL [R1+0x2b28], R10 ;  /* 0x002b280a01007387 */ /* 0x0107e80000100800 */
[----:B--2---:R2:W-:Y:S04]  /*3da80*/  STL [R1+0x2b2c], R9 ;  /* 0x002b2c0901007387 */ /* 0x0045e80000100800 */
[----:B---3--:R-:W3:Y:S04]  /*3da90*/  LDL.64 R10, [R1+0xb60] ;  /* 0x000b6000010a7983 */ /* 0x008ee80000100a00 */
[----:B------:R-:W4:Y:S04]  /*3daa0*/  LDL.64 R24, [R1+0xb50] ;  /* 0x000b500001187983 */ /* 0x000f280000100a00 */
[----:B------:R-:W2:Y:S04]  /*3dab0*/  LDL.64 R26, [R1+0xb60] ;  /* 0x000b6000011a7983 */ /* 0x000ea80000100a00 */
[----:B------:R-:W2:Y:S04]  /*3dac0*/  LDL.64 R22, [R1+0xb50] ;  /* 0x000b500001167983 */ /* 0x000ea80000100a00 */
[----:B------:R-:W2:Y:S04]  /*3dad0*/  LDL.64 R12, [R1+0xb48] ;  /* 0x000b4800010c7983 */ /* 0x000ea80000100a00 */
[----:B---3--:R-:W3:Y:S04]  /*3dae0*/  LDL.64 R10, [R1+0xb68] ;  /* 0x000b6800010a7983 */ /* 0x008ee80000100a00 */
[----:B---3--:R-:W3:Y:S04]  /*3daf0*/  LDL.64 R10, [R1+0xb68] ;  /* 0x000b6800010a7983 */ /* 0x008ee80000100a00 */
[----:B------:R0:W-:Y:S04]  /*3db00*/  STL [R1+0x3c], R0 ;  /* 0x00003c0001007387 */ /* 0x0001e80000100800 */
[----:B----4-:R-:W4:Y:S04]  /*3db10*/  LDL.64 R24, [R1+0xb78] ;  /* 0x000b780001187983 */ /* 0x010f280000100a00 */
[----:B------:R-:W2:Y:S01]  /*3db20*/  LDL.64 R20, [R1+0xb48] ;  /* 0x000b480001147983 */ /* 0x000ea20000100a00 */
[----:B------:R-:W-:-:S02]  /*3db30*/  IMAD.WIDE R4, R2, 0x2, R16 ;  /* 0x0000000202047825 */ /* 0x000fc400078e0210 */
[----:B------:R-:W0:Y:S08]  /*3db40*/  LDC R17, c[0x0][0x3d8] ;  /* 0x0000f600ff117b82 */ /* 0x000e300000000800 */
[----:B------:R-:W0:Y:S01]  /*3db50*/  LDC R16, c[0x0][0x3d8] ;  /* 0x0000f600ff107b82 */ /* 0x000e220000000800 */
[----:B----4-:R-:W1:Y:S04]  /*3db60*/  LDL.64 R24, [R1+0xb78] ;  /* 0x000b780001187983 */ /* 0x010e680000100a00 */
[----:B--2---:R2:W4:Y:S01]  /*3db70*/  LDG.E.U16 R20, desc[UR10][R4.64] ;  /* 0x0000000a04147981 */ /* 0x004522000c1e1500 */
[----:B0-----:R-:W-:-:S02]  /*3db80*/  IMAD R6, R8, 0x3ca, R28 ;  /* 0x000003ca08067824 */ /* 0x001fc400078e021c */
[--C-:B---3--:R-:W-:Y:S01]  /*3db90*/  IMAD R10, R3, 0x3cc, R28.reuse ;  /* 0x000003cc030a7824 */ /* 0x108fe200078e021c */
[----:B------:R-:W-:Y:S01]  /*3dba0*/  MOV R21, R13 ;  /* 0x0000000d00157202 */ /* 0x000fe20000000f00 */
[----:B------:R-:W0:Y:S01]  /*3dbb0*/  LDC R3, c[0x0][0x3d8] ;  /* 0x0000f600ff037b82 */ /* 0x000e220000000800 */
[----:B-1----:R-:W-:Y:S02]  /*3dbc0*/  IMAD R24, R14, 0x3c8, R28 ;  /* 0x000003c80e187824 */ /* 0x002fe400078e021c */
[----:B------:R-:W-:-:S03]  /*3dbd0*/  IMAD.WIDE R14, R2, 0x2, R10 ;  /* 0x00000002020e7825 */ /* 0x000fc600078e020a */
[----:B------:R-:W-:Y:S04]  /*3dbe0*/  STL [R1+0xb78], R24 ;  /* 0x000b781801007387 */ /* 0x000fe80000100800 */
[----:B------:R-:W-:Y:S04]  /*3dbf0*/  STL [R1+0xb70], R6 ;  /* 0x000b700601007387 */ /* 0x000fe80000100800 */
[----:B------:R1:W-:Y:S01]  /*3dc00*/  STL [R1+0xb68], R10 ;  /* 0x000b680a01007387 */ /* 0x0003e20000100800 */
[----:B--2---:R-:W-:-:S04]  /*3dc10*/  IMAD.WIDE R4, R2, 0x2, R24 ;  /* 0x0000000202047825 */ /* 0x004fc800078e0218 */
[----:B------:R-:W-:Y:S01]  /*3dc20*/  IMAD.MOV.U32 R25, RZ, RZ, R23 ;  /* 0x000000ffff197224 */ /* 0x000fe200078e0017 */
[----:B------:R-:W-:Y:S01]  /*3dc30*/  MOV R11, R27 ;  /* 0x0000001b000b7202 */ /* 0x000fe20000000f00 */
[----:B------:R2:W3:Y:S04]  /*3dc40*/  LDG.E.U16 R9, desc[UR10][R14.64] ;  /* 0x0000000a0e097981 */ /* 0x0004e8000c1e1500 */
[----:B------:R-:W3:Y:S01]  /*3dc50*/  LDG.E.U16 R0, desc[UR10][R4.64] ;  /* 0x0000000a04007981 */ /* 0x000ee2000c1e1500 */
[----:B-1----:R-:W-:Y:S02]  /*3dc60*/  IMAD R10, R18, 0x3ce, R28 ;  /* 0x000003ce120a7824 */ /* 0x002fe400078e021c */
[----:B------:R-:W-:-:S04]  /*3dc70*/  IMAD.WIDE R6, R2, 0x2, R6 ;  /* 0x0000000202067825 */ /* 0x000fc800078e0206 */
[----:B------:R-:W-:Y:S01]  /*3dc80*/  IMAD R24, R17, 0x3d2, R28 ;  /* 0x000003d211187824 */ /* 0x000fe200078e021c */
[----:B------:R-:W1:Y:S01]  /*3dc90*/  LDC R18, c[0x0][0x3d8] ;  /* 0x0000f600ff127b82 */ /* 0x000e620000000800 */
[----:B--2---:R-:W-:Y:S01]  /*3dca0*/  IMAD.WIDE R14, R2, 0x2, R10 ;  /* 0x00000002020e7825 */ /* 0x004fe200078e020a */
[----:B------:R-:W-:Y:S04]  /*3dcb0*/  STL [R1+0xb60], R10 ;  /* 0x000b600a01007387 */ /* 0x000fe80000100800 */
[----:B----4-:R2:W-:Y:S04]  /*3dcc0*/  STL [R1+0x34], R20 ;  /* 0x0000341401007387 */ /* 0x0105e80000100800 */
[----:B------:R4:W3:Y:S04]  /*3dcd0*/  LDG.E.U16 R19, desc[UR10][R6.64] ;  /* 0x0000000a06137981 */ /* 0x0008e8000c1e1500 */
[----:B------:R-:W-:Y:S01]  /*3dce0*/  STL [R1+0xb50], R24 ;  /* 0x000b501801007387 */ /* 0x000fe20000100800 */
[----:B------:R-:W0:Y:S01]  /*3dcf0*/  LDC R17, c[0x0][0x3d8] ;  /* 0x0000f600ff117b82 */ /* 0x000e220000000800 */
[----:B--2---:R-:W-:-:S02]  /*3dd00*/  IMAD R20, R16, 0x3d4, R28 ;  /* 0x000003d410147824 */ /* 0x004fc400078e021c */
[----:B----4-:R-:W-:-:S05]  /*3dd10*/  IMAD.WIDE R6, R2, 0x2, R24 ;  /* 0x0000000202067825 */ /* 0x010fca00078e0218 */
[----:B------:R-:W2:Y:S01]  /*3dd20*/  LDC R16, c[0x0][0x3d8] ;  /* 0x0000f600ff107b82 */ /* 0x000ea20000000800 */
[----:B------:R4:W-:Y:S04]  /*3dd30*/  STL [R1+0xb48], R20 ;  /* 0x000b481401007387 */ /* 0x0009e80000100800 */
[----:B------:R-:W2:Y:S04]  /*3dd40*/  LDL.64 R22, [R1+0xb40] ;  /* 0x000b400001167983 */ /* 0x000ea80000100a00 */
[----:B------:R-:W3:Y:S04]  /*3dd50*/  LDL.64 R12, [R1+0xb10] ;  /* 0x000b1000010c7983 */ /* 0x000ee80000100a00 */
[----:B------:R-:W3:Y:S04]  /*3dd60*/  LDL.64 R10, [R1+0xad0] ;  /* 0x000ad000010a7983 */ /* 0x000ee80000100a00 */
[----:B------:R-:W3:Y:S01]  /*3dd70*/  LDG.E.U16 R8, desc[UR10][R6.64] ;  /* 0x0000000a06087981 */ /* 0x000ee2000c1e1500 */
[----:B------:R-:W-:-:S02]  /*3dd80*/  IMAD.WIDE R4, R2, 0x2, R20 ;  /* 0x0000000202047825 */ /* 0x000fc400078e0214 */
[----:B------:R-:W0:Y:S01]  /*3dd90*/  LDC R21, c[0x0][0x3d8] ;  /* 0x0000f600ff157b82 */ /* 0x000e220000000800 */
[----:B----4-:R4:W4:Y:S04]  /*3dda0*/  LDG.E.U16 R20, desc[UR10][R14.64] ;  /* 0x0000000a0e147981 */ /* 0x010928000c1e1500 */
[----:B--2---:R-:W0:Y:S04]  /*3ddb0*/  LDL.64 R22, [R1+0xb40] ;  /* 0x000b400001167983 */ /* 0x004e280000100a00 */
[----:B---3--:R-:W2:Y:S04]  /*3ddc0*/  LDL.64 R12, [R1+0xb10] ;  /* 0x000b1000010c7983 */ /* 0x008ea80000100a00 */
[----:B------:R-:W3:Y:S04]  /*3ddd0*/  LDL.64 R10, [R1+0xad0] ;  /* 0x000ad000010a7983 */ /* 0x000ee80000100a00 */
[----:B------:R-:W-:Y:S04]  /*3dde0*/  STL [R1+0x2b0c], R8 ;  /* 0x002b0c0801007387 */ /* 0x000fe80000100800 */
[----:B------:R1:W-:Y:S04]  /*3ddf0*/  STL [R1+0x2c], R0 ;  /* 0x00002c0001007387 */ /* 0x0003e80000100800 */
[----:B------:R-:W4:Y:S04]  /*3de00*/  LDL.64 R26, [R1+0xb38] ;  /* 0x000b3800011a7983 */ /* 0x000f280000100a00 */
[----:B------:R-:W4:Y:S04]  /*3de10*/  LDL.64 R24, [R1+0xb30] ;  /* 0x000b300001187983 */ /* 0x000f280000100a00 */
[----:B-1----:R1:W4:Y:S01]  /*3de20*/  LDG.E.U16 R0, desc[UR10][R4.64] ;  /* 0x0000000a04007981 */ /* 0x002322000c1e1500 */
[----:B0-----:R-:W-:-:S02]  /*3de30*/  IMAD R22, R17, 0x3d6, R28 ;  /* 0x000003d611167824 */ /* 0x001fc400078e021c */
[--C-:B--2---:R-:W-:Y:S02]  /*3de40*/  IMAD R12, R16, 0x3e2, R28.reuse ;  /* 0x000003e2100c7824 */ /* 0x104fe400078e021c */
[----:B---3--:R-:W-:Y:S01]  /*3de50*/  IMAD R10, R3, 0x3f2, R28 ;  /* 0x000003f2030a7824 */ /* 0x008fe200078e021c */
[----:B----4-:R-:W2:Y:S04]  /*3de60*/  LDL.64 R26, [R1+0xb38] ;  /* 0x000b3800011a7983 */ /* 0x010ea80000100a00 */
[----:B------:R-:W3:Y:S04]  /*3de70*/  LDL.64 R24, [R1+0xb30] ;  /* 0x000b300001187983 */ /* 0x000ee80000100a00 */
[----:B------:R0:W-:Y:S04]  /*3de80*/  STL [R1+0x24], R19 ;  /* 0x0000241301007387 */ /* 0x0001e80000100800 */
[----:B------:R-:W-:Y:S04]  /*3de90*/  STL [R1+0x18], R9 ;  /* 0x0000180901007387 */ /* 0x000fe80000100800 */
[----:B------:R4:W-:Y:S01]  /*3dea0*/  STL [R1+0xb40], R22 ;  /* 0x000b401601007387 */ /* 0x0009e20000100800 */
[----:B------:R-:W-:-:S03]  /*3deb0*/  IMAD.WIDE R6, R2, 0x2, R22 ;  /* 0x0000000202067825 */ /* 0x000fc600078e0216 */
[----:B------:R4:W-:Y:S01]  /*3dec0*/  STL [R1+0xb10], R12 ;  /* 0x000b100c01007387 */ /* 0x0009e20000100800 */
[----:B------:R-:W-:-:S04]  /*3ded0*/  IMAD.WIDE R14, R2, 0x2, R12 ;  /* 0x00000002020e7825 */ /* 0x000fc800078e020c */
[----:B-1----:R-:W-:Y:S01]  /*3dee0*/  IMAD.WIDE R4, R2, 0x2, R10 ;  /* 0x0000000202047825 */ /* 0x002fe200078e020a */
[----:B0-----:R-:W3:Y:S04]  /*3def0*/  LDC R19, c[0x0][0x3d8] ;  /* 0x0000f600ff137b82 */ /* 0x001ee80000000800 */
[----:B------:R-:W2:Y:S04]  /*3df00*/  LDG.E.U16 R3, desc[UR10][R4.64] ;  /* 0x0000000a04037981 */ /* 0x000ea8000c1e1500 */
[----:B----4-:R-:W4:Y:S04]  /*3df10*/  LDL.64 R22, [R1+0xb28] ;  /* 0x000b280001167983 */ /* 0x010f280000100a00 */
[----:B------:R0:W-:Y:S04]  /*3df20*/  STL [R1+0xad0], R10 ;  /* 0x000ad00a01007387 */ /* 0x0001e80000100800 */
[----:B------:R-:W4:Y:S04]  /*3df30*/  LDL.64 R16, [R1+0xb28] ;  /* 0x000b280001107983 */ /* 0x000f280000100a00 */
[----:B------:R-:W4:Y:S04]  /*3df40*/  LDL.64 R8, [R1+0xb08] ;  /* 0x000b080001087983 */ /* 0x000f280000100a00 */
[----:B------:R1:W-:Y:S04]  /*3df50*/  STL [R1+0x14], R20 ;  /* 0x0000141401007387 */ /* 0x0003e80000100800 */
[----:B------:R-:W4:Y:S04]  /*3df60*/  LDL.64 R12, [R1+0xb20] ;  /* 0x000b2000010c7983 */ /* 0x000f280000100a00 */
[----:B0-----:R-:W4:Y:S04]  /*3df70*/  LDL.64 R10, [R1+0xb20] ;  /* 0x000b2000010a7983 */ /* 0x001f280000100a00 */
[----:B-1----:R0:W4:Y:S04]  /*3df80*/  LDG.E.U16 R20, desc[UR10][R6.64] ;  /* 0x0000000a06147981 */ /* 0x002128000c1e1500 */
[----:B------:R1:W4:Y:S01]  /*3df90*/  LDG.E.U16 R7, desc[UR10][R14.64] ;  /* 0x0000000a0e077981 */ /* 0x000322000c1e1500 */
[----:B0-----:R-:W0:Y:S01]  /*3dfa0*/  LDC R6, c[0x0][0x3d8] ;  /* 0x0000f600ff067b82 */ /* 0x001e220000000800 */
[----:B---3--:R-:W-:-:S02]  /*3dfb0*/  IMAD R24, R19, 0x3da, R28 ;  /* 0x000003da13187824 */ /* 0x008fc400078e021c */
[----:B--2---:R-:W-:-:S05]  /*3dfc0*/  IMAD R26, R21, 0x3d8, R28 ;  /* 0x000003d8151a7824 */ /* 0x004fca00078e021c */
[----:B------:R-:W2:Y:S08]  /*3dfd0*/  LDC R19, c[0x0][0x3d8] ;  /* 0x0000f600ff137b82 */ /* 0x000eb00000000800 */
[----:B------:R-:W3:Y:S01]  /*3dfe0*/  LDC R21, c[0x0][0x3d8] ;  /* 0x0000f600ff157b82 */ /* 0x000ee20000000800 */
[----:B-1----:R-:W-:-:S04]  /*3dff0*/  IMAD.WIDE R14, R2, 0x2, R26 ;  /* 0x00000002020e7825 */ /* 0x002fc800078e021a */
[----:B----4-:R-:W-:Y:S01]  /*3e000*/  IMAD R22, R18, 0x3dc, R28 ;  /* 0x000003dc12167824 */ /* 0x010fe200078e021c */
[----:B------:R-:W-:Y:S01]  /*3e010*/  MOV R23, R17 ;  /* 0x0000001100177202 */ /* 0x000fe20000000f00 */
[C---:B------:R-:W-:Y:S01]  /*3e020*/  IMAD.WIDE R16, R2.reuse, 0x2, R24 ;  /* 0x0000000202107825 */ /* 0x040fe200078e0218 */
[----:B------:R-:W2:Y:S01]  /*3e030*/  LDL.64 R8, [R1+0xb08] ;  /* 0x000b080001087983 */ /* 0x000ea20000100a00 */
[----:B------:R-:W1:Y:S02]  /*3e040*/  LDC R18, c[0x0][0x3d8] ;  /* 0x0000f600ff127b82 */ /* 0x000e640000000800 */
[----:B------:R-:W-:Y:S01]  /*3e050*/  IMAD.WIDE R4, R2, 0x2, R22 ;  /* 0x0000000202047825 */ /* 0x000fe200078e0216 */
[----:B------:R4:W2:Y:S03]  /*3e060*/  LDG.E.U16 R27, desc[UR10][R16.64] ;  /* 0x0000000a101b7981 */ /* 0x0008a6000c1e1500 */
[--C-:B---3--:R-:W-:Y:S01]  /*3e070*/  IMAD R10, R21, 0x3de, R28.reuse ;  /* 0x000003de150a7824 */ /* 0x108fe200078e021c */
[----:B------:R-:W-:Y:S01]  /*3e080*/  MOV R11, R13 ;  /* 0x0000000d000b7202 */ /* 0x000fe20000000f00 */
[----:B----4-:R-:W3:Y:S08]  /*3e090*/  LDC R16, c[0x0][0x3d8] ;  /* 0x0000f600ff107b82 */ /* 0x010ef00000000800 */
[----:B------:R-:W4:Y:S01]  /*3e0a0*/  LDC R17, c[0x0][0x3d8] ;  /* 0x0000f600ff117b82 */ /* 0x000f220000000800 */
[----:B------:R-:W-:Y:S04]  /*3e0b0*/  STL [R1+0x2b10], R7 ;  /* 0x002b100701007387 */ /* 0x000fe80000100800 */
[----:B------:R-:W-:Y:S04]  /*3e0c0*/  STL [R1+0x2b14], R3 ;  /* 0x002b140301007387 */ /* 0x000fe80000100800 */
[----:B------:R0:W-:Y:S04]  /*3e0d0*/  STL [R1+0x10], R0 ;  /* 0x0000100001007387 */ /* 0x0001e80000100800 */
[----:B------:R1:W-:Y:S04]  /*3e0e0*/  STL [R1+0xb38], R26 ;  /* 0x000b381a01007387 */ /* 0x0003e80000100800 */
[----:B0-----:R0:W3:Y:S04]  /*3e0f0*/  LDG.E.U16 R0, desc[UR10][R14.64] ;  /* 0x0000000a0e007981 */ /* 0x0010e8000c1e1500 */
[----:B-1----:R1:W3:Y:S04]  /*3e100*/  LDG.E.U16 R26, desc[UR10][R4.64] ;  /* 0x0000000a041a7981 */ /* 0x0022e8000c1e1500 */
[----:B------:R-:W-:Y:S04]  /*3e110*/  STL [R1+0xb30], R24 ;  /* 0x000b301801007387 */ /* 0x000fe80000100800 */
[----:B------:R0:W-:Y:S01]  /*3e120*/  STL [R1+0xb28], R22 ;  /* 0x000b281601007387 */ /* 0x0001e20000100800 */
[----:B--2---:R-:W-:-:S02]  /*3e130*/  IMAD R8, R19, 0x3e4, R28 ;  /* 0x000003e413087824 */ /* 0x004fc400078e021c */
[C---:B0-----:R-:W-:Y:S01]  /*3e140*/  IMAD.WIDE R14, R2.reuse, 0x2, R10 ;  /* 0x00000002020e7825 */ /* 0x041fe200078e020a */
[----:B------:R-:W0:Y:S01]  /*3e150*/  LDC R22, c[0x0][0x3d8] ;  /* 0x0000f600ff167b82 */ /* 0x000e220000000800 */
[----:B------:R-:W-:Y:S02]  /*3e160*/  STL [R1+0x2ad4], R27 ;  /* 0x002ad41b01007387 */ /* 0x000fe40000100800 */
[----:B-1----:R-:W-:Y:S02]  /*3e170*/  IMAD.WIDE R4, R2, 0x2, R8 ;  /* 0x0000000202047825 */ /* 0x002fe400078e0208 */
[----:B------:R-:W2:Y:S03]  /*3e180*/  LDG.E.U16 R23, desc[UR10][R14.64] ;  /* 0x0000000a0e177981 */ /* 0x000ea6000c1e1500 */
[----:B------:R-:W1:Y:S01]  /*3e190*/  LDC R19, c[0x0][0x3d8] ;  /* 0x0000f600ff137b82 */ /* 0x000e620000000800 */
[----:B------:R-:W2:Y:S04]  /*3e1a0*/  LDG.E.U16 R21, desc[UR10][R4.64] ;  /* 0x0000000a04157981 */ /* 0x000ea8000c1e1500 */
[----:B---3--:R3:W-:Y:S04]  /*3e1b0*/  STL [R1+0x2ac4], R26 ;  /* 0x002ac41a01007387 */ /* 0x0087e80000100800 */
[----:B---3--:R-:W3:Y:S04]  /*3e1c0*/  LDL.64 R26, [R1+0xaf8] ;  /* 0x000af800011a7983 */ /* 0x008ee80000100a00 */
[----:B------:R-:W-:Y:S04]  /*3e1d0*/  STL [R1+0xc], R20 ;  /* 0x00000c1401007387 */ /* 0x000fe80000100800 */
[----:B------:R0:W-:Y:S04]  /*3e1e0*/  STL [R1+0xb20], R10 ;  /* 0x000b200a01007387 */ /* 0x0001e80000100800 */
[----:B---3--:R-:W3:Y:S04]  /*3e1f0*/  LDL.64 R26, [R1+0xaf8] ;  /* 0x000af800011a7983 */ /* 0x008ee80000100a00 */
[----:B------:R0:W-:Y:S04]  /*3e200*/  STL [R1+0xb08], R8 ;  /* 0x000b080801007387 */ /* 0x0001e80000100800 */
[----:B------:R-:W2:Y:S04]  /*3e210*/  LDL.64 R12, [R1+0xae0] ;  /* 0x000ae000010c7983 */ /* 0x000ea80000100a00 */
[----:B------:R-:W3:Y:S04]  /*3e220*/  LDL.64 R24, [R1+0xae0] ;  /* 0x000ae00001187983 */ /* 0x000ee80000100a00 */
[----:B0-----:R-:W3:Y:S04]  /*3e230*/  LDL.64 R10, [R1+0xac8] ;  /* 0x000ac800010a7983 */ /* 0x001ee80000100a00 */
[----:B------:R-:W3:Y:S04]  /*3e240*/  LDL.64 R8, [R1+0xac8] ;  /* 0x000ac80001087983 */ /* 0x000ee80000100a00 */
[----:B--2---:R-:W2:Y:S04]  /*3e250*/  LDL.64 R12, [R1+0xae8] ;  /* 0x000ae800010c7983 */ /* 0x004ea80000100a00 */
[----:B---3--:R-:W3:Y:S04]  /*3e260*/  LDL.64 R8, [R1+0xb00] ;  /* 0x000b000001087983 */ /* 0x008ee80000100a00 */
[----:B--2---:R-:W2:Y:S04]  /*3e270*/  LDL.64 R12, [R1+0xae8] ;  /* 0x000ae800010c7983 */ /* 0x004ea80000100a00 */
[----:B---3--:R-:W4:Y:S01]  /*3e280*/  LDL.64 R8, [R1+0xb00] ;  /* 0x000b000001087983 */ /* 0x008f220000100a00 */
[----:B------:R-:W-:-:S03]  /*3e290*/  IMAD R26, R6, 0x3ea, R28 ;  /* 0x000003ea061a7824 */ /* 0x000fc600078e021c */
[----:B------:R-:W-:Y:S04]  /*3e2a0*/  STL [R1+0x2a8c], R23 ;  /* 0x002a8c1701007387 */ /* 0x000fe80000100800 */
[----:B------:R-:W-:Y:S04]  /*3e2b0*/  STL [R1+0x2b00], R21 ;  /* 0x002b001501007387 */ /* 0x000fe80000100800 */
[----:B------:R-:W-:Y:S01]  /*3e2c0*/  STL [R1+0x4], R0 ;  /* 0x0000040001007387 */ /* 0x000fe20000100800 */
[----:B------:R-:W-:-:S04]  /*3e2d0*/  IMAD.WIDE R14, R2, 0x2, R26 ;  /* 0x00000002020e7825 */ /* 0x000fc800078e021a */
[----:B--2---:R-:W-:-:S04]  /*3e2e0*/  IMAD R12, R16, 0x3e8, R28 ;  /* 0x000003e8100c7824 */ /* 0x004fc800078e021c */
[----:B------:R-:W-:-:S04]  /*3e2f0*/  IMAD.WIDE R4, R2, 0x2, R12 ;  /* 0x0000000202047825 */ /* 0x000fc800078e020c */
[----:B----4-:R-:W-:Y:S02]  /*3e300*/  IMAD R8, R17, 0x3e6, R28 ;  /* 0x000003e611087824 */ /* 0x010fe400078e021c */
[----:B------:R-:W-:Y:S01]  /*3e310*/  IMAD.MOV.U32 R13, RZ, RZ, R25 ;  /* 0x000000ffff0d7224 */ /* 0x000fe200078e0019 */
[----:B------:R-:W2:Y:S04]  /*3e320*/  LDG.E.U16 R4, desc[UR10][R4.64] ;  /* 0x0000000a04047981 */ /* 0x000ea8000c1e1500 */
[----:B------:R-:W-:Y:S01]  /*3e330*/  STL [R1+0xb00], R8 ;  /* 0x000b000801007387 */ /* 0x000fe20000100800 */
[----:B------:R-:W-:-:S03]  /*3e340*/  IMAD.WIDE R16, R2, 0x2, R8 ;  /* 0x0000000202107825 */ /* 0x000fc600078e0208 */
[----:B------:R0:W-:Y:S04]  /*3e350*/  STL [R1+0xae8], R12 ;  /* 0x000ae80c01007387 */ /* 0x0001e80000100800 */
[----:B------:R3:W4:Y:S04]  /*3e360*/  LDG.E.U16 R17, desc[UR10][R16.64] ;  /* 0x0000000a10117981 */ /* 0x000728000c1e1500 */
[----:B------:R3:W2:Y:S01]  /*3e370*/  LDG.E.U16 R5, desc[UR10][R14.64] ;  /* 0x0000000a0e057981 */ /* 0x0006a2000c1e1500 */
[----:B0-----:R-:W-:-:S03]  /*3e380*/  IMAD R12, R18, 0x3ec, R28 ;  /* 0x000003ec120c7824 */ /* 0x001fc600078e021c */
[----:B------:R-:W-:Y:S01]  /*3e390*/  STL [R1+0xaf8], R26 ;  /* 0x000af81a01007387 */ /* 0x000fe20000100800 */
[----:B-1----:R-:W-:Y:S01]  /*3e3a0*/  IMAD R8, R19, 0x3f4, R28 ;  /* 0x000003f413087824 */ /* 0x002fe200078e021c */
[----:B------:R-:W-:Y:S01]  /*3e3b0*/  MOV R9, R11 ;  /* 0x0000000b00097202 */ /* 0x000fe20000000f00 */
[----:B------:R-:W0:Y:S08]  /*3e3c0*/  LDC R18, c[0x0][0x3d8] ;  /* 0x0000f600ff127b82 */ /* 0x000e300000000800 */
[----:B---3--:R-:W1:Y:S01]  /*3e3d0*/  LDC R16, c[0x0][0x3d8] ;  /* 0x0000f600ff107b82 */ /* 0x008e620000000800 */
[----:B------:R-:W-:-:S07]  /*3e3e0*/  IMAD.WIDE R14, R2, 0x2, R12 ;  /* 0x00000002020e7825 */ /* 0x000fce00078e020c */
[----:B------:R-:W3:Y:S01]  /*3e3f0*/  LDC R19, c[0x0][0x3d8] ;  /* 0x0000f600ff137b82 */ /* 0x000ee20000000800 */
[----:B------:R-:W3:Y:S04]  /*3e400*/  LDG.E.U16 R6, desc[UR10][R14.64] ;  /* 0x0000000a0e067981 */ /* 0x000ee8000c1e1500 */
[----:B----4-:R-:W-:Y:S04]  /*3e410*/  STL [R1+0x2aec], R17 ;  /* 0x002aec1101007387 */ /* 0x010fe80000100800 */
[----:B--2---:R-:W-:Y:S04]  /*3e420*/  STL [R1+0x2adc], R4 ;  /* 0x002adc0401007387 */ /* 0x004fe80000100800 */
[----:B------:R-:W-:Y:S04]  /*3e430*/  STL [R1+0x2ad8], R5 ;  /* 0x002ad80501007387 */ /* 0x000fe80000100800 */
[----:B------:R2:W-:Y:S04]  /*3e440*/  STL [R1+0xae0], R12 ;  /* 0x000ae00c01007387 */ /* 0x0005e80000100800 */
[----:B------:R-:W4:Y:S04]  /*3e450*/  LDL.64 R24, [R1+0xaf0] ;  /* 0x000af00001187983 */ /* 0x000f280000100a00 */
[----:B---3--:R3:W-:Y:S04]  /*3e460*/  STL [R1+0x2ac8], R6 ;  /* 0x002ac80601007387 */ /* 0x0087e80000100800 */
[----:B------:R0:W-:Y:S04]  /*3e470*/  STL [R1+0xac8], R8 ;  /* 0x000ac80801007387 */ /* 0x0001e80000100800 */
[----:B--2---:R-:W2:Y:S01]  /*3e480*/  LDL.64 R12, [R1+0xab0] ;  /* 0x000ab000010c7983 */ /* 0x004ea20000100a00 */
[----:B------:R-:W-:-:S03]  /*3e490*/  IMAD.WIDE R14, R2, 0x2, R8 ;  /* 0x00000002020e7825 */ /* 0x000fc600078e0208 */
[----:B------:R-:W2:Y:S04]  /*3e4a0*/  LDL.64 R26, [R1+0xab8] ;  /* 0x000ab800011a7983 */ /* 0x000ea80000100a00 */
[----:B------:R-:W2:Y:S04]  /*3e4b0*/  LDL.64 R20, [R1+0xab0] ;  /* 0x000ab00001147983 */ /* 0x000ea80000100a00 */
[----:B------:R-:W2:Y:S04]  /*3e4c0*/  LDL.64 R10, [R1+0xaa8] ;  /* 0x000aa800010a7983 */ /* 0x000ea80000100a00 */
[----:B------:R-:W2:Y:S04]  /*3e4d0*/  LDL.64 R4, [R1+0xaa0] ;  /* 0x000aa00001047983 */ /* 0x000ea80000100a00 */
[----:B---3--:R-:W3:Y:S04]  /*3e4e0*/  LDL.64 R6, [R1+0xaa0] ;  /* 0x000aa00001067983 */ /* 0x008ee80000100a00 */
[----:B0-----:R-:W3:Y:S01]  /*3e4f0*/  LDL.64 R8, [R1+0xaa8] ;  /* 0x000aa80001087983 */ /* 0x001ee20000100a00 */
[----:B----4-:R-:W0:Y:S03]  /*3e500*/  LDC R24, c[0x0][0x3d8] ;  /* 0x0000f600ff187b82 */ /* 0x010e260000000800 */
[----:B--2---:R-:W2:Y:S04]  /*3e510*/  LDL.64 R12, [R1+0xac0] ;  /* 0x000ac000010c7983 */ /* 0x004ea80000100a00 */
[----:B------:R-:W4:Y:S04]  /*3e520*/  LDL.64 R26, [R1+0xab8] ;  /* 0x000ab800011a7983 */ /* 0x000f280000100a00 */
[----:B---3--:R-:W3:Y:S04]  /*3e530*/  LDL.64 R8, [R1+0xaf0] ;  /* 0x000af00001087983 */ /* 0x008ee80000100a00 */
[----:B--2---:R-:W2:Y:S01]  /*3e540*/  LDL.64 R12, [R1+0xac0] ;  /* 0x000ac000010c7983 */ /* 0x004ea20000100a00 */
[----:B---3--:R-:W-:Y:S01]  /*3e550*/  MOV R9, R25 ;  /* 0x0000001900097202 */ /* 0x008fe20000000f00 */
[----:B-1----:R-:W-:-:S02]  /*3e560*/  IMAD R8, R16, 0x3ee, R28 ;  /* 0x000003ee10087824 */ /* 0x002fc400078e021c */
[----:B------:R1:W3:Y:S02]  /*3e570*/  LDG.E.U16 R16, desc[UR10][R14.64] ;  /* 0x0000000a0e107981 */ /* 0x0002e4000c1e1500 */
[----:B-1----:R-:W-:-:S04]  /*3e580*/  IMAD.WIDE R14, R2, 0x2, R8 ;  /* 0x00000002020e7825 */ /* 0x002fc800078e0208 */
[--C-:B--2---:R-:W-:Y:S02]  /*3e590*/  IMAD R12, R18, 0x3f6, R28.reuse ;  /* 0x000003f6120c7824 */ /* 0x104fe400078e021c */
[----:B------:R1:W2:Y:S01]  /*3e5a0*/  LDG.E.U16 R18, desc[UR10][R14.64] ;  /* 0x0000000a0e127981 */ /* 0x0002a2000c1e1500 */
[----:B----4-:R-:W-:Y:S02]  /*3e5b0*/  IMAD R26, R19, 0x3f8, R28 ;  /* 0x000003f8131a7824 */ /* 0x010fe400078e021c */
[----:B-1----:R-:W-:Y:S01]  /*3e5c0*/  IMAD.WIDE R14, R2, 0x2, R12 ;  /* 0x00000002020e7825 */ /* 0x002fe200078e020c */
[----:B---3--:R-:W-:Y:S04]  /*3e5d0*/  STL [R1+0x2b04], R16 ;  /* 0x002b041001007387 */ /* 0x008fe80000100800 */
[----:B------:R0:W-:Y:S01]  /*3e5e0*/  STL [R1+0xaf0], R8 ;  /* 0x000af00801007387 */ /* 0x0001e20000100800 */
[----:B------:R-:W-:-:S03]  /*3e5f0*/  MOV R13, R21 ;  /* 0x00000015000d7202 */ /* 0x000fc60000000f00 */
[----:B------:R1:W3:Y:S01]  /*3e600*/  LDG.E.U16 R19, desc[UR10][R14.64] ;  /* 0x0000000a0e137981 */ /* 0x0002e2000c1e1500 */
[----:B------:R-:W-:Y:S02]  /*3e610*/  IMAD.MOV.U32 R9, RZ, RZ, R11 ;  /* 0x000000ffff097224 */ /* 0x000fe400078e000b */
[----:B-1----:R-:W-:-:S04]  /*3e620*/  IMAD.WIDE R14, R2, 0x2, R26 ;  /* 0x00000002020e7825 */ /* 0x002fc800078e021a */
[--C-:B0-----:R-:W-:Y:S01]  /*3e630*/  IMAD R8, R24, 0x3fc, R28.reuse ;  /* 0x000003fc18087824 */ /* 0x101fe200078e021c */
[----:B------:R-:W-:Y:S01]  /*3e640*/  MOV R5, R7 ;  /* 0x0000000700057202 */ /* 0x000fe20000000f00 */
[----:B--2---:R-:W-:Y:S04]  /*3e650*/  STL [R1+0x2a90], R18 ;  /* 0x002a901201007387 */ /* 0x004fe80000100800 */
[----:B------:R0:W-:Y:S02]  /*3e660*/  STL [R1+0xac0], R12 ;  /* 0x000ac00c01007387 */ /* 0x0001e40000100800 */
[----:B0-----:R-:W-:Y:S02]  /*3e670*/  IMAD R12, R22, 0x3fa, R28 ;  /* 0x000003fa160c7824 */ /* 0x001fe400078e021c */
[----:B------:R0:W2:Y:S02]  /*3e680*/  LDG.E.U16 R22, desc[UR10][R14.64] ;  /* 0x0000000a0e167981 */ /* 0x0000a4000c1e1500 */
[----:B0-----:R-:W-:-:S05]  /*3e690*/  IMAD.WIDE R14, R2, 0x2, R12 ;  /* 0x00000002020e7825 */ /* 0x001fca00078e020c */
[----:B------:R0:W4:Y:S02]  /*3e6a0*/  LDG.E.U16 R24, desc[UR10][R14.64] ;  /* 0x0000000a0e187981 */ /* 0x000124000c1e1500 */
[----:B0-----:R-:W-:-:S05]  /*3e6b0*/  IMAD.WIDE R14, R2, 0x2, R8 ;  /* 0x00000002020e7825 */ /* 0x001fca00078e0208 */
[----:B------:R0:W4:Y:S02]  /*3e6c0*/  LDG.E.U16 R25, desc[UR10][R14.64] ;  /* 0x0000000a0e197981 */ /* 0x000124000c1e1500 */
[----:B0-----:R-:W0:Y:S02]  /*3e6d0*/  LDC R14, c[0x0][0x3d8] ;  /* 0x0000f600ff0e7b82 */ /* 0x001e240000000800 */
[----:B0-----:R-:W-:-:S04]  /*3e6e0*/  IMAD R4, R14, 0x3fe, R28 ;  /* 0x000003fe0e047824 */ /* 0x001fc800078e021c */
[----:B------:R-:W-:-:S06]  /*3e6f0*/  IMAD.WIDE R14, R2, 0x2, R4 ;  /* 0x00000002020e7825 */ /* 0x000fcc00078e0204 */
[----:B------:R-:W4:Y:S01]  /*3e700*/  LDG.E.U16 R14, desc[UR10][R14.64] ;  /* 0x0000000a0e0e7981 */ /* 0x000f22000c1e1500 */
[----:B------:R-:W0:Y:S02]  /*3e710*/  S2R R13, SR_TID.X ;  /* 0x00000000000d7919 */ /* 0x000e240000002100 */
[----:B0-----:R-:W-:Y:S02]  /*3e720*/  SHF.R.U32.HI R20, RZ, 0x2, R13 ;  /* 0x00000002ff147819 */ /* 0x001fe4000001160d */
[----:B------:R-:W-:Y:S02]  /*3e730*/  LOP3.LUT R13, R13, 0x1c, RZ, 0xc0, !PT ;  /* 0x0000001c0d0d7812 */ /* 0x000fe400078ec0ff */
[----:B------:R-:W-:Y:S02]  /*3e740*/  SGXT.U32 R20, R20, 0x3 ;  /* 0x000000031414781a */ /* 0x000fe40000000000 */
[----:B------:R-:W-:Y:S02]  /*3e750*/  SHF.L.U32 R13, R13, 0x2, RZ ;  /* 0x000000020d0d7819 */ /* 0x000fe400000006ff */
[----:B------:R-:W-:-:S03]  /*3e760*/  LOP3.LUT R20, R20, 0x8, RZ, 0xfc, !PT ;  /* 0x0000000814147812 */ /* 0x000fc600078efcff */
[----:B------:R-:W0:Y:S01]  /*3e770*/  LDS R3, [R13+UR6] ;  /* 0x000000060d037984 */ /* 0x000e220008000800 */
[----:B------:R-:W-:-:S05]  /*3e780*/  LEA R20, R20, UR6, 0x4 ;  /* 0x0000000614147c11 */ /* 0x000fca000f8e20ff */
[----:B------:R-:W1:Y:S04]  /*3e790*/  LDS R0, [R20] ;  /* 0x0000000014007984 */ /* 0x000e680000000800 */
[----:B---3--:R-:W-:Y:S04]  /*3e7a0*/  STL [R1+0x2af0], R19 ;  /* 0x002af01301007387 */ /* 0x008fe80000100800 */
[----:B------:R-:W-:Y:S04]  /*3e7b0*/  STL [R1+0xab8], R26 ;  /* 0x000ab81a01007387 */ /* 0x000fe80000100800 */
[----:B--2---:R-:W-:Y:S04]  /*3e7c0*/  STL [R1+0x2ae0], R22 ;  /* 0x002ae01601007387 */ /* 0x004fe80000100800 */
[----:B------:R-:W-:Y:S04]  /*3e7d0*/  STL [R1+0xab0], R12 ;  /* 0x000ab00c01007387 */ /* 0x000fe80000100800 */
[----:B----4-:R-:W-:Y:S04]  /*3e7e0*/  STL [R1+0x2ae4], R24 ;  /* 0x002ae41801007387 */ /* 0x010fe80000100800 */
[----:B------:R-:W-:Y:S04]  /*3e7f0*/  STL [R1+0xaa8], R8 ;  /* 0x000aa80801007387 */ /* 0x000fe80000100800 */
[----:B------:R-:W-:Y:S04]  /*3e800*/  STL [R1+0x2ad0], R25 ;  /* 0x002ad01901007387 */ /* 0x000fe80000100800 */
[----:B------:R-:W-:Y:S04]  /*3e810*/  STL [R1+0x2a70], R28 ;  /* 0x002a701c01007387 */ /* 0x000fe80000100800 */
[----:B------:R-:W-:Y:S04]  /*3e820*/  STL [R1+0x2a6c], R29 ;  /* 0x002a6c1d01007387 */ /* 0x000fe80000100800 */
[----:B------:R-:W-:Y:S04]  /*3e830*/  STL [R1+0xaa0], R4 ;  /* 0x000aa00401007387 */ /* 0x000fe80000100800 */
[----:B------:R2:W-:Y:S04]  /*3e840*/  STL [R1+0x2a74], R2 ;  /* 0x002a740201007387 */ /* 0x0005e80000100800 */
[----:B------:R-:W-:Y:S04]  /*3e850*/  STL [R1+0x2a94], R14 ;  /* 0x002a940e01007387 */ /* 0x000fe80000100800 */
[----:B--2---:R-:W2:Y:S04]  /*3e860*/  LDL.LU R2, [R1+0xa68] ;  /* 0x000a680001027983 */ /* 0x004ea80000300800 */
[----:B0-----:R0:W-:Y:S04]  /*3e870*/  STL [R1+0x478], R3 ;  /* 0x0004780301007387 */ /* 0x0011e80000100800 */
[----:B------:R-:W3:Y:S04]  /*3e880*/  LDL.LU R29, [R1+0x84] ;  /* 0x00008400011d7983 */ /* 0x000ee80000300800 */
[----:B-1----:R1:W-:Y:S04]  /*3e890*/  STL [R1+0x47c], R0 ;  /* 0x00047c0001007387 */ /* 0x0023e80000100800 */
        /* <DEDUP_REMOVED lines=15> */
[----:B0-----:R-:W2:Y:S04]  /*3e990*/  LDL.LU R3, [R1+0x84c] ;  /* 0x00084c0001037983 */ /* 0x001ea80000300800 */
[----:B------:R-:W2:Y:S04]  /*3e9a0*/  LDL.LU R7, [R1+0x82c] ;  /* 0x00082c0001077983 */ /* 0x000ea80000300800 */
[----:B------:R-:W2:Y:S04]  /*3e9b0*/  LDL.LU R8, [R1+0x80c] ;  /* 0x00080c0001087983 */ /* 0x000ea80000300800 */
[----:B------:R-:W2:Y:S01]  /*3e9c0*/  LDL.LU R9, [R1+0x7ec] ;  /* 0x0007ec0001097983 */ /* 0x000ea20000300800 */
[----:B------:R-:W0:Y:S03]  /*3e9d0*/  S2R R20, SR_TID.X ;  /* 0x0000000000147919 */ /* 0x000e260000002100 */
[----:B------:R-:W3:Y:S04]  /*3e9e0*/  LDL.LU R10, [R1+0x5dc] ;  /* 0x0005dc00010a7983 */ /* 0x000ee80000300800 */
[----:B------:R-:W3:Y:S04]  /*3e9f0*/  LDL.LU R11, [R1+0x5bc] ;  /* 0x0005bc00010b7983 */ /* 0x000ee80000300800 */
[----:B-1----:R-:W3:Y:S04]  /*3ea00*/  LDL.LU R0, [R1+0x59c] ;  /* 0x00059c0001007983 */ /* 0x002ee80000300800 */
[----:B------:R-:W3:Y:S04]  /*3ea10*/  LDL.LU R12, [R1+0x534] ;  /* 0x00053400010c7983 */ /* 0x000ee80000300800 */
[----:B------:R-:W3:Y:S01]  /*3ea20*/  LDL.LU R13, [R1+0x4e8] ;  /* 0x0004e800010d7983 */ /* 0x000ee20000300800 */
[----:B0-----:R-:W-:-:S04]  /*3ea30*/  SHF.R.U32.HI R15, RZ, 0x2, R20 ;  /* 0x00000002ff0f7819 */ /* 0x001fc80000011614 */
[----:B------:R-:W-:-:S04]  /*3ea40*/  SGXT.U32 R15, R15, 0x3 ;  /* 0x000000030f0f781a */ /* 0x000fc80000000000 */
[----:B------:R-:W-:-:S04]  /*3ea50*/  LOP3.LUT R15, R15, 0x10, RZ, 0xfc, !PT ;  /* 0x000000100f0f7812 */ /* 0x000fc800078efcff */
[----:B------:R-:W-:-:S06]  /*3ea60*/  LEA R15, R15, UR6, 0x4 ;  /* 0x000000060f0f7c11 */ /* 0x000fcc000f8e20ff */
[----:B------:R-:W0:Y:S01]  /*3ea70*/  LDS R15, [R15] ;  /* 0x000000000f0f7984 */ /* 0x000e220000000800 */
[----:B------:R-:W-:-:S03]  /*3ea80*/  SHF.R.U32.HI R14, RZ, 0x2, R20 ;  /* 0x00000002ff0e7819 */ /* 0x000fc60000011614 */
[----:B------:R-:W3:Y:S01]  /*3ea90*/  LDL.LU R20, [R1+0x4b0] ;  /* 0x0004b00001147983 */ /* 0x000ee20000300800 */
[----:B------:R-:W-:-:S04]  /*3eaa0*/  SGXT.U32 R14, R14, 0x3 ;  /* 0x000000030e0e781a */ /* 0x000fc80000000000 */
[----:B------:R-:W-:-:S04]  /*3eab0*/  LOP3.LUT R14, R14, 0x18, RZ, 0xfc, !PT ;  /* 0x000000180e0e7812 */ /* 0x000fc800078efcff */
[----:B------:R-:W-:-:S06]  /*3eac0*/  LEA R14, R14, UR6, 0x4 ;  /* 0x000000060e0e7c11 */ /* 0x000fcc000f8e20ff */
[----:B------:R-:W1:Y:S01]  /*3ead0*/  LDS R14, [R14] ;  /* 0x000000000e0e7984 */ /* 0x000e620000000800 */
[----:B------:R-:W-:Y:S06]  /*3eae0*/  BAR.SYNC.DEFER_BLOCKING 0x0 ;  /* 0x0000000000007b1d */ /* 0x000fec0000010000 */
[----:B0-----:R0:W-:Y:S02]  /*3eaf0*/  STL [R1+0x470], R15 ;  /* 0x0004700f01007387 */ /* 0x0011e40000100800 */
[----:B0-----:R-:W0:Y:S02]  /*3eb00*/  S2R R15, SR_TID.X ;  /* 0x00000000000f7919 */ /* 0x001e240000002100 */
[----:B-1----:R-:W-:Y:S01]  /*3eb10*/  STL [R1+0x474], R14 ;  /* 0x0004740e01007387 */ /* 0x002fe20000100800 */
[----:B0-----:R-:W-:-:S04]  /*3eb20*/  LOP3.LUT R15, R15, 0x7f, RZ, 0xc0, !PT ;  /* 0x0000007f0f0f7812 */ /* 0x001fc800078ec0ff */
[----:B------:R-:W-:-:S05]  /*3eb30*/  SHF.L.U32 R15, R15, 0x1, RZ ;  /* 0x000000010f0f7819 */ /* 0x000fca00000006ff */
[----:B--2---:R0:W-:Y:S04]  /*3eb40*/  STS.U16 [R15+UR6+0xa000], R9 ;  /* 0x00a000090f007988 */ /* 0x0041e80008000406 */
        /* <DEDUP_REMOVED lines=9> */
[----:B------:R-:W-:Y:S04]  /*3ebe0*/  STS.U16 [R15+UR6+0xd000], R20 ;  /* 0x00d000140f007988 */ /* 0x000fe80008000406 */
[----:B------:R-:W-:Y:S04]  /*3ebf0*/  STS.U16 [R15+UR6], R2 ;  /* 0x000000020f007988 */ /* 0x000fe80008000406 */
[----:B------:R-:W-:Y:S04]  /*3ec00*/  STS.U16 [R15+UR6+0x800], R29 ;  /* 0x0008001d0f007988 */ /* 0x000fe80008000406 */
[----:B----4-:R-:W-:Y:S04]  /*3ec10*/  STS.U16 [R15+UR6+0x1000], R28 ;  /* 0x0010001c0f007988 */ /* 0x010fe80008000406 */
[----:B------:R-:W-:Y:S04]  /*3ec20*/  STS.U16 [R15+UR6+0x1800], R25 ;  /* 0x001800190f007988 */ /* 0x000fe80008000406 */
[----:B------:R-:W-:Y:S04]  /*3ec30*/  STS.U16 [R15+UR6+0x2000], R24 ;  /* 0x002000180f007988 */ /* 0x000fe80008000406 */
        /* <DEDUP_REMOVED lines=21> */
[----:B------:R0:W-:Y:S04]  /*3ed90*/  STS.U16 [R15+UR6+0x5000], R5 ;  /* 0x005000050f007988 */ /* 0x0001e80008000406 */
[----:B------:R0:W-:Y:S04]  /*3eda0*/  STS.U16 [R15+UR6+0x5800], R4 ;  /* 0x005800040f007988 */ /* 0x0001e80008000406 */
[----:B------:R1:W-:Y:S04]  /*3edb0*/  STS.U16 [R15+UR6+0x6000], R17 ;  /* 0x006000110f007988 */ /* 0x0003e80008000406 */
[----:B------:R1:W-:Y:S04]  /*3edc0*/  STS.U16 [R15+UR6+0x6800], R21 ;  /* 0x006800150f007988 */ /* 0x0003e80008000406 */
[----:B0-----:R-:W3:Y:S04]  /*3edd0*/  LDL.LU R16, [R1+0x114] ;  /* 0x0001140001107983 */ /* 0x001ee80000300800 */
[----:B-1----:R-:W3:Y:S04]  /*3ede0*/  LDL.LU R6, [R1+0xf0] ;  /* 0x0000f00001067983 */ /* 0x002ee80000300800 */
        /* <DEDUP_REMOVED lines=17> */
[----:B0-----:R-:W3:Y:S04]  /*3ef00*/  LDL.LU R0, [R1] ;  /* 0x0000000001007983 */ /* 0x001ee80000300800 */
        /* <DEDUP_REMOVED lines=62> */
[----:B----4-:R-:W-:Y:S04]  /*3f2f0*/  STS.U16 [R15+UR6+0x1e800], R11 ;  /* 0x01e8000b0f007988 */ /* 0x010fe80008000406 */
[----:B--2---:R0:W-:Y:S04]  /*3f300*/  STS.U16 [R15+UR6+0x1d000], R20 ;  /* 0x01d000140f007988 */ /* 0x0041e80008000406 */
[----:B------:R1:W-:Y:S04]  /*3f310*/  STS.U16 [R15+UR6+0x1d800], R13 ;  /* 0x01d8000d0f007988 */ /* 0x0003e80008000406 */
[----:B------:R2:W-:Y:S04]  /*3f320*/  STS.U16 [R15+UR6+0x1e000], R12 ;  /* 0x01e0000c0f007988 */ /* 0x0005e80008000406 */
[----:B0-----:R-:W4:Y:S04]  /*3f330*/  LDL.LU R20, [R1+0x9b0] ;  /* 0x0009b00001147983 */ /* 0x001f280000300800 */
[----:B-1----:R-:W4:Y:S04]  /*3f340*/  LDL.LU R13, [R1+0xa30] ;  /* 0x000a3000010d7983 */ /* 0x002f280000300800 */
[----:B--2---:R-:W2:Y:S04]  /*3f350*/  LDL.LU R12, [R1+0xa4c] ;  /* 0x000a4c00010c7983 */ /* 0x004ea80000300800 */
[----:B------:R-:W2:Y:S04]  /*3f360*/  LDL.LU R11, [R1+0xa64] ;  /* 0x000a6400010b7983 */ /* 0x000ea80000300800 */
[----:B------:R0:W-:Y:S04]  /*3f370*/  STS.U16 [R15+UR6+0x1f800], R9 ;  /* 0x01f800090f007988 */ /* 0x0001e80008000406 */
[----:B---3--:R-:W-:Y:S01]  /*3f380*/  STS.U16 [R15+UR6+0x1f000], R10 ;  /* 0x01f0000a0f007988 */ /* 0x008fe20008000406 */
[----:B0-----:R-:W-:-:S05]  /*3f390*/  LOP3.LUT R9, R15, 0x10, RZ, 0x3c, !PT ;  /* 0x000000100f097812 */ /* 0x001fca00078e3cff */
[----:B------:R0:W-:Y:S04]  /*3f3a0*/  STS.U16 [R9+UR6+0x1900], R4 ;  /* 0x0019000409007988 */ /* 0x0001e80008000406 */
[----:B------:R1:W-:Y:S04]  /*3f3b0*/  STS.U16 [R9+UR6+0x2100], R21 ;  /* 0x0021001509007988 */ /* 0x0003e80008000406 */
[----:B0-----:R-:W3:Y:S04]  /*3f3c0*/  LDL.LU R4, [R1+0x4a4] ;  /* 0x0004a40001047983 */ /* 0x001ee80000300800 */
[----:B-1----:R-:W3:Y:S04]  /*3f3d0*/  LDL.LU R21, [R1+0x480] ;  /* 0x0004800001157983 */ /* 0x002ee80000300800 */
[----:B------:R0:W-:Y:S04]  /*3f3e0*/  STS.U16 [R9+UR6+0x2900], R27 ;  /* 0x0029001b09007988 */ /* 0x0001e80008000406 */
[----:B0-----:R-:W3:Y:S04]  /*3f3f0*/  LDL.LU R27, [R1+0x420] ;  /* 0x00042000011b7983 */ /* 0x001ee80000300800 */
        /* <DEDUP_REMOVED lines=8> */
[----:B------:R0:W-:Y:S04]  /*3f480*/  STS.U16 [R9+UR6+0x9900], R17 ;  /* 0x0099001109007988 */ /* 0x0001e80008000406 */
[----:B------:R-:W3:Y:S04]  /*3f490*/  LDL.LU R15, [R1+0x380] ;  /* 0x00038000010f7983 */ /* 0x000ee80000300800 */
[----:B------:R1:W-:Y:S04]  /*3f4a0*/  STS.U16 [R9+UR6+0xa100], R23 ;  /* 0x00a1001709007988 */ /* 0x0003e80008000406 */
[----:B------:R1:W-:Y:S04]  /*3f4b0*/  STS.U16 [R9+UR6+0xa900], R26 ;  /* 0x00a9001a09007988 */ /* 0x0003e80008000406 */
[----:B0-----:R-:W3:Y:S04]  /*3f4c0*/  LDL.LU R17, [R1+0x360] ;  /* 0x0003600001117983 */ /* 0x001ee80000300800 */
[----:B-1----:R-:W3:Y:S04]  /*3f4d0*/  LDL.LU R23, [R1+0x340] ;  /* 0x0003400001177983 */ /* 0x002ee80000300800 */
        /* <DEDUP_REMOVED lines=22> */
[----:B------:R-:W2:Y:S04]  /*3f640*/  LDL.LU R14, [R1+0x254] ;  /* 0x00025400010e7983 */ /* 0x000ea80000300800 */
[----:B------:R-:W2:Y:S04]  /*3f650*/  LDL.LU R2, [R1+0x220] ;  /* 0x0002200001027983 */ /* 0x000ea80000300800 */
[----:B------:R-:W2:Y:S04]  /*3f660*/  LDL.LU R29, [R1+0x21c] ;  /* 0x00021c00011d7983 */ /* 0x000ea80000300800 */
[----:B------:R-:W2:Y:S04]  /*3f670*/  LDL.LU R28, [R1+0x1fc] ;  /* 0x0001fc00011c7983 */ /* 0x000ea80000300800 */
[----:B------:R-:W2:Y:S04]  /*3f680*/  LDL.LU R25, [R1+0x1d8] ;  /* 0x0001d80001197983 */ /* 0x000ea80000300800 */
[----:B------:R-:W4:Y:S04]  /*3f690*/  LDL.LU R24, [R1+0x19c] ;  /* 0x00019c0001187983 */ /* 0x000f280000300800 */
[----:B------:R-:W4:Y:S04]  /*3f6a0*/  LDL.LU R22, [R1+0x188] ;  /* 0x0001880001167983 */ /* 0x000f280000300800 */
[----:B------:R-:W4:Y:S04]  /*3f6b0*/  LDL.LU R19, [R1+0x154] ;  /* 0x0001540001137983 */ /* 0x000f280000300800 */
[----:B------:R-:W4:Y:S04]  /*3f6c0*/  LDL.LU R18, [R1+0x150] ;  /* 0x0001500001127983 */ /* 0x000f280000300800 */
[----:B------:R-:W4:Y:S04]  /*3f6d0*/  LDL.LU R16, [R1+0x144] ;  /* 0x0001440001107983 */ /* 0x000f280000300800 */
[----:B------:R-:W4:Y:S04]  /*3f6e0*/  LDL.LU R6, [R1+0x130] ;  /* 0x0001300001067983 */ /* 0x000f280000300800 */
[----:B------:R-:W4:Y:S04]  /*3f6f0*/  LDL.LU R5, [R1+0x118] ;  /* 0x0001180001057983 */ /* 0x000f280000300800 */
[----:B---3--:R0:W-:Y:S04]  /*3f700*/  STS.U16 [R9+UR6+0xd100], R4 ;  /* 0x00d1000409007988 */ /* 0x0081e80008000406 */
        /* <DEDUP_REMOVED lines=14> */
[----:B------:R1:W-:Y:S04]  /*3f7f0*/  STS.U16 [R9+UR6+0x11900], R23 ;  /* 0x0119001709007988 */ /* 0x0003e80008000406 */
[----:B------:R1:W-:Y:S04]  /*3f800*/  STS.U16 [R9+UR6+0x12100], R26 ;  /* 0x0121001a09007988 */ /* 0x0003e80008000406 */
[----:B0-----:R-:W3:Y:S04]  /*3f810*/  LDL.LU R17, [R1+0x9c] ;  /* 0x00009c0001117983 */ /* 0x001ee80000300800 */
[----:B-1----:R-:W3:Y:S04]  /*3f820*/  LDL.LU R23, [R1+0x68] ;  /* 0x0000680001177983 */ /* 0x002ee80000300800 */
[----:B------:R-:W3:Y:S04]  /*3f830*/  LDL.LU R26, [R1+0x40] ;  /* 0x00004000011a7983 */ /* 0x000ee80000300800 */
[----:B--2---:R0:W-:Y:S04]  /*3f840*/  STS.U16 [R9+UR6+0x17100], R25 ;  /* 0x0171001909007988 */ /* 0x0041e80008000406 */
[----:B----4-:R1:W-:Y:S04]  /*3f850*/  STS.U16 [R9+UR6+0x17900], R24 ;  /* 0x0179001809007988 */ /* 0x0103e80008000406 */
[----:B------:R2:W-:Y:S04]  /*3f860*/  STS.U16 [R9+UR6+0x18100], R22 ;  /* 0x0181001609007988 */ /* 0x0005e80008000406 */
[----:B------:R4:W-:Y:S04]  /*3f870*/  STS.U16 [R9+UR6+0x18900], R19 ;  /* 0x0189001309007988 */ /* 0x0009e80008000406 */
[----:B------:R1:W-:Y:S04]  /*3f880*/  STS.U16 [R9+UR6+0x19100], R18 ;  /* 0x0191001209007988 */ /* 0x0003e80008000406 */
[----:B------:R2:W-:Y:S04]  /*3f890*/  STS.U16 [R9+UR6+0x19900], R16 ;  /* 0x0199001009007988 */ /* 0x0005e80008000406 */
[----:B0-----:R-:W3:Y:S04]  /*3f8a0*/  LDL.LU R25, [R1+0x8c] ;  /* 0x00008c0001197983 */ /* 0x001ee80000300800 */
[----:B-1----:R-:W3:Y:S04]  /*3f8b0*/  LDL.LU R24, [R1+0xa5c] ;  /* 0x000a5c0001187983 */ /* 0x002ee80000300800 */
[----:B--2---:R-:W2:Y:S04]  /*3f8c0*/  LDL.LU R22, [R1+0xa40] ;  /* 0x000a400001167983 */ /* 0x004ea80000300800 */
[----:B----4-:R-:W4:Y:S04]  /*3f8d0*/  LDL.LU R19, [R1+0xa24] ;  /* 0x000a240001137983 */ /* 0x010f280000300800 */
[----:B------:R-:W2:Y:S04]  /*3f8e0*/  LDL.LU R18, [R1+0xa04] ;  /* 0x000a040001127983 */ /* 0x000ea80000300800 */
[----:B------:R-:W2:Y:S04]  /*3f8f0*/  LDL.LU R16, [R1+0x9e4] ;  /* 0x0009e40001107983 */ /* 0x000ea80000300800 */
[----:B---3--:R0:W-:Y:S04]  /*3f900*/  STS.U16 [R9+UR6+0x1b900], R21 ;  /* 0x01b9001509007988 */ /* 0x0081e80008000406 */
[----:B0-----:R-:W3:Y:S04]  /*3f910*/  LDL.LU R21, [R1+0x9c4] ;  /* 0x0009c40001157983 */ /* 0x001ee80000300800 */
[----:B------:R0:W-:Y:S04]  /*3f920*/  STS.U16 [R9+UR6+0x1c100], R27 ;  /* 0x01c1001b09007988 */ /* 0x0001e80008000406 */
[----:B0-----:R-:W4:Y:S04]  /*3f930*/  LDL.LU R27, [R1+0x994] ;  /* 0x00099400011b7983 */ /* 0x001f280000300800 */
[----:B------:R0:W-:Y:S04]  /*3f940*/  STS.U16 [R9+UR6+0x1e100], R0 ;  /* 0x01e1000009007988 */ /* 0x0001e80008000406 */
[----:B------:R1:W-:Y:S01]  /*3f950*/  STS.U16 [R9+UR6+0x10900], R15 ;  /* 0x0109000f09007988 */ /* 0x0003e20008000406 */
[----:B0-----:R-:W0:Y:S01]  /*3f960*/  S2R R0, SR_TID.X ;  /* 0x0000000000007919 */ /* 0x001e220000002100 */
[----:B-1----:R-:W1:Y:S02]  /*3f970*/  S2R R15, SR_TID.X ;  /* 0x00000000000f7919 */ /* 0x002e640000002100 */
[----:B------:R-:W-:Y:S04]  /*3f980*/  STS.U16 [R9+UR6+0x13100], R11 ;  /* 0x0131000b09007988 */ /* 0x000fe80008000406 */
[----:B------:R-:W-:Y:S04]  /*3f990*/  STS.U16 [R9+UR6+0x14100], R13 ;  /* 0x0141000d09007988 */ /* 0x000fe80008000406 */
[----:B------:R-:W-:Y:S04]  /*3f9a0*/  STS.U16 [R9+UR6+0x14900], R20 ;  /* 0x0149001409007988 */ /* 0x000fe80008000406 */
[----:B------:R-:W-:Y:S04]  /*3f9b0*/  STS.U16 [R9+UR6+0x1e900], R8 ;  /* 0x01e9000809007988 */ /* 0x000fe80008000406 */
[----:B------:R-:W-:Y:S04]  /*3f9c0*/  STS.U16 [R9+UR6+0x1f100], R7 ;  /* 0x01f1000709007988 */ /* 0x000fe80008000406 */
[----:B------:R-:W-:Y:S04]  /*3f9d0*/  STS.U16 [R9+UR6+0x1f900], R3 ;  /* 0x01f9000309007988 */ /* 0x000fe80008000406 */
[----:B------:R0:W-:Y:S04]  /*3f9e0*/  STS.U16 [R9+UR6+0x1a100], R6 ;  /* 0x01a1000609007988 */ /* 0x0001e80008000406 */
[----:B------:R0:W-:Y:S04]  /*3f9f0*/  STS.U16 [R9+UR6+0x1a900], R5 ;  /* 0x01a9000509007988 */ /* 0x0001e80008000406 */
[----:B------:R0:W-:Y:S04]  /*3fa00*/  STS.U16 [R9+UR6+0x1b100], R4 ;  /* 0x01b1000409007988 */ /* 0x0001e80008000406 */
[----:B------:R0:W-:Y:S04]  /*3fa10*/  STS.U16 [R9+UR6+0x1c900], R17 ;  /* 0x01c9001109007988 */ /* 0x0001e80008000406 */
[----:B------:R1:W-:Y:S04]  /*3fa20*/  STS.U16 [R9+UR6+0x1d100], R23 ;  /* 0x01d1001709007988 */ /* 0x0003e80008000406 */
[----:B------:R1:W-:Y:S04]  /*3fa30*/  STS.U16 [R9+UR6+0x1d900], R26 ;  /* 0x01d9001a09007988 */ /* 0x0003e80008000406 */
[----:B0-----:R-:W4:Y:S04]  /*3fa40*/  LDL.LU R6, [R1+0x974] ;  /* 0x0009740001067983 */ /* 0x001f280000300800 */
[----:B------:R-:W4:Y:S04]  /*3fa50*/  LDL.LU R5, [R1+0x954] ;  /* 0x0009540001057983 */ /* 0x000f280000300800 */
[----:B------:R-:W4:Y:S04]  /*3fa60*/  LDL.LU R4, [R1+0x934] ;  /* 0x0009340001047983 */ /* 0x000f280000300800 */
[----:B------:R-:W4:Y:S04]  /*3fa70*/  LDL.LU R17, [R1+0x914] ;  /* 0x0009140001117983 */ /* 0x000f280000300800 */
[----:B-1----:R-:W4:Y:S04]  /*3fa80*/  LDL.LU R23, [R1+0x8f4] ;  /* 0x0008f40001177983 */ /* 0x002f280000300800 */
[----:B------:R-:W-:Y:S04]  /*3fa90*/  STS.U16 [R9+UR6+0x12900], R10 ;  /* 0x0129000a09007988 */ /* 0x000fe80008000406 */
[----:B------:R-:W-:Y:S04]  /*3faa0*/  STS.U16 [R9+UR6+0x13900], R12 ;  /* 0x0139000c09007988 */ /* 0x000fe80008000406 */
[----:B------:R-:W-:Y:S04]  /*3fab0*/  STS.U16 [R9+UR6+0x15100], R14 ;  /* 0x0151000e09007988 */ /* 0x000fe80008000406 */
[----:B------:R-:W-:Y:S04]  /*3fac0*/  STS.U16 [R9+UR6+0x15900], R2 ;  /* 0x0159000209007988 */ /* 0x000fe80008000406 */
[----:B------:R-:W-:Y:S04]  /*3fad0*/  STS.U16 [R9+UR6+0x16100], R29 ;  /* 0x0161001d09007988 */ /* 0x000fe80008000406 */
[----:B------:R-:W-:Y:S04]  /*3fae0*/  STS.U16 [R9+UR6+0x16900], R28 ;  /* 0x0169001c09007988 */ /* 0x000fe80008000406 */
[----:B------:R-:W4:Y:S01]  /*3faf0*/  LDL.LU R26, [R1+0x8d4] ;  /* 0x0008d400011a7983 */ /* 0x000f220000300800 */
[----:B------:R-:W-:-:S02]  /*3fb00*/  LOP3.LUT R11, R0, 0x7, RZ, 0xc0, !PT ;  /* 0x00000007000b7812 */ /* 0x000fc400078ec0ff */
[----:B------:R-:W-:Y:S02]  /*3fb10*/  LOP3.LUT R15, R15, 0x7f, RZ, 0xc0, !PT ;  /* 0x0000007f0f0f7812 */ /* 0x000fe400078ec0ff */
[C---:B------:R-:W-:Y:S02]  /*3fb20*/  SHF.L.U32 R13, R0.reuse, 0x1, RZ ;  /* 0x00000001000d7819 */ /* 0x040fe400000006ff */
[----:B------:R-:W-:Y:S02]  /*3fb30*/  LOP3.LUT R8, R0, 0x60, RZ, 0xc0, !PT ;  /* 0x0000006000087812 */ /* 0x000fe400078ec0ff */
[----:B------:R-:W-:Y:S01]  /*3fb40*/  SHF.L.U32 R20, R11, 0x4, RZ ;  /* 0x000000040b147819 */ /* 0x000fe200000006ff */
[----:B------:R-:W-:Y:S01]  /*3fb50*/  IMAD.SHL.U32 R15, R15, 0x2, RZ ;  /* 0x000000020f0f7824 */ /* 0x000fe200078e00ff */
[----:B------:R-:W-:Y:S02]  /*3fb60*/  LEA R3, R11, R8, 0x2 ;  /* 0x000000080b037211 */ /* 0x000fe400078e10ff */
[----:B------:R-:W-:-:S05]  /*3fb70*/  LOP3.LUT R7, R20, 0x30, R13, 0x78, !PT ;  /* 0x0000003014077812 */ /* 0x000fca00078e780d */
[----:B------:R-:W-:Y:S01]  /*3fb80*/  IMAD.U32 R3, R3, 0x40, R7 ;  /* 0x0000004003037824 */ /* 0x000fe200078e0007 */
[----:B------:R-:W-:-:S04]  /*3fb90*/  LOP3.LUT R7, R15, 0x20, RZ, 0x3c, !PT ;  /* 0x000000200f077812 */ /* 0x000fc800078e3cff */
[----:B------:R-:W-:Y:S04]  /*3fba0*/  STL [R1+0x2a78], R3 ;  /* 0x002a780301007387 */ /* 0x000fe80000100800 */
[----:B--2---:R0:W-:Y:S04]  /*3fbb0*/  STS.U16 [R7+UR6+0x2a00], R16 ;  /* 0x002a001007007988 */ /* 0x0041e80008000406 */
[----:B0-----:R-:W2:Y:S04]  /*3fbc0*/  LDL.LU R16, [R1+0x8b4] ;  /* 0x0008b40001107983 */ /* 0x001ea80000300800 */
[----:B---3--:R0:W-:Y:S04]  /*3fbd0*/  STS.U16 [R7+UR6+0x3200], R21 ;  /* 0x0032001507007988 */ /* 0x0081e80008000406 */
[----:B0-----:R-:W3:Y:S04]  /*3fbe0*/  LDL.LU R21, [R1+0x894] ;  /* 0x0008940001157983 */ /* 0x001ee80000300800 */
        /* <DEDUP_REMOVED lines=14> */
[----:B-1----:R-:W4:Y:S04]  /*3fcd0*/  LDL.LU R27, [R1+0x464] ;  /* 0x00046400011b7983 */ /* 0x002f280000300800 */
[----:B------:R0:W-:Y:S04]  /*3fce0*/  STS.U16 [R7+UR6+0xa00], R24 ;  /* 0x000a001807007988 */ /* 0x0001e80008000406 */
[----:B------:R1:W-:Y:S04]  /*3fcf0*/  STS.U16 [R7+UR6+0x1200], R22 ;  /* 0x0012001607007988 */ /* 0x0003e80008000406 */
[----:B------:R1:W-:Y:S04]  /*3fd00*/  STS.U16 [R7+UR6+0x1a00], R19 ;  /* 0x001a001307007988 */ /* 0x0003e80008000406 */
[----:B------:R1:W-:Y:S04]  /*3fd10*/  STS.U16 [R7+UR6+0x2200], R18 ;  /* 0x0022001207007988 */ /* 0x0003e80008000406 */
[----:B0-----:R-:W4:Y:S04]  /*3fd20*/  LDL.LU R24, [R1+0x414] ;  /* 0x0004140001187983 */ /* 0x001f280000300800 */
[----:B-1----:R-:W4:Y:S04]  /*3fd30*/  LDL.LU R22, [R1+0x3f4] ;  /* 0x0003f40001167983 */ /* 0x002f280000300800 */
[----:B------:R-:W4:Y:S04]  /*3fd40*/  LDL.LU R19, [R1+0x3d4] ;  /* 0x0003d40001137983 */ /* 0x000f280000300800 */
[----:B------:R0:W-:Y:S04]  /*3fd50*/  STS.U16 [R7+UR6+0x4200], R6 ;  /* 0x0042000607007988 */ /* 0x0001e80008000406 */
[----:B------:R-:W4:Y:S04]  /*3fd60*/  LDL.LU R18, [R1+0x3b4] ;  /* 0x0003b40001127983 */ /* 0x000f280000300800 */
[----:B------:R1:W-:Y:S04]  /*3fd70*/  STS.U16 [R7+UR6+0x4a00], R5 ;  /* 0x004a000507007988 */ /* 0x0003e80008000406 */
[----:B------:R0:W-:Y:S04]  /*3fd80*/  STS.U16 [R7+UR6+0x5200], R4 ;  /* 0x0052000407007988 */ /* 0x0001e80008000406 */
[----:B------:R0:W-:Y:S04]  /*3fd90*/  STS.U16 [R7+UR6+0x5a00], R17 ;  /* 0x005a001107007988 */ /* 0x0001e80008000406 */
[----:B------:R0:W-:Y:S04]  /*3fda0*/  STS.U16 [R7+UR6+0x6200], R23 ;  /* 0x0062001707007988 */ /* 0x0001e80008000406 */
[----:B------:R1:W-:Y:S04]  /*3fdb0*/  STS.U16 [R7+UR6+0x6a00], R26 ;  /* 0x006a001a07007988 */ /* 0x0003e80008000406 */
[----:B0-----:R-:W4:Y:S04]  /*3fdc0*/  LDL.LU R6, [R1+0x394] ;  /* 0x0003940001067983 */ /* 0x001f280000300800 */
[----:B-1----:R-:W4:Y:S04]  /*3fdd0*/  LDL.LU R5, [R1+0x374] ;  /* 0x0003740001057983 */ /* 0x002f280000300800 */
[----:B------:R-:W4:Y:S04]  /*3fde0*/  LDL.LU R4, [R1+0x354] ;  /* 0x0003540001047983 */ /* 0x000f280000300800 */
[----:B------:R-:W4:Y:S04]  /*3fdf0*/  LDL.LU R17, [R1+0x334] ;  /* 0x0003340001117983 */ /* 0x000f280000300800 */
[----:B------:R-:W4:Y:S04]  /*3fe00*/  LDL.LU R23, [R1+0x308] ;  /* 0x0003080001177983 */ /* 0x000f280000300800 */
[----:B------:R-:W4:Y:S04]  /*3fe10*/  LDL.LU R26, [R1+0x2e8] ;  /* 0x0002e800011a7983 */ /* 0x000f280000300800 */
[----:B--2---:R0:W-:Y:S04]  /*3fe20*/  STS.U16 [R7+UR6+0x7200], R16 ;  /* 0x0072001007007988 */ /* 0x0041e80008000406 */
[----:B0-----:R-:W2:Y:S04]  /*3fe30*/  LDL.LU R16, [R1+0x2b04] ;  /* 0x002b040001107983 */ /* 0x001ea80000300800 */
[----:B---3--:R0:W-:Y:S04]  /*3fe40*/  STS.U16 [R7+UR6+0x7a00], R21 ;  /* 0x007a001507007988 */ /* 0x0081e80008000406 */
[----:B------:R-:W-:Y:S04]  /*3fe50*/  STS.U16 [R7+UR6+0x8a00], R3 ;  /* 0x008a000307007988 */ /* 0x000fe80008000406 */
[----:B------:R-:W-:Y:S04]  /*3fe60*/  STS.U16 [R7+UR6+0x9200], R13 ;  /* 0x0092000d07007988 */ /* 0x000fe80008000406 */
[----:B------:R-:W-:Y:S04]  /*3fe70*/  STS.U16 [R7+UR6+0x9a00], R11 ;  /* 0x009a000b07007988 */ /* 0x000fe80008000406 */
[----:B------:R-:W-:Y:S04]  /*3fe80*/  STS.U16 [R7+UR6+0xa200], R9 ;  /* 0x00a2000907007988 */ /* 0x000fe80008000406 */
[----:B0-----:R-:W3:Y:S04]  /*3fe90*/  LDL.LU R21, [R1+0x2b00] ;  /* 0x002b000001157983 */ /* 0x001ee80000300800 */
[----:B----4-:R0:W-:Y:S04]  /*3fea0*/  STS.U16 [R7+UR6+0xe200], R27 ;  /* 0x00e2001b07007988 */ /* 0x0101e80008000406 */
[----:B0-----:R-:W4:Y:S04]  /*3feb0*/  LDL.LU R27, [R1+0x2c8] ;  /* 0x0002c800011b7983 */ /* 0x001f280000300800 */
[----:B------:R-:W2:Y:S04]  /*3fec0*/  LDL.LU R3, [R1+0x2a8] ;  /* 0x0002a80001037983 */ /* 0x000ea80000300800 */
[----:B------:R-:W2:Y:S04]  /*3fed0*/  LDL.LU R13, [R1+0x288] ;  /* 0x00028800010d7983 */ /* 0x000ea80000300800 */
[----:B------:R-:W3:Y:S04]  /*3fee0*/  LDL.LU R11, [R1+0x268] ;  /* 0x00026800010b7983 */ /* 0x000ee80000300800 */
[----:B------:R-:W3:Y:S04]  /*3fef0*/  LDL.LU R9, [R1+0x23c] ;  /* 0x00023c0001097983 */ /* 0x000ee80000300800 */
[----:B------:R0:W-:Y:S02]  /*3ff00*/  STS.U16 [R7+UR6+0x8200], R15 ;  /* 0x0082000f07007988 */ /* 0x0001e40008000406 */
[----:B0-----:R-:W0:Y:S02]  /*3ff10*/  S2R R15, SR_TID.X ;  /* 0x00000000000f7919 */ /* 0x001e240000002100 */
[----:B------:R1:W-:Y:S04]  /*3ff20*/  STS.U16 [R7+UR6+0xaa00], R10 ;  /* 0x00aa000a07007988 */ /* 0x0003e80008000406 */
[----:B------:R1:W-:Y:S04]  /*3ff30*/  STS.U16 [R7+UR6+0xb200], R12 ;  /* 0x00b2000c07007988 */ /* 0x0003e80008000406 */
[----:B------:R0:W-:Y:S04]  /*3ff40*/  STS.U16 [R7+UR6+0xba00], R14 ;  /* 0x00ba000e07007988 */ /* 0x0001e80008000406 */
[----:B------:R0:W-:Y:S04]  /*3ff50*/  STS.U16 [R7+UR6+0xc200], R2 ;  /* 0x00c2000207007988 */ /* 0x0001e80008000406 */
[----:B------:R0:W-:Y:S04]  /*3ff60*/  STS.U16 [R7+UR6+0xca00], R29 ;  /* 0x00ca001d07007988 */ /* 0x0001e80008000406 */
[----:B------:R0:W-:Y:S04]  /*3ff70*/  STS.U16 [R7+UR6+0xd200], R28 ;  /* 0x00d2001c07007988 */ /* 0x0001e80008000406 */
[----:B-1----:R-:W4:Y:S04]  /*3ff80*/  LDL.LU R10, [R1+0x230] ;  /* 0x00023000010a7983 */ /* 0x002f280000300800 */
[----:B------:R-:W4:Y:S04]  /*3ff90*/  LDL.LU R12, [R1+0x214] ;  /* 0x00021400010c7983 */ /* 0x000f280000300800 */
[----:B0-----:R-:W4:Y:S04]  /*3ffa0*/  LDL.LU R14, [R1+0x1f4] ;  /* 0x0001f400010e7983 */ /* 0x001f280000300800 */
[----:B------:R-:W4:Y:S04]  /*3ffb0*/  LDL.LU R2, [R1+0x1d4] ;  /* 0x0001d40001027983 */ /* 0x000f280000300800 */
        /* <DEDUP_REMOVED lines=12> */
[----:B------:R-:W4:Y:S01]  /*40080*/  LDL.LU R18, [R1+0x10c] ;  /* 0x00010c0001127983 */ /* 0x000f220000300800 */
[----:B------:R-:W-:-:S03]  /*40090*/  LOP3.LUT R15, R15, 0x7f, RZ, 0xc0, !PT ;  /* 0x0000007f0f0f7812 */ /* 0x000fc600078ec0ff */
[----:B------:R0:W-:Y:S04]  /*400a0*/  STS.U16 [R7+UR6+0x11200], R5 ;  /* 0x0112000507007988 */ /* 0x0001e80008000406 */
[----:B------:R-:W4:Y:S04]  /*400b0*/  LDL.LU R6, [R1+0xec] ;  /* 0x0000ec0001067983 */ /* 0x000f280000300800 */
[----:B------:R1:W-:Y:S04]  /*400c0*/  STS.U16 [R7+UR6+0x11a00], R4 ;  /* 0x011a000407007988 */ /* 0x0003e80008000406 */
[----:B------:R0:W-:Y:S04]  /*400d0*/  STS.U16 [R7+UR6+0x12200], R17 ;  /* 0x0122001107007988 */ /* 0x0001e80008000406 */
[----:B------:R1:W-:Y:S01]  /*400e0*/  STS.U16 [R7+UR6+0x12a00], R23 ;  /* 0x012a001707007988 */ /* 0x0003e20008000406 */
[----:B------:R-:W-:-:S03]  /*400f0*/  SHF.L.U32 R15, R15, 0x1, RZ ;  /* 0x000000010f0f7819 */ /* 0x000fc600000006ff */
[----:B------:R1:W-:Y:S04]  /*40100*/  STS.U16 [R7+UR6+0x13200], R26 ;  /* 0x0132001a07007988 */ /* 0x0003e80008000406 */
[----:B0-----:R-:W4:Y:S04]  /*40110*/  LDL.LU R5, [R1+0xcc] ;  /* 0x0000cc0001057983 */ /* 0x001f280000300800 */
[----:B-1----:R-:W4:Y:S04]  /*40120*/  LDL.LU R4, [R1+0xac] ;  /* 0x0000ac0001047983 */ /* 0x002f280000300800 */
[----:B------:R-:W4:Y:S04]  /*40130*/  LDL.LU R17, [R1+0x7c] ;  /* 0x00007c0001117983 */ /* 0x000f280000300800 */
[----:B------:R-:W4:Y:S04]  /*40140*/  LDL.LU R23, [R1+0x5c] ;  /* 0x00005c0001177983 */ /* 0x000f280000300800 */
[----:B------:R-:W4:Y:S04]  /*40150*/  LDL.LU R26, [R1+0x3c] ;  /* 0x00003c00011a7983 */ /* 0x000f280000300800 */
[----:B--2---:R0:W-:Y:S04]  /*40160*/  STS.U16 [R7+UR6+0x14a00], R13 ;  /* 0x014a000d07007988 */ /* 0x0041e80008000406 */
[----:B---3--:R1:W-:Y:S04]  /*40170*/  STS.U16 [R7+UR6+0x15a00], R9 ;  /* 0x015a000907007988 */ /* 0x0083e80008000406 */
[----:B----4-:R2:W-:Y:S01]  /*40180*/  STS.U16 [R7+UR6+0x13a00], R27 ;  /* 0x013a001b07007988 */ /* 0x0105e20008000406 */
[----:B0-----:R-:W-:-:S02]  /*40190*/  SHF.R.U32.HI R13, RZ, 0x1, R8 ;  /* 0x00000001ff0d7819 */ /* 0x001fc40000011608 */
[C---:B------:R-:W-:Y:S02]  /*401a0*/  SHF.L.U32 R8, R0.reuse, 0x8, RZ ;  /* 0x0000000800087819 */ /* 0x040fe400000006ff */
[----:B-1----:R-:W-:Y:S01]  /*401b0*/  LOP3.LUT R9, R0, 0x10, RZ, 0xc0, !PT ;  /* 0x0000001000097812 */ /* 0x002fe200078ec0ff */
[----:B--2---:R-:W2:Y:S01]  /*401c0*/  LDL.LU R27, [R1+0x10] ;  /* 0x00001000011b7983 */ /* 0x004ea20000300800 */
[----:B------:R-:W-:Y:S02]  /*401d0*/  LOP3.LUT R20, R20, 0xf00, R8, 0xf8, !PT ;  /* 0x00000f0014147812 */ /* 0x000fe400078ef808 */
[----:B------:R-:W-:Y:S01]  /*401e0*/  LEA R13, R9, R13, 0x2 ;  /* 0x0000000d090d7211 */ /* 0x000fe200078e10ff */
[----:B------:R-:W-:Y:S04]  /*401f0*/  STL [R1+0x2ae8], R0 ;  /* 0x002ae80001007387 */ /* 0x000fe80000100800 */
[----:B------:R-:W-:Y:S01]  /*40200*/  STL [R1+0x2a7c], R20 ;  /* 0x002a7c1401007387 */ /* 0x000fe20000100800 */
[----:B------:R-:W-:-:S03]  /*40210*/  LOP3.LUT R8, R15, 0x30, RZ, 0x3c, !PT ;  /* 0x000000300f087812 */ /* 0x000fc600078e3cff */
[----:B------:R-:W-:Y:S04]  /*40220*/  STL [R1+0x2a80], R13 ;  /* 0x002a800d01007387 */ /* 0x000fe80000100800 */
[----:B------:R-:W3:Y:S04]  /*40230*/  LDL.LU R15, [R1+0x9e8] ;  /* 0x0009e800010f7983 */ /* 0x000ee80000300800 */
[----:B---3--:R0:W-:Y:S04]  /*40240*/  STL [R1+0x2af8], R15 ;  /* 0x002af80f01007387 */ /* 0x0081e80000100800 */
        /* <DEDUP_REMOVED lines=12> */
[----:B---3--:R0:W-:Y:S04]  /*40310*/  STL [R1+0x2afc], R15 ;  /* 0x002afc0f01007387 */ /* 0x0081e80000100800 */
[----:B0-----:R-:W3:Y:S04]  /*40320*/  LDL.LU R15, [R1+0xa78] ;  /* 0x000a7800010f7983 */ /* 0x001ee80000300800 */
        /* <DEDUP_REMOVED lines=26> */
[----:B------:R0:W-:Y:S04]  /*404d0*/  STS.U16 [R7+UR6+0x1d200], R17 ;  /* 0x01d2001107007988 */ /* 0x0001e80008000406 */
[----:B--2---:R-:W2:Y:S04]  /*404e0*/  LDL.LU R4, [R1+0x4bc] ;  /* 0x0004bc0001047983 */ /* 0x004ea80000300800 */
[----:B------:R1:W-:Y:S04]  /*404f0*/  STS.U16 [R7+UR6+0x1e200], R26 ;  /* 0x01e2001a07007988 */ /* 0x0003e80008000406 */
[----:B------:R0:W-:Y:S04]  /*40500*/  STS.U16 [R7+UR6+0x1ea00], R27 ;  /* 0x01ea001b07007988 */ /* 0x0001e80008000406 */
[----:B------:R1:W-:Y:S04]  /*40510*/  STS.U16 [R7+UR6+0x1f200], R21 ;  /* 0x01f2001507007988 */ /* 0x0003e80008000406 */
[----:B------:R1:W-:Y:S04]  /*40520*/  STS.U16 [R7+UR6+0x1fa00], R16 ;  /* 0x01fa001007007988 */ /* 0x0003e80008000406 */
[----:B0-----:R-:W2:Y:S04]  /*40530*/  LDL.LU R17, [R1+0x498] ;  /* 0x0004980001117983 */ /* 0x001ea80000300800 */
[----:B-1----:R-:W2:Y:S04]  /*40540*/  LDL.LU R26, [R1+0x468] ;  /* 0x00046800011a7983 */ /* 0x002ea80000300800 */
[----:B------:R-:W2:Y:S04]  /*40550*/  LDL.LU R27, [R1+0x418] ;  /* 0x00041800011b7983 */ /* 0x000ea80000300800 */
[----:B------:R-:W2:Y:S04]  /*40560*/  LDL.LU R21, [R1+0xa08] ;  /* 0x000a080001157983 */ /* 0x000ea80000300800 */
[----:B------:R-:W2:Y:S04]  /*40570*/  LDL.LU R16, [R1+0xa44] ;  /* 0x000a440001107983 */ /* 0x000ea80000300800 */
[----:B------:R-:W2:Y:S04]  /*40580*/  LDL.LU R7, [R1+0xa28] ;  /* 0x000a280001077983 */ /* 0x000ea80000300800 */
[----:B---3--:R0:W-:Y:S04]  /*40590*/  STS.U16 [R8+UR6+0x300], R15 ;  /* 0x0003000f08007988 */ /* 0x0081e80008000406 */
[----:B0-----:R-:W3:Y:S04]  /*405a0*/  LDL.LU R15, [R1+0x2afc] ;  /* 0x002afc00010f7983 */ /* 0x001ee80000300800 */
[----:B---3--:R0:W-:Y:S04]  /*405b0*/  STS.U16 [R8+UR6+0xb00], R15 ;  /* 0x000b000f08007988 */ /* 0x0081e80008000406 */
[----:B0-----:R-:W3:Y:S04]  /*405c0*/  LDL.LU R15, [R1+0x2af8] ;  /* 0x002af800010f7983 */ /* 0x001ee80000300800 */
[----:B--2---:R-:W-:Y:S04]  /*405d0*/  STS.U16 [R8+UR6+0x1300], R16 ;  /* 0x0013001008007988 */ /* 0x004fe80008000406 */
[----:B------:R-:W-:Y:S04]  /*405e0*/  STS.U16 [R8+UR6+0x1b00], R7 ;  /* 0x001b000708007988 */ /* 0x000fe80008000406 */
[----:B------:R-:W-:Y:S04]  /*405f0*/  STS.U16 [R8+UR6+0x2300], R21 ;  /* 0x0023001508007988 */ /* 0x000fe80008000406 */
[----:B----4-:R-:W-:Y:S04]  /*40600*/  STS.U16 [R8+UR6+0x3300], R13 ;  /* 0x0033000d08007988 */ /* 0x010fe80008000406 */
[----:B---3--:R-:W-:Y:S04]  /*40610*/  STS.U16 [R8+UR6+0x2b00], R15 ;  /* 0x002b000f08007988 */ /* 0x008fe80008000406 */
[----:B------:R-:W-:Y:S04]  /*40620*/  STS.U16 [R8+UR6+0x3b00], R9 ;  /* 0x003b000908007988 */ /* 0x000fe80008000406 */
[----:B------:R0:W-:Y:S04]  /*40630*/  STS.U16 [R8+UR6+0x6b00], R23 ;  /* 0x006b001708007988 */ /* 0x0001e80008000406 */
[----:B------:R1:W-:Y:S04]  /*40640*/  STS.U16 [R8+UR6+0xeb00], R27 ;  /* 0x00eb001b08007988 */ /* 0x0003e80008000406 */
[----:B------:R2:W-:Y:S04]  /*40650*/  STS.U16 [R8+UR6+0xb300], R19 ;  /* 0x00b3001308007988 */ /* 0x0005e80008000406 */
[----:B0-----:R-:W3:Y:S04]  /*40660*/  LDL.LU R23, [R1+0x3f8] ;  /* 0x0003f80001177983 */ /* 0x001ee80000300800 */
[----:B-1----:R-:W4:Y:S04]  /*40670*/  LDL.LU R27, [R1+0x3d8] ;  /* 0x0003d800011b7983 */ /* 0x002f280000300800 */
[----:B--2---:R-:W2:Y:S04]  /*40680*/  LDL.LU R19, [R1+0x398] ;  /* 0x0003980001137983 */ /* 0x004ea80000300800 */
        /* <DEDUP_REMOVED lines=39> */
[----:B------:R0:W-:Y:S04]  /*40900*/  STS.U16 [R8+UR6+0xc300], R6 ;  /* 0x00c3000608007988 */ /* 0x0001e80008000406 */
[----:B---3--:R-:W3:Y:S04]  /*40910*/  LDL.LU R18, [R1+0xe8] ;  /* 0x0000e80001127983 */ /* 0x008ee80000300800 */
[----:B------:R1:W-:Y:S04]  /*40920*/  STS.U16 [R8+UR6+0xcb00], R5 ;  /* 0x00cb000508007988 */ /* 0x0003e80008000406 */
[----:B------:R0:W-:Y:S04]  /*40930*/  STS.U16 [R8+UR6+0xd300], R4 ;  /* 0x00d3000408007988 */ /* 0x0001e80008000406 */
[----:B------:R1:W-:Y:S04]  /*40940*/  STS.U16 [R8+UR6+0xf300], R23 ;  /* 0x00f3001708007988 */ /* 0x0003e80008000406 */
[----:B----4-:R4:W-:Y:S04]  /*40950*/  STS.U16 [R8+UR6+0xfb00], R27 ;  /* 0x00fb001b08007988 */ /* 0x0109e80008000406 */
[----:B0-----:R-:W3:Y:S04]  /*40960*/  LDL.LU R6, [R1+0xc8] ;  /* 0x0000c80001067983 */ /* 0x001ee80000300800 */
[----:B-1----:R-:W3:Y:S04]  /*40970*/  LDL.LU R5, [R1+0xa8] ;  /* 0x0000a80001057983 */ /* 0x002ee80000300800 */
[----:B------:R-:W3:Y:S04]  /*40980*/  LDL.LU R4, [R1+0x78] ;  /* 0x0000780001047983 */ /* 0x000ee80000300800 */
[----:B------:R-:W3:Y:S04]  /*40990*/  LDL.LU R23, [R1+0x58] ;  /* 0x0000580001177983 */ /* 0x000ee80000300800 */
[----:B----4-:R-:W4:Y:S04]  /*409a0*/  LDL.LU R27, [R1+0x34] ;  /* 0x00003400011b7983 */ /* 0x010f280000300800 */
[----:B--2---:R0:W-:Y:S04]  /*409b0*/  STS.U16 [R8+UR6+0x10300], R19 ;  /* 0x0103001308007988 */ /* 0x0041e80008000406 */
[----:B0-----:R-:W2:Y:S04]  /*409c0*/  LDL.LU R19, [R1+0x2af4] ;  /* 0x002af40001137983 */ /* 0x001ea80000300800 */
[----:B------:R-:W-:Y:S04]  /*409d0*/  STS.U16 [R8+UR6+0x11300], R17 ;  /* 0x0113001108007988 */ /* 0x000fe80008000406 */
[----:B------:R-:W-:Y:S04]  /*409e0*/  STS.U16 [R8+UR6+0x15b00], R26 ;  /* 0x015b001a08007988 */ /* 0x000fe80008000406 */
[----:B------:R0:W-:Y:S02]  /*409f0*/  STS.U16 [R8+UR6+0x11b00], R15 ;  /* 0x011b000f08007988 */ /* 0x0001e40008000406 */
[----:B0-----:R-:W0:Y:S02]  /*40a00*/  S2R R15, SR_TID.X ;  /* 0x00000000000f7919 */ /* 0x001e240000002100 */
        /* <DEDUP_REMOVED lines=10> */
[----:B------:R-:W-:Y:S01]  /*40ab0*/  STS.U16 [R8+UR6+0x17b00], R12 ;  /* 0x017b000c08007988 */ /* 0x000fe20008000406 */
[----:B0-----:R-:W-:-:S05]  /*40ac0*/  LOP3.LUT R15, R15, 0x7f, RZ, 0xc0, !PT ;  /* 0x0000007f0f0f7812 */ /* 0x001fca00078ec0ff */
[----:B------:R-:W-:Y:S01]  /*40ad0*/  IMAD.SHL.U32 R15, R15, 0x2, RZ ;  /* 0x000000020f0f7824 */ /* 0x000fe200078e00ff */
[----:B--2---:R0:W-:Y:S04]  /*40ae0*/  STS.U16 [R8+UR6+0x10b00], R19 ;  /* 0x010b001308007988 */ /* 0x0041e80008000406 */
[----:B0-----:R-:W2:Y:S04]  /*40af0*/  LDL.LU R19, [R1+0x2af0] ;  /* 0x002af00001137983 */ /* 0x001ea80000300800 */
[----:B------:R-:W2:Y:S04]  /*40b00*/  LDL.LU R17, [R1+0x2aec] ;  /* 0x002aec0001117983 */ /* 0x000ea80000300800 */
[----:B------:R-:W2:Y:S01]  /*40b10*/  LDL.LU R26, [R1+0xc] ;  /* 0x00000c00011a7983 */ /* 0x000ea20000300800 */
[----:B------:R-:W-:-:S03]  /*40b20*/  LOP3.LUT R7, R15, 0x40, RZ, 0x3c, !PT ;  /* 0x000000400f077812 */ /* 0x000fc600078e3cff */
        /* <DEDUP_REMOVED lines=10> */
[----:B----4-:R0:W-:Y:S04]  /*40bd0*/  STS.U16 [R8+UR6+0x1e300], R27 ;  /* 0x01e3001b08007988 */ /* 0x0101e80008000406 */
[----:B------:R-:W4:Y:S04]  /*40be0*/  LDL.LU R12, [R1+0x8d0] ;  /* 0x0008d000010c7983 */ /* 0x000f280000300800 */
[----:B0-----:R-:W4:Y:S04]  /*40bf0*/  LDL.LU R27, [R1+0x8b0] ;  /* 0x0008b000011b7983 */ /* 0x001f280000300800 */
        /* <DEDUP_REMOVED lines=28> */
[----:B0-----:R-:W2:Y:S04]  /*40dc0*/  LDL.LU R17, [R1+0xa3c] ;  /* 0x000a3c0001117983 */ /* 0x001ea80000300800 */
[----:B-1----:R-:W2:Y:S04]  /*40dd0*/  LDL.LU R19, [R1+0xa0] ;  /* 0x0000a00001137983 */ /* 0x002ea80000300800 */
[----:B------:R-:W2:Y:S04]  /*40de0*/  LDL.LU R8, [R1+0xa58] ;  /* 0x000a580001087983 */ /* 0x000ea80000300800 */
[----:B----4-:R0:W-:Y:S04]  /*40df0*/  STS.U16 [R7+UR6+0x7400], R27 ;  /* 0x0074001b07007988 */ /* 0x0101e80008000406 */
[----:B0-----:R-:W4:Y:S04]  /*40e00*/  LDL.LU R27, [R1+0x458] ;  /* 0x00045800011b7983 */ /* 0x001f280000300800 */
[----:B---3--:R0:W-:Y:S04]  /*40e10*/  STS.U16 [R7+UR6+0x7c00], R6 ;  /* 0x007c000607007988 */ /* 0x0081e80008000406 */
[----:B0-----:R-:W3:Y:S04]  /*40e20*/  LDL.LU R6, [R1+0x410] ;  /* 0x0004100001067983 */ /* 0x001ee80000300800 */
[----:B------:R-:W-:Y:S04]  /*40e30*/  STS.U16 [R7+UR6+0x4c00], R0 ;  /* 0x004c000007007988 */ /* 0x000fe80008000406 */
[----:B------:R-:W-:Y:S04]  /*40e40*/  STS.U16 [R7+UR6+0x1c00], R15 ;  /* 0x001c000f07007988 */ /* 0x000fe80008000406 */
[----:B--2---:R0:W-:Y:S04]  /*40e50*/  STS.U16 [R7+UR6+0x8400], R26 ;  /* 0x0084001a07007988 */ /* 0x0041e80008000406 */
[----:B0-----:R-:W2:Y:S04]  /*40e60*/  LDL.LU R26, [R1+0x3f0] ;  /* 0x0003f000011a7983 */ /* 0x001ea80000300800 */
[----:B------:R0:W-:Y:S04]  /*40e70*/  STS.U16 [R7+UR6+0xb400], R24 ;  /* 0x00b4001807007988 */ /* 0x0001e80008000406 */
[----:B------:R-:W2:Y:S04]  /*40e80*/  LDL.LU R0, [R1+0x3d0] ;  /* 0x0003d00001007983 */ /* 0x000ea80000300800 */
[----:B------:R1:W-:Y:S04]  /*40e90*/  STS.U16 [R7+UR6+0xbc00], R22 ;  /* 0x00bc001607007988 */ /* 0x0003e80008000406 */
[----:B------:R1:W-:Y:S04]  /*40ea0*/  STS.U16 [R7+UR6+0xd400], R4 ;  /* 0x00d4000407007988 */ /* 0x0003e80008000406 */
[----:B------:R-:W-:Y:S04]  /*40eb0*/  STS.U16 [R7+UR6+0x2400], R16 ;  /* 0x0024001007007988 */ /* 0x000fe80008000406 */
[----:B0-----:R-:W2:Y:S04]  /*40ec0*/  LDL.LU R24, [R1+0x3b0] ;  /* 0x0003b00001187983 */ /* 0x001ea80000300800 */
[----:B-1----:R-:W2:Y:S04]  /*40ed0*/  LDL.LU R22, [R1+0x390] ;  /* 0x0003900001167983 */ /* 0x002ea80000300800 */
[----:B------:R-:W2:Y:S04]  /*40ee0*/  LDL.LU R4, [R1+0x370] ;  /* 0x0003700001047983 */ /* 0x000ea80000300800 */
[----:B------:R0:W-:Y:S04]  /*40ef0*/  STS.U16 [R7+UR6+0x400], R19 ;  /* 0x0004001307007988 */ /* 0x0001e80008000406 */
[----:B------:R-:W2:Y:S04]  /*40f00*/  LDL.LU R15, [R1+0x350] ;  /* 0x00035000010f7983 */ /* 0x000ea80000300800 */
        /* <DEDUP_REMOVED lines=20> */
[----:B------:R-:W3:Y:S04]  /*41050*/  LDL.LU R23, [R1+0x1ec] ;  /* 0x0001ec0001177983 */ /* 0x000ee80000300800 */
[----:B----4-:R-:W4:Y:S04]  /*41060*/  LDL.LU R27, [R1+0x1c0] ;  /* 0x0001c000011b7983 */ /* 0x010f280000300800 */
[----:B------:R0:W-:Y:S04]  /*41070*/  STS.U16 [R7+UR6+0x5c00], R11 ;  /* 0x005c000b07007988 */ /* 0x0001e80008000406 */
        /* <DEDUP_REMOVED lines=29> */
[----:B---3--:R0:W-:Y:S04]  /*41250*/  STS.U16 [R7+UR6+0x16c00], R5 ;  /* 0x016c000507007988 */ /* 0x0081e80008000406 */
[----:B------:R1:W-:Y:S04]  /*41260*/  STS.U16 [R7+UR6+0x17400], R23 ;  /* 0x0174001707007988 */ /* 0x0003e80008000406 */
[----:B----4-:R3:W-:Y:S04]  /*41270*/  STS.U16 [R7+UR6+0x17c00], R27 ;  /* 0x017c001b07007988 */ /* 0x0107e80008000406 */
[----:B0-----:R-:W4:Y:S04]  /*41280*/  LDL.LU R5, [R1+0x54] ;  /* 0x0000540001057983 */ /* 0x001f280000300800 */
[----:B-1----:R-:W4:Y:S04]  /*41290*/  LDL.LU R23, [R1+0x2c] ;  /* 0x00002c0001177983 */ /* 0x002f280000300800 */
[----:B---3--:R-:W3:Y:S04]  /*412a0*/  LDL.LU R27, [R1+0x4] ;  /* 0x00000400011b7983 */ /* 0x008ee80000300800 */
[----:B------:R0:W-:Y:S04]  /*412b0*/  STS.U16 [R7+UR6+0x12400], R19 ;  /* 0x0124001307007988 */ /* 0x0001e80008000406 */
        /* <DEDUP_REMOVED lines=25> */
[----:B0-----:R-:W3:Y:S04]  /*41450*/  LDL.LU R28, [R1+0x888] ;  /* 0x00088800011c7983 */ /* 0x001ee80000300800 */
[----:B-1----:R-:W3:Y:S04]  /*41460*/  LDL.LU R25, [R1+0x868] ;  /* 0x0008680001197983 */ /* 0x002ee80000300800 */
[----:B--2---:R0:W-:Y:S04]  /*41470*/  STS.U16 [R7+UR6+0x1d400], R26 ;  /* 0x01d4001a07007988 */ /* 0x0041e80008000406 */
[----:B0-----:R-:W2:Y:S04]  /*41480*/  LDL.LU R26, [R1+0x848] ;  /* 0x00084800011a7983 */ /* 0x001ea80000300800 */
[----:B------:R0:W-:Y:S02]  /*41490*/  STS.U16 [R7+UR6+0x11c00], R15 ;  /* 0x011c000f07007988 */ /* 0x0001e40008000406 */
[----:B0-----:R-:W0:Y:S02]  /*414a0*/  S2R R15, SR_TID.X ;  /* 0x00000000000f7919 */ /* 0x001e240000002100 */
[----:B------:R1:W-:Y:S04]  /*414b0*/  STS.U16 [R7+UR6+0x12c00], R8 ;  /* 0x012c000807007988 */ /* 0x0003e80008000406 */
[----:B------:R0:W-:Y:S04]  /*414c0*/  STS.U16 [R7+UR6+0x1c400], R18 ;  /* 0x01c4001207007988 */ /* 0x0001e80008000406 */
[----:B------:R0:W-:Y:S04]  /*414d0*/  STS.U16 [R7+UR6+0x19c00], R14 ;  /* 0x019c000e07007988 */ /* 0x0001e80008000406 */
[----:B------:R0:W-:Y:S04]  /*414e0*/  STS.U16 [R7+UR6+0x1a400], R2 ;  /* 0x01a4000207007988 */ /* 0x0001e80008000406 */
[----:B------:R0:W-:Y:S04]  /*414f0*/  STS.U16 [R7+UR6+0x1cc00], R6 ;  /* 0x01cc000607007988 */ /* 0x0001e80008000406 */
[----:B------:R-:W-:Y:S04]  /*41500*/  STS.U16 [R7+UR6+0x1f400], R4 ;  /* 0x01f4000407007988 */ /* 0x000fe80008000406 */
[----:B------:R-:W-:Y:S01]  /*41510*/  STS.U16 [R7+UR6+0x1fc00], R22 ;  /* 0x01fc001607007988 */ /* 0x000fe20008000406 */
[----:B0-----:R-:W-:-:S04]  /*41520*/  LOP3.LUT R15, R15, 0x7f, RZ, 0xc0, !PT ;  /* 0x0000007f0f0f7812 */ /* 0x001fc800078ec0ff */
[----:B------:R-:W-:-:S04]  /*41530*/  SHF.L.U32 R15, R15, 0x1, RZ ;  /* 0x000000010f0f7819 */ /* 0x000fc800000006ff */
[----:B-1----:R-:W-:Y:S02]  /*41540*/  LOP3.LUT R8, R15, 0x50, RZ, 0x3c, !PT ;  /* 0x000000500f087812 */ /* 0x002fe400078e3cff */
[----:B------:R-:W2:Y:S04]  /*41550*/  LDL.LU R15, [R1+0xa38] ;  /* 0x000a3800010f7983 */ /* 0x000ea80000300800 */
[----:B------:R-:W2:Y:S04]  /*41560*/  LDL.LU R18, [R1+0x828] ;  /* 0x0008280001127983 */ /* 0x000ea80000300800 */
[----:B------:R-:W2:Y:S04]  /*41570*/  LDL.LU R14, [R1+0x808] ;  /* 0x00080800010e7983 */ /* 0x000ea80000300800 */
[----:B------:R-:W2:Y:S04]  /*41580*/  LDL.LU R2, [R1+0x7e8] ;  /* 0x0007e80001027983 */ /* 0x000ea80000300800 */
[----:B----4-:R0:W-:Y:S04]  /*41590*/  STS.U16 [R7+UR6+0x1dc00], R5 ;  /* 0x01dc000507007988 */ /* 0x0101e80008000406 */
[----:B------:R-:W4:Y:S04]  /*415a0*/  LDL.LU R6, [R1+0x5d8] ;  /* 0x0005d80001067983 */ /* 0x000f280000300800 */
[----:B------:R1:W-:Y:S04]  /*415b0*/  STS.U16 [R7+UR6+0x1e400], R23 ;  /* 0x01e4001707007988 */ /* 0x0003e80008000406 */
[----:B---3--:R3:W-:Y:S04]  /*415c0*/  STS.U16 [R7+UR6+0x1ec00], R27 ;  /* 0x01ec001b07007988 */ /* 0x0087e80008000406 */
[----:B0-----:R-:W4:Y:S04]  /*415d0*/  LDL.LU R5, [R1+0x5b8] ;  /* 0x0005b80001057983 */ /* 0x001f280000300800 */
[----:B-1----:R-:W4:Y:S04]  /*415e0*/  LDL.LU R23, [R1+0x598] ;  /* 0x0005980001177983 */ /* 0x002f280000300800 */
[----:B---3--:R-:W3:Y:S04]  /*415f0*/  LDL.LU R27, [R1+0x530] ;  /* 0x00053000011b7983 */ /* 0x008ee80000300800 */
        /* <DEDUP_REMOVED lines=24> */
[----:B----4-:R0:W-:Y:S04]  /*41780*/  STS.U16 [R8+UR6+0xb500], R5 ;  /* 0x00b5000508007988 */ /* 0x0101e80008000406 */
[----:B---3--:R1:W-:Y:S04]  /*41790*/  STS.U16 [R8+UR6+0xc500], R27 ;  /* 0x00c5001b08007988 */ /* 0x0083e80008000406 */
[----:B------:R3:W-:Y:S04]  /*417a0*/  STS.U16 [R8+UR6+0x500], R7 ;  /* 0x0005000708007988 */ /* 0x0007e80008000406 */
[----:B------:R4:W-:Y:S04]  /*417b0*/  STS.U16 [R8+UR6+0xd00], R4 ;  /* 0x000d000408007988 */ /* 0x0009e80008000406 */
[----:B0-----:R-:W2:Y:S04]  /*417c0*/  LDL.LU R5, [R1+0x3e8] ;  /* 0x0003e80001057983 */ /* 0x001ea80000300800 */
[----:B-1----:R-:W2:Y:S04]  /*417d0*/  LDL.LU R27, [R1+0x3c8] ;  /* 0x0003c800011b7983 */ /* 0x002ea80000300800 */
[----:B------:R-:W2:Y:S04]  /*417e0*/  LDL.LU R22, [R1+0x3a8] ;  /* 0x0003a80001167983 */ /* 0x000ea80000300800 */
[----:B---3--:R-:W3:Y:S04]  /*417f0*/  LDL.LU R7, [R1+0x388] ;  /* 0x0003880001077983 */ /* 0x008ee80000300800 */
[----:B----4-:R-:W4:Y:S04]  /*41800*/  LDL.LU R4, [R1+0x368] ;  /* 0x0003680001047983 */ /* 0x010f280000300800 */
        /* <DEDUP_REMOVED lines=15> */
[----:B-1----:R-:W4:Y:S04]  /*41900*/  LDL.LU R23, [R1+0x1b8] ;  /* 0x0001b80001177983 */ /* 0x002f280000300800 */
[----:B--2---:R0:W-:Y:S04]  /*41910*/  STS.U16 [R8+UR6+0xe500], R26 ;  /* 0x00e5001a08007988 */ /* 0x0041e80008000406 */
[----:B0-----:R-:W2:Y:S04]  /*41920*/  LDL.LU R26, [R1+0x194] ;  /* 0x00019400011a7983 */ /* 0x001ea80000300800 */
        /* <DEDUP_REMOVED lines=11> */
[----:B0-----:R-:W2:Y:S04]  /*419e0*/  LDL.LU R18, [R1+0xdc] ;  /* 0x0000dc0001127983 */ /* 0x001ea80000300800 */
[----:B------:R0:W-:Y:S04]  /*419f0*/  STS.U16 [R8+UR6+0xf500], R5 ;  /* 0x00f5000508007988 */ /* 0x0001e80008000406 */
[----:B------:R1:W-:Y:S04]  /*41a00*/  STS.U16 [R8+UR6+0xfd00], R27 ;  /* 0x00fd001b08007988 */ /* 0x0003e80008000406 */
[----:B---3--:R3:W-:Y:S04]  /*41a10*/  STS.U16 [R8+UR6+0x10d00], R7 ;  /* 0x010d000708007988 */ /* 0x0087e80008000406 */
[----:B----4-:R4:W-:Y:S04]  /*41a20*/  STS.U16 [R8+UR6+0x11d00], R15 ;  /* 0x011d000f08007988 */ /* 0x0109e80008000406 */
[----:B0-----:R-:W2:Y:S04]  /*41a30*/  LDL.LU R5, [R1+0x2ad8] ;  /* 0x002ad80001057983 */ /* 0x001ea80000300800 */
[----:B-1----:R-:W2:Y:S04]  /*41a40*/  LDL.LU R27, [R1+0x2ad4] ;  /* 0x002ad400011b7983 */ /* 0x002ea80000300800 */
[----:B---3--:R-:W3:Y:S04]  /*41a50*/  LDL.LU R7, [R1+0xc0] ;  /* 0x0000c00001077983 */ /* 0x008ee80000300800 */
[----:B----4-:R-:W4:Y:S04]  /*41a60*/  LDL.LU R15, [R1+0x94] ;  /* 0x00009400010f7983 */ /* 0x010f280000300800 */
[----:B------:R0:W-:Y:S04]  /*41a70*/  STS.U16 [R8+UR6+0x17d00], R6 ;  /* 0x017d000608007988 */ /* 0x0001e80008000406 */
[----:B------:R1:W-:Y:S04]  /*41a80*/  STS.U16 [R8+UR6+0x18500], R23 ;  /* 0x0185001708007988 */ /* 0x0003e80008000406 */
[----:B0-----:R-:W3:Y:S04]  /*41a90*/  LDL.LU R6, [R1+0x70] ;  /* 0x0000700001067983 */ /* 0x001ee80000300800 */
[----:B-1----:R-:W3:Y:S04]  /*41aa0*/  LDL.LU R23, [R1+0x4c] ;  /* 0x00004c0001177983 */ /* 0x002ee80000300800 */
[----:B--2---:R0:W-:Y:S04]  /*41ab0*/  STS.U16 [R8+UR6+0x18d00], R26 ;  /* 0x018d001a08007988 */ /* 0x0041e80008000406 */
[----:B0-----:R-:W2:Y:S04]  /*41ac0*/  LDL.LU R26, [R1+0x24] ;  /* 0x00002400011a7983 */ /* 0x001ea80000300800 */
        /* <DEDUP_REMOVED lines=33> */
[----:B------:R-:W4:Y:S01]  /*41ce0*/  LDL.LU R25, [R1+0x884] ;  /* 0x0008840001197983 */ /* 0x000f220000300800 */
[----:B------:R-:W-:-:S03]  /*41cf0*/  LOP3.LUT R4, R0, 0x7f, RZ, 0xc0, !PT ;  /* 0x0000007f00047812 */ /* 0x000fc600078ec0ff */
[----:B0-----:R-:W4:Y:S04]  /*41d00*/  LDL.LU R18, [R1+0x864] ;  /* 0x0008640001127983 */ /* 0x001f280000300800 */
[----:B------:R-:W4:Y:S04]  /*41d10*/  LDL.LU R0, [R1+0x844] ;  /* 0x0008440001007983 */ /* 0x000f280000300800 */
[----:B---3--:R0:W-:Y:S04]  /*41d20*/  STS.U16 [R8+UR6+0x1dd00], R23 ;  /* 0x01dd001708007988 */ /* 0x0081e80008000406 */
[----:B0-----:R-:W3:Y:S04]  /*41d30*/  LDL.LU R23, [R1+0x824] ;  /* 0x0008240001177983 */ /* 0x001ee80000300800 */
[----:B------:R0:W-:Y:S04]  /*41d40*/  STS.U16 [R8+UR6+0x1d500], R6 ;  /* 0x01d5000608007988 */ /* 0x0001e80008000406 */
[----:B0-----:R-:W3:Y:S04]  /*41d50*/  LDL.LU R6, [R1+0x804] ;  /* 0x0008040001067983 */ /* 0x001ee80000300800 */
[----:B--2---:R0:W-:Y:S04]  /*41d60*/  STS.U16 [R8+UR6+0x1e500], R26 ;  /* 0x01e5001a08007988 */ /* 0x0041e80008000406 */
[----:B0-----:R-:W2:Y:S01]  /*41d70*/  LDL.LU R26, [R1+0x7e4] ;  /* 0x0007e400011a7983 */ /* 0x001ea20000300800 */
[----:B------:R-:W-:-:S03]  /*41d80*/  SHF.L.U32 R4, R4, 0x1, RZ ;  /* 0x0000000104047819 */ /* 0x000fc600000006ff */
[----:B------:R0:W-:Y:S04]  /*41d90*/  STS.U16 [R8+UR6+0x1c500], R7 ;  /* 0x01c5000708007988 */ /* 0x0001e80008000406 */
[----:B------:R-:W-:Y:S04]  /*41da0*/  STS.U16 [R8+UR6+0x10500], R22 ;  /* 0x0105001608007988 */ /* 0x000fe80008000406 */
[----:B----4-:R-:W-:Y:S04]  /*41db0*/  STS.U16 [R8+UR6+0x1cd00], R15 ;  /* 0x01cd000f08007988 */ /* 0x010fe80008000406 */
[----:B------:R-:W-:Y:S04]  /*41dc0*/  STS.U16 [R8+UR6+0x1ed00], R27 ;  /* 0x01ed001b08007988 */ /* 0x000fe80008000406 */
[----:B------:R-:W-:Y:S04]  /*41dd0*/  STS.U16 [R8+UR6+0x1f500], R5 ;  /* 0x01f5000508007988 */ /* 0x000fe80008000406 */
[----:B------:R-:W-:Y:S01]  /*41de0*/  STS.U16 [R8+UR6+0x1fd00], R24 ;  /* 0x01fd001808007988 */ /* 0x000fe20008000406 */
[----:B0-----:R-:W-:-:S05]  /*41df0*/  LOP3.LUT R7, R4, 0x60, RZ, 0x3c, !PT ;  /* 0x0000006004077812 */ /* 0x001fca00078e3cff */
        /* <DEDUP_REMOVED lines=17> */
[----:B------:R1:W-:Y:S04]  /*41f10*/  STS.U16 [R7+UR6+0x8e00], R0 ;  /* 0x008e000007007988 */ /* 0x0003e80008000406 */
[----:B0-----:R-:W4:Y:S04]  /*41f20*/  LDL.LU R25, [R1+0x5d4] ;  /* 0x0005d40001197983 */ /* 0x001f280000300800 */
[----:B-1----:R-:W4:Y:S04]  /*41f30*/  LDL.LU R0, [R1+0x5b4] ;  /* 0x0005b40001007983 */ /* 0x002f280000300800 */
[----:B------:R-:W4:Y:S04]  /*41f40*/  LDL.LU R24, [R1+0x594] ;  /* 0x0005940001187983 */ /* 0x000f280000300800 */
[----:B------:R-:W4:Y:S04]  /*41f50*/  LDL.LU R8, [R1+0x52c] ;  /* 0x00052c0001087983 */ /* 0x000f280000300800 */
[----:B------:R-:W4:Y:S04]  /*41f60*/  LDL.LU R5, [R1+0x4d8] ;  /* 0x0004d80001057983 */ /* 0x000f280000300800 */
[----:B------:R-:W4:Y:S04]  /*41f70*/  LDL.LU R28, [R1+0x4a8] ;  /* 0x0004a800011c7983 */ /* 0x000f280000300800 */
[----:B------:R-:W4:Y:S04]  /*41f80*/  LDL.LU R18, [R1+0x484] ;  /* 0x0004840001127983 */ /* 0x000f280000300800 */
        /* <DEDUP_REMOVED lines=21> */
[----:B0-----:R-:W3:Y:S04]  /*420e0*/  LDL.LU R6, [R1+0x1c8] ;  /* 0x0001c80001067983 */ /* 0x001ee80000300800 */
[----:B--2---:R0:W-:Y:S04]  /*420f0*/  STS.U16 [R7+UR6+0xa600], R26 ;  /* 0x00a6001a07007988 */ /* 0x0041e80008000406 */
[----:B0-----:R-:W2:Y:S04]  /*42100*/  LDL.LU R26, [R1+0x1b4] ;  /* 0x0001b400011a7983 */ /* 0x001ea80000300800 */
[----:B----4-:R0:W-:Y:S04]  /*42110*/  STS.U16 [R7+UR6+0xae00], R25 ;  /* 0x00ae001907007988 */ /* 0x0101e80008000406 */
[----:B------:R1:W-:Y:S04]  /*42120*/  STS.U16 [R7+UR6+0xb600], R0 ;  /* 0x00b6000007007988 */ /* 0x0003e80008000406 */
[----:B0-----:R-:W4:Y:S04]  /*42130*/  LDL.LU R25, [R1+0x2ad0] ;  /* 0x002ad00001197983 */ /* 0x001f280000300800 */
[----:B------:R0:W-:Y:S04]  /*42140*/  STS.U16 [R7+UR6+0xd600], R28 ;  /* 0x00d6001c07007988 */ /* 0x0001e80008000406 */
[----:B------:R0:W-:Y:S04]  /*42150*/  STS.U16 [R7+UR6+0xde00], R18 ;  /* 0x00de001207007988 */ /* 0x0001e80008000406 */
[----:B-1----:R-:W4:Y:S04]  /*42160*/  LDL.LU R0, [R1+0x2acc] ;  /* 0x002acc0001007983 */ /* 0x002f280000300800 */
[----:B0-----:R-:W4:Y:S04]  /*42170*/  LDL.LU R28, [R1+0x190] ;  /* 0x00019000011c7983 */ /* 0x001f280000300800 */
[----:B------:R-:W4:Y:S04]  /*42180*/  LDL.LU R18, [R1+0x178] ;  /* 0x0001780001127983 */ /* 0x000f280000300800 */
[----:B---3--:R0:W-:Y:S04]  /*42190*/  STS.U16 [R7+UR6+0xe600], R23 ;  /* 0x00e6001707007988 */ /* 0x0081e80008000406 */
[----:B0-----:R-:W3:Y:S04]  /*421a0*/  LDL.LU R23, [R1+0x15c] ;  /* 0x00015c0001177983 */ /* 0x001ee80000300800 */
[----:B------:R0:W-:Y:S04]  /*421b0*/  STS.U16 [R7+UR6+0x17e00], R6 ;  /* 0x017e000607007988 */ /* 0x0001e80008000406 */
[----:B0-----:R-:W3:Y:S04]  /*421c0*/  LDL.LU R6, [R1+0x11c] ;  /* 0x00011c0001067983 */ /* 0x001ee80000300800 */
[----:B--2---:R0:W-:Y:S04]  /*421d0*/  STS.U16 [R7+UR6+0x18600], R26 ;  /* 0x0186001a07007988 */ /* 0x0041e80008000406 */
[----:B0-----:R-:W2:Y:S04]  /*421e0*/  LDL.LU R26, [R1+0xfc] ;  /* 0x0000fc00011a7983 */ /* 0x001ea80000300800 */
[----:B------:R0:W-:Y:S04]  /*421f0*/  STS.U16 [R7+UR6+0xf600], R4 ;  /* 0x00f6000407007988 */ /* 0x0001e80008000406 */
[----:B0-----:R-:W2:Y:S04]  /*42200*/  LDL.LU R4, [R1+0xd8] ;  /* 0x0000d80001047983 */ /* 0x001ea80000300800 */
[----:B------:R0:W-:Y:S04]  /*42210*/  STS.U16 [R7+UR6+0xbe00], R24 ;  /* 0x00be001807007988 */ /* 0x0001e80008000406 */
        /* <DEDUP_REMOVED lines=35> */
[----:B----4-:R-:W4:Y:S04]  /*42450*/  LDL.LU R14, [R1+0x8dc] ;  /* 0x0008dc00010e7983 */ /* 0x010f280000300800 */
[----:B------:R1:W-:Y:S04]  /*42460*/  STS.U16 [R7+UR6+0x17600], R29 ;  /* 0x0176001d07007988 */ /* 0x0003e80008000406 */
[----:B------:R0:W-:Y:S04]  /*42470*/  STS.U16 [R7+UR6+0x18e00], R28 ;  /* 0x018e001c07007988 */ /* 0x0001e80008000406 */
[----:B------:R1:W-:Y:S04]  /*42480*/  STS.U16 [R7+UR6+0x19600], R18 ;  /* 0x0196001207007988 */ /* 0x0003e80008000406 */
[----:B------:R-:W-:Y:S04]  /*42490*/  STS.U16 [R7+UR6+0x1a600], R0 ;  /* 0x01a6000007007988 */ /* 0x000fe80008000406 */
[----:B0-----:R-:W4:Y:S04]  /*424a0*/  LDL.LU R2, [R1+0x8bc] ;  /* 0x0008bc0001027983 */ /* 0x001f280000300800 */
[----:B-1----:R-:W4:Y:S04]  /*424b0*/  LDL.LU R29, [R1+0x89c] ;  /* 0x00089c00011d7983 */ /* 0x002f280000300800 */
[----:B------:R-:W4:Y:S04]  /*424c0*/  LDL.LU R28, [R1+0x87c] ;  /* 0x00087c00011c7983 */ /* 0x000f280000300800 */
[----:B------:R-:W4:Y:S04]  /*424d0*/  LDL.LU R18, [R1+0x85c] ;  /* 0x00085c0001127983 */ /* 0x000f280000300800 */
[----:B---3--:R0:W-:Y:S04]  /*424e0*/  STS.U16 [R7+UR6+0x19e00], R23 ;  /* 0x019e001707007988 */ /* 0x0081e80008000406 */
[----:B0-----:R-:W3:Y:S04]  /*424f0*/  LDL.LU R23, [R1+0x83c] ;  /* 0x00083c0001177983 */ /* 0x001ee80000300800 */
[----:B------:R-:W3:Y:S04]  /*42500*/  LDL.LU R0, [R1+0x81c] ;  /* 0x00081c0001007983 */ /* 0x000ee80000300800 */
[----:B------:R0:W-:Y:S04]  /*42510*/  STS.U16 [R7+UR6+0x1ae00], R6 ;  /* 0x01ae000607007988 */ /* 0x0001e80008000406 */
[----:B0-----:R-:W3:Y:S04]  /*42520*/  LDL.LU R6, [R1+0x2ac8] ;  /* 0x002ac80001067983 */ /* 0x001ee80000300800 */
[----:B--2---:R0:W-:Y:S04]  /*42530*/  STS.U16 [R7+UR6+0x1b600], R26 ;  /* 0x01b6001a07007988 */ /* 0x0041e80008000406 */
[----:B0-----:R-:W2:Y:S04]  /*42540*/  LDL.LU R26, [R1+0x2ac4] ;  /* 0x002ac400011a7983 */ /* 0x001ea80000300800 */
[----:B------:R0:W-:Y:S02]  /*42550*/  STS.U16 [R7+UR6+0x1be00], R4 ;  /* 0x01be000407007988 */ /* 0x0001e40008000406 */
[----:B0-----:R-:W0:Y:S02]  /*42560*/  S2R R4, SR_TID.X ;  /* 0x0000000000047919 */ /* 0x001e240000002100 */
[----:B------:R1:W-:Y:S04]  /*42570*/  STS.U16 [R7+UR6+0x1de00], R15 ;  /* 0x01de000f07007988 */ /* 0x0003e80008000406 */
[----:B------:R-:W-:Y:S04]  /*42580*/  STS.U16 [R7+UR6+0x1c600], R24 ;  /* 0x01c6001807007988 */ /* 0x000fe80008000406 */
[----:B------:R-:W-:Y:S04]  /*42590*/  STS.U16 [R7+UR6+0x1ce00], R8 ;  /* 0x01ce000807007988 */ /* 0x000fe80008000406 */
[----:B------:R-:W-:Y:S04]  /*425a0*/  STS.U16 [R7+UR6+0x1d600], R5 ;  /* 0x01d6000507007988 */ /* 0x000fe80008000406 */
[----:B------:R-:W-:Y:S04]  /*425b0*/  STS.U16 [R7+UR6+0x1e600], R27 ;  /* 0x01e6001b07007988 */ /* 0x000fe80008000406 */
[----:B------:R-:W-:Y:S01]  /*425c0*/  STS.U16 [R7+UR6+0x1fe00], R25 ;  /* 0x01fe001907007988 */ /* 0x000fe20008000406 */
[----:B0-----:R-:W-:-:S04]  /*425d0*/  LOP3.LUT R4, R4, 0x7f, RZ, 0xc0, !PT ;  /* 0x0000007f04047812 */ /* 0x001fc800078ec0ff */
[----:B------:R-:W-:-:S04]  /*425e0*/  SHF.L.U32 R4, R4, 0x1, RZ ;  /* 0x0000000104047819 */ /* 0x000fc800000006ff */
[----:B-1----:R-:W-:Y:S01]  /*425f0*/  LOP3.LUT R15, R4, 0x70, RZ, 0x3c, !PT ;  /* 0x00000070040f7812 */ /* 0x002fe200078e3cff */
[----:B---3--:R-:W-:Y:S04]  /*42600*/  STS.U16 [R7+UR6+0x1f600], R6 ;  /* 0x01f6000607007988 */ /* 0x008fe80008000406 */
[----:B--2---:R-:W-:Y:S04]  /*42610*/  STS.U16 [R7+UR6+0x1ee00], R26 ;  /* 0x01ee001a07007988 */ /* 0x004fe80008000406 */
        /* <DEDUP_REMOVED lines=38> */
[----:B----4-:R4:W-:Y:S04]  /*42880*/  STS.U16 [R15+UR6+0x6700], R14 ;  /* 0x0067000e0f007988 */ /* 0x0109e80008000406 */
[----:B------:R1:W-:Y:S04]  /*42890*/  STS.U16 [R15+UR6+0x6f00], R2 ;  /* 0x006f00020f007988 */ /* 0x0003e80008000406 */
[----:B------:R4:W-:Y:S04]  /*428a0*/  STS.U16 [R15+UR6+0x7700], R29 ;  /* 0x0077001d0f007988 */ /* 0x0009e80008000406 */
[----:B0-----:R-:W3:Y:S04]  /*428b0*/  LDL.LU R11, [R1+0x270] ;  /* 0x00027000010b7983 */ /* 0x001ee80000300800 */
[----:B-1----:R-:W3:Y:S04]  /*428c0*/  LDL.LU R10, [R1+0x250] ;  /* 0x00025000010a7983 */ /* 0x002ee80000300800 */
[----:B------:R-:W3:Y:S04]  /*428d0*/  LDL.LU R12, [R1+0x238] ;  /* 0x00023800010c7983 */ /* 0x000ee80000300800 */
[----:B----4-:R-:W4:Y:S04]  /*428e0*/  LDL.LU R14, [R1+0x218] ;  /* 0x00021800010e7983 */ /* 0x010f280000300800 */
        /* <DEDUP_REMOVED lines=8> */
[----:B--2---:R0:W-:Y:S04]  /*42970*/  STS.U16 [R15+UR6+0x9f00], R0 ;  /* 0x009f00000f007988 */ /* 0x0041e80008000406 */
[----:B0-----:R-:W2:Y:S04]  /*42980*/  LDL.LU R0, [R1+0x2ac0] ;  /* 0x002ac00001007983 */ /* 0x001ea80000300800 */
[----:B--2---:R0:W-:Y:S04]  /*42990*/  STS.U16 [R15+UR6+0xa700], R0 ;  /* 0x00a700000f007988 */ /* 0x0041e80008000406 */
[----:B0-----:R-:W2:Y:S04]  /*429a0*/  LDL.LU R0, [R1+0x2abc] ;  /* 0x002abc0001007983 */ /* 0x001ea80000300800 */
[----:B--2---:R0:W-:Y:S04]  /*429b0*/  STS.U16 [R15+UR6+0xaf00], R0 ;  /* 0x00af00000f007988 */ /* 0x0041e80008000406 */
[----:B0-----:R-:W2:Y:S04]  /*429c0*/  LDL.LU R0, [R1+0x2ab8] ;  /* 0x002ab80001007983 */ /* 0x001ea80000300800 */
[----:B----4-:R-:W-:Y:S04]  /*429d0*/  STS.U16 [R15+UR6+0x16700], R14 ;  /* 0x0167000e0f007988 */ /* 0x010fe80008000406 */
[----:B--2---:R0:W-:Y:S04]  /*429e0*/  STS.U16 [R15+UR6+0xb700], R0 ;  /* 0x00b700000f007988 */ /* 0x0041e80008000406 */
[----:B0-----:R-:W2:Y:S04]  /*429f0*/  LDL.LU R0, [R1+0x2ab4] ;  /* 0x002ab40001007983 */ /* 0x001ea80000300800 */
[----:B------:R-:W4:Y:S04]  /*42a00*/  LDL.LU R14, [R1+0x60] ;  /* 0x00006000010e7983 */ /* 0x000f280000300800 */
[----:B----4-:R0:W-:Y:S04]  /*42a10*/  STL [R1+0x2a98], R14 ;  /* 0x002a980e01007387 */ /* 0x0101e80000100800 */
[----:B0-----:R-:W4:Y:S04]  /*42a20*/  LDL.LU R14, [R1+0x88] ;  /* 0x00008800010e7983 */ /* 0x001f280000300800 */
        /* <DEDUP_REMOVED lines=10> */
[----:B---3--:R-:W-:Y:S04]  /*42ad0*/  STS.U16 [R15+UR6+0x18700], R18 ;  /* 0x018700120f007988 */ /* 0x008fe80008000406 */
[----:B------:R-:W-:Y:S04]  /*42ae0*/  STS.U16 [R15+UR6+0x18f00], R23 ;  /* 0x018f00170f007988 */ /* 0x000fe80008000406 */
[----:B------:R-:W-:Y:S04]  /*42af0*/  STS.U16 [R15+UR6+0xdf00], R4 ;  /* 0x00df00040f007988 */ /* 0x000fe80008000406 */
[----:B------:R-:W-:Y:S04]  /*42b00*/  STS.U16 [R15+UR6+0xcf00], R6 ;  /* 0x00cf00060f007988 */ /* 0x000fe80008000406 */
[----:B----4-:R0:W-:Y:S04]  /*42b10*/  STL [R1+0x2ab0], R14 ;  /* 0x002ab00e01007387 */ /* 0x0101e80000100800 */
[----:B0-----:R-:W3:Y:S04]  /*42b20*/  LDL.LU R14, [R1+0x158] ;  /* 0x00015800010e7983 */ /* 0x001ee80000300800 */
[----:B------:R-:W4:Y:S04]  /*42b30*/  LDL.LU R18, [R1+0x44] ;  /* 0x0000440001127983 */ /* 0x000f280000300800 */
[----:B------:R-:W2:Y:S04]  /*42b40*/  LDL.LU R23, [R1+0x14] ;  /* 0x0000140001177983 */ /* 0x000ea80000300800 */
[----:B------:R-:W2:Y:S04]  /*42b50*/  LDL.LU R4, [R1+0x590] ;  /* 0x0005900001047983 */ /* 0x000ea80000300800 */
[----:B------:R-:W2:Y:S04]  /*42b60*/  LDL.LU R6, [R1+0x570] ;  /* 0x0005700001067983 */ /* 0x000ea80000300800 */
[----:B------:R-:W-:Y:S04]  /*42b70*/  STS.U16 [R15+UR6+0x12f00], R13 ;  /* 0x012f000d0f007988 */ /* 0x000fe80008000406 */
[----:B--2---:R0:W-:Y:S04]  /*42b80*/  STL [R1+0x2a88], R6 ;  /* 0x002a880601007387 */ /* 0x0041e80000100800 */
[----:B0-----:R-:W2:Y:S04]  /*42b90*/  LDL.LU R6, [R1+0x57c] ;  /* 0x00057c0001067983 */ /* 0x001ea80000300800 */
        /* <DEDUP_REMOVED lines=49> */
[----:B--2---:R0:W-:Y:S04]  /*42eb0*/  STS.U16 [R15+UR6+0x1a700], R14 ;  /* 0x01a7000e0f007988 */ /* 0x0041e80008000406 */
[----:B0-----:R-:W2:Y:S04]  /*42ec0*/  LDL.LU R14, [R1+0x2aac] ;  /* 0x002aac00010e7983 */ /* 0x001ea80000300800 */
        /* <DEDUP_REMOVED lines=10> */
[----:B----4-:R-:W-:Y:S04]  /*42f70*/  STS.U16 [R15+UR6+0x1df00], R18 ;  /* 0x01df00120f007988 */ /* 0x010fe80008000406 */
[----:B------:R-:W-:Y:S04]  /*42f80*/  STS.U16 [R15+UR6+0x1e700], R23 ;  /* 0x01e700170f007988 */ /* 0x000fe80008000406 */
[----:B--2---:R0:W-:Y:S04]  /*42f90*/  STS.U16 [R15+UR6+0x1d700], R14 ;  /* 0x01d7000e0f007988 */ /* 0x0041e80008000406 */
[----:B0-----:R-:W2:Y:S04]  /*42fa0*/  LDL.LU R14, [R1+0x2a94] ;  /* 0x002a9400010e7983 */ /* 0x001ea80000300800 */
[----:B------:R-:W4:Y:S04]  /*42fb0*/  LDL.LU R18, [R1+0x2a90] ;  /* 0x002a900001127983 */ /* 0x000f280000300800 */
[----:B------:R-:W3:Y:S01]  /*42fc0*/  LDL.LU R23, [R1+0x2a8c] ;  /* 0x002a8c0001177983 */ /* 0x000ee20000300800 */
[----:B------:R-:W-:-:S03]  /*42fd0*/  F2FP.BF16.F32.PACK_AB R4, R6, R4 ;  /* 0x000000040604723e */ /* 0x000fc600000010ff */
[----:B--2---:R-:W-:Y:S04]  /*42fe0*/  STS.U16 [R15+UR6+0x1ff00], R14 ;  /* 0x01ff000e0f007988 */ /* 0x004fe80008000406 */
[----:B---3--:R0:W-:Y:S04]  /*42ff0*/  STS.U16 [R15+UR6+0x1ef00], R23 ;  /* 0x01ef00170f007988 */ /* 0x0081e80008000406 */
[----:B----4-:R1:W-:Y:S04]  /*43000*/  STS.U16 [R15+UR6+0x1f700], R18 ;  /* 0x01f700120f007988 */ /* 0x0103e80008000406 */
[----:B0-----:R-:W2:Y:S04]  /*43010*/  LDL.LU R23, [R1+0x4fc] ;  /* 0x0004fc0001177983 */ /* 0x001ea80000300800 */
[----:B-1----:R-:W3:Y:S04]  /*43020*/  LDL.LU R18, [R1+0x504] ;  /* 0x0005040001127983 */ /* 0x002ee80000300800 */
[----:B------:R-:W4:Y:S04]  /*43030*/  LDL.LU R14, [R1+0x50c] ;  /* 0x00050c00010e7983 */ /* 0x000f280000300800 */
[----:B------:R-:W4:Y:S04]  /*43040*/  LDL.LU R15, [R1+0x510] ;  /* 0x00051000010f7983 */ /* 0x000f280000300800 */
[----:B------:R-:W2:Y:S02]  /*43050*/  LDL.LU R6, [R1+0x2a88] ;  /* 0x002a880001067983 */ /* 0x000ea40000300800 */
[----:B--2---:R-:W-:-:S02]  /*43060*/  F2FP.BF16.F32.PACK_AB R6, R13, R6 ;  /* 0x000000060d06723e */ /* 0x004fc400000010ff */
[----:B------:R-:W2:Y:S01]  /*43070*/  LDL.LU R13, [R1+0x2a84] ;  /* 0x002a8400010d7983 */ /* 0x000ea20000300800 */
[----:B------:R-:W-:Y:S02]  /*43080*/  F2FP.BF16.F32.PACK_AB R10, R20, R10 ;  /* 0x0000000a140a723e */ /* 0x000fe400000010ff */
[----:B------:R-:W-:Y:S02]  /*43090*/  F2FP.BF16.F32.PACK_AB R5, R3, R5 ;  /* 0x000000050305723e */ /* 0x000fe400000010ff */
[----:B------:R-:W-:Y:S02]  /*430a0*/  F2FP.BF16.F32.PACK_AB R7, R2, R7 ;  /* 0x000000070207723e */ /* 0x000fe400000010ff */
[----:B------:R-:W-:Y:S02]  /*430b0*/  F2FP.BF16.F32.PACK_AB R9, R28, R9 ;  /* 0x000000091c09723e */ /* 0x000fe400000010ff */
[----:B------:R-:W-:Y:S02]  /*430c0*/  F2FP.BF16.F32.PACK_AB R11, R29, R11 ;  /* 0x0000000b1d0b723e */ /* 0x000fe400000010ff */
[----:B------:R-:W-:-:S02]  /*430d0*/  F2FP.BF16.F32.PACK_AB R12, R0, R12 ;  /* 0x0000000c000c723e */ /* 0x000fc400000010ff */
[----:B--2---:R-:W-:Y:S02]  /*430e0*/  F2FP.BF16.F32.PACK_AB R8, R13, R8 ;  /* 0x000000080d08723e */ /* 0x004fe400000010ff */
[----:B------:R-:W2:Y:S04]  /*430f0*/  LDL.LU R13, [R1+0x2a80] ;  /* 0x002a8000010d7983 */ /* 0x000ea80000300800 */
[----:B------:R-:W2:Y:S04]  /*43100*/  LDL.LU R20, [R1+0x2a7c] ;  /* 0x002a7c0001147983 */ /* 0x000ea80000300800 */
[----:B------:R-:W2:Y:S04]  /*43110*/  LDL.LU R3, [R1+0x2a78] ;  /* 0x002a780001037983 */ /* 0x000ea80000300800 */
[----:B------:R-:W2:Y:S04]  /*43120*/  LDL.LU R2, [R1+0x2a74] ;  /* 0x002a740001027983 */ /* 0x000ea80000300800 */
[----:B------:R-:W2:Y:S04]  /*43130*/  LDL.LU R28, [R1+0x2a70] ;  /* 0x002a7000011c7983 */ /* 0x000ea80000300800 */
[----:B------:R-:W2:Y:S04]  /*43140*/  LDL.LU R29, [R1+0x2a6c] ;  /* 0x002a6c00011d7983 */ /* 0x000ea80000300800 */
[----:B------:R-:W2:Y:S01]  /*43150*/  LDL.LU R0, [R1+0x2a68] ;  /* 0x002a680001007983 */ /* 0x000ea20000300800 */
[----:B----4-:R-:W-:-:S02]  /*43160*/  F2FP.BF16.F32.PACK_AB R14, R14, R15 ;  /* 0x0000000f0e0e723e */ /* 0x010fc400000010ff */
[----:B---3--:R-:W-:Y:S02]  /*43170*/  F2FP.BF16.F32.PACK_AB R16, R18, R16 ;  /* 0x000000101210723e */ /* 0x008fe400000010ff */
[----:B------:R-:W-:Y:S02]  /*43180*/  F2FP.BF16.F32.PACK_AB R18, R23, R25 ;  /* 0x000000191712723e */ /* 0x000fe400000010ff */
[----:B--2---:R-:W-:Y:S02]  /*43190*/  F2FP.BF16.F32.PACK_AB R19, R19, R0 ;  /* 0x000000001313723e */ /* 0x004fe400000010ff */
[----:B------:R-:W2:Y:S01]  /*431a0*/  LDL.LU R0, [R1+0x2a64] ;  /* 0x002a640001007983 */ /* 0x000ea20000300800 */
[----:B------:R-:W-:Y:S02]  /*431b0*/  LOP3.LUT R15, R20, R13, RZ, 0x3c, !PT ;  /* 0x0000000d140f7212 */ /* 0x000fe400078e3cff */
[----:B------:R-:W-:Y:S02]  /*431c0*/  F2FP.BF16.F32.PACK_AB R13, R26, R21 ;  /* 0x000000151a0d723e */ /* 0x000fe400000010ff */
[----:B------:R-:W-:Y:S01]  /*431d0*/  F2FP.BF16.F32.PACK_AB R17, R22, R17 ;  /* 0x000000111611723e */ /* 0x000fe200000010ff */
[----:B------:R-:W-:Y:S01]  /*431e0*/  VIADD R21, R15, UR6 ;  /* 0x000000060f157c36 */ /* 0x000fe20008000000 */
[----:B------:R-:W-:-:S02]  /*431f0*/  F2FP.BF16.F32.PACK_AB R15, R24, R27 ;  /* 0x0000001b180f723e */ /* 0x000fc400000010ff */
[----:B------:R-:W3:Y:S04]  /*43200*/  LDL.LU R24, [R1+0xa7c] ;  /* 0x000a7c0001187983 */ /* 0x000ee80000300800 */
[----:B------:R-:W3:Y:S04]  /*43210*/  LDL R27, [R1+0x460] ;  /* 0x00046000011b7983 */ /* 0x000ee80000100800 */
[----:B------:R-:W4:Y:S04]  /*43220*/  LDL.LU R23, [R1+0xa80] ;  /* 0x000a800001177983 */ /* 0x000f280000300800 */
[----:B------:R-:W4:Y:S04]  /*43230*/  LDL R22, [R1+0x45c] ;  /* 0x00045c0001167983 */ /* 0x000f280000100800 */
[----:B------:R-:W-:Y:S04]  /*43240*/  STL [R1+0x2a84], R2 ;  /* 0x002a840201007387 */ /* 0x000fe80000100800 */
[----:B--2---:R-:W-:Y:S04]  /*43250*/  STL [R1+0x2a80], R0 ;  /* 0x002a800001007387 */ /* 0x004fe80000100800 */
[----:B------:R0:W-:Y:S04]  /*43260*/  STL [R1+0x2a68], R29 ;  /* 0x002a681d01007387 */ /* 0x0001e80000100800 */
[----:B------:R1:W-:Y:S01]  /*43270*/  STL [R1+0x2a64], R28 ;  /* 0x002a641c01007387 */ /* 0x0003e20000100800 */
[----:B------:R-:W2:Y:S03]  /*43280*/  S2R R26, SR_TID.X ;  /* 0x00000000001a7919 */ /* 0x000ea60000002100 */
[----:B0-----:R-:W3:Y:S04]  /*43290*/  LDL R29, [R1+0x434] ;  /* 0x00043400011d7983 */ /* 0x001ee80000100800 */
[----:B------:R-:W-:Y:S04]  /*432a0*/  STSM.16.M88.4 [R21+0x28000], R4 ;  /* 0x0280000415007844 */ /* 0x000fe80000000200 */
[----:B------:R-:W-:Y:S04]  /*432b0*/  STSM.16.M88.4 [R21+0x28080], R8 ;  /* 0x0280800815007844 */ /* 0x000fe80000000200 */
[----:B------:R-:W-:Y:S04]  /*432c0*/  STSM.16.M88.4 [R21+0x29000], R12 ;  /* 0x0290000c15007844 */ /* 0x000fe80000000200 */
[----:B------:R-:W-:Y:S01]  /*432d0*/  STSM.16.M88.4 [R21+0x29080], R16 ;  /* 0x0290801015007844 */ /* 0x000fe20000000200 */
[----:B--2---:R-:W-:Y:S01]  /*432e0*/  LOP3.LUT R25, R20, 0x10, R26, 0x78, !PT ;  /* 0x0000001014197812 */ /* 0x004fe200078e781a */
[----:B------:R-:W-:Y:S06]  /*432f0*/  BAR.SYNC.DEFER_BLOCKING 0x0 ;  /* 0x0000000000007b1d */ /* 0x000fec0000010000 */
[----:B------:R-:W0:Y:S04]  /*43300*/  LDSM.16.M88.4 R4, [R25+UR6+0x28000] ;  /* 0x028000061904783b */ /* 0x000e280008000200 */
[----:B---3--:R-:W-:Y:S04]  /*43310*/  STL [R1+0x3d58], R29 ;  /* 0x003d581d01007387 */ /* 0x008fe80000100800 */
[----:B-1----:R-:W2:Y:S04]  /*43320*/  LDL R28, [R1+0x430] ;  /* 0x00043000011c7983 */ /* 0x002ea80000100800 */
[----:B--2---:R-:W-:Y:S04]  /*43330*/  STL [R1+0x3d98], R28 ;  /* 0x003d981c01007387 */ /* 0x004fe80000100800 */
[----:B------:R-:W-:Y:S04]  /*43340*/  STL [R1+0x464], R25 ;  /* 0x0004641901007387 */ /* 0x000fe80000100800 */
[----:B0-----:R-:W-:Y:S04]  /*43350*/  STL.64 [R1+0x3dd8], R6 ;  /* 0x003dd80601007387 */ /* 0x001fe80000100a00 */
[----:B------:R-:W-:Y:S04]  /*43360*/  STL.64 [R1+0x3dd0], R4 ;  /* 0x003dd00401007387 */ /* 0x000fe80000100a00 */
[----:B------:R-:W-:Y:S04]  /*43370*/  STL [R1+0x3dcc], R25 ;  /* 0x003dcc1901007387 */ /* 0x000fe80000100800 */
[----:B------:R-:W2:Y:S01]  /*43380*/  LDL.LU R12, [R1+0x580] ;  /* 0x00058000010c7983 */ /* 0x000ea20000300800 */
[----:B------:R-:W-:-:S03]  /*43390*/  FADD R9, -R27, R24 ;  /* 0x000000181b097221 */ /* 0x000fc60000000100 */
[----:B------:R-:W-:Y:S04]  /*433a0*/  LDSM.16.M88.4 R24, [R3+UR6] ;  /* 0x000000060318783b */ /* 0x000fe80008000200 */
[----:B------:R-:W0:Y:S01]  /*433b0*/  LDSM.16.M88.4 R4, [R3+UR6+0x2000] ;  /* 0x002000060304783b */ /* 0x000e220008000200 */
[----:B----4-:R-:W-:Y:S01]  /*433c0*/  FADD R8, -R22, R23 ;  /* 0x0000001716087221 */ /* 0x010fe20000000100 */
[----:B0-----:R-:W-:Y:S02]  /*433d0*/  MOV R23, R5 ;  /* 0x0000000500177202 */ /* 0x001fe40000000f00 */
[----:B--2---:R-:W-:Y:S04]  /*433e0*/  STL [R1+0x3de0], R12 ;  /* 0x003de00c01007387 */ /* 0x004fe80000100800 */
[----:B------:R-:W2:Y:S04]  /*433f0*/  LDL.LU R11, [R1+0x584] ;  /* 0x00058400010b7983 */ /* 0x000ea80000300800 */
[----:B------:R-:W3:Y:S04]  /*43400*/  LDL.LU R10, [R1+0x588] ;  /* 0x00058800010a7983 */ /* 0x000ee80000300800 */
[----:B------:R-:W-:Y:S04]  /*43410*/  STL.64 [R1+0x170], R24 ;  /* 0x0001701801007387 */ /* 0x000fe80000100a00 */
[----:B------:R0:W-:Y:S04]  /*43420*/  STL.64 [R1+0x178], R26 ;  /* 0x0001781a01007387 */ /* 0x0001e80000100a00 */
[----:B------:R-:W-:Y:S04]  /*43430*/  STL.64 [R1+0x160], R4 ;  /* 0x0001600401007387 */ /* 0x000fe80000100a00 */
[----:B------:R1:W-:Y:S01]  /*43440*/  STL.64 [R1+0x168], R6 ;  /* 0x0001680601007387 */ /* 0x0003e20000100a00 */
[----:B0-----:R-:W-:-:S03]  /*43450*/  MOV R26, R4 ;  /* 0x00000004001a7202 */ /* 0x001fc60000000f00 */
[----:B------:R-:W0:Y:S04]  /*43460*/  LDSM.16.M88.4 R12, [R3+UR6+0x4000] ;  /* 0x00400006030c783b */ /* 0x000e280008000200 */
[----:B-1----:R-:W4:Y:S04]  /*43470*/  LDL.LU R7, [R1+0x58c] ;  /* 0x00058c0001077983 */ /* 0x002f280000300800 */
[----:B------:R-:W4:Y:S04]  /*43480*/  LDL.LU R6, [R1+0x5e0] ;  /* 0x0005e00001067983 */ /* 0x000f280000300800 */
[----:B------:R-:W4:Y:S04]  /*43490*/  LDL.LU R5, [R1+0x5e4] ;  /* 0x0005e40001057983 */ /* 0x000f280000300800 */
[----:B------:R-:W4:Y:S04]  /*434a0*/  LDL.LU R4, [R1+0x5e8] ;  /* 0x0005e80001047983 */ /* 0x000f280000300800 */
[----:B0-----:R-:W-:Y:S01]  /*434b0*/  STL.64 [R1+0x150], R12 ;  /* 0x0001500c01007387 */ /* 0x001fe20000100a00 */
[----:B------:R-:W-:Y:S01]  /*434c0*/  MOV R20, R12 ;  /* 0x0000000c00147202 */ /* 0x000fe20000000f00 */
[----:B------:R-:W-:-:S02]  /*434d0*/  IMAD.MOV.U32 R21, RZ, RZ, R13 ;  /* 0x000000ffff157224 */ /* 0x000fc400078e000d */
[----:B------:R-:W-:Y:S04]  /*434e0*/  STL.64 [R1+0x158], R14 ;  /* 0x0001580e01007387 */ /* 0x000fe80000100a00 */
[----:B------:R-:W0:Y:S01]  /*434f0*/  LDSM.16.M88.4 R12, [R3+UR6+0x6000] ;  /* 0x00600006030c783b */ /* 0x000e220008000200 */
[----:B------:R-:W-:Y:S01]  /*43500*/  FMUL R9, R9, 1.4426950216293334961 ;  /* 0x3fb8aa3b09097820 */ /* 0x000fe20000400000 */
[----:B------:R-:W-:-:S03]  /*43510*/  FMUL R8, R8, 1.4426950216293334961 ;  /* 0x3fb8aa3b08087820 */ /* 0x000fc60000400000 */
[----:B------:R-:W2:Y:S08]  /*43520*/  MUFU.EX2 R2, R9 ;  /* 0x0000000900027308 */ /* 0x000eb00000000800 */
[----:B------:R-:W3:Y:S01]  /*43530*/  MUFU.EX2 R0, R8 ;  /* 0x0000000800007308 */ /* 0x000ee20000000800 */
[----:B0-----:R0:W-:Y:S01]  /*43540*/  STL.64 [R1+0x140], R12 ;  /* 0x0001400c01007387 */ /* 0x0011e20000100a00 */
[----:B------:R-:W-:-:S03]  /*43550*/  MOV R16, R13 ;  /* 0x0000000d00107202 */ /* 0x000fc60000000f00 */
[----:B------:R3:W-:Y:S01]  /*43560*/  STL.64 [R1+0x148], R14 ;  /* 0x0001480e01007387 */ /* 0x0007e20000100a00 */
[----:B------:R-:W-:-:S03]  /*43570*/  MOV R17, R12 ;  /* 0x0000000c00117202 */ /* 0x000fc60000000f00 */
[----:B0-----:R-:W4:Y:S01]  /*43580*/  LDL.LU R12, [R1+0x3de0] ;  /* 0x003de000010c7983 */ /* 0x001f220000300800 */
[----:B--2---:R-:W-:Y:S01]  /*43590*/  FMUL R13, R2, R11 ;  /* 0x0000000b020d7220 */ /* 0x004fe20000400000 */
[C---:B---3--:R-:W-:Y:S02]  /*435a0*/  FMUL R14, R0.reuse, R10 ;  /* 0x0000000a000e7220 */ /* 0x048fe40000400000 */
[----:B------:R-:W0:Y:S01]  /*435b0*/  LDSM.16.M88.4 R8, [R3+UR6+0x8000] ;  /* 0x008000060308783b */ /* 0x000e220008000200 */
[----:B----4-:R-:W-:-:S03]  /*435c0*/  FMUL R15, R0, R7 ;  /* 0x00000007000f7220 */ /* 0x010fc60000400000 */
[----:B0-----:R0:W-:Y:S01]  /*435d0*/  STL.64 [R1+0x130], R8 ;  /* 0x0001300801007387 */ /* 0x0011e20000100a00 */
[----:B------:R-:W-:-:S03]  /*435e0*/  MOV R28, R9 ;  /* 0x00000009001c7202 */ /* 0x000fc60000000f00 */
[----:B------:R1:W-:Y:S01]  /*435f0*/  STL.64 [R1+0x138], R10 ;  /* 0x0001380a01007387 */ /* 0x0003e20000100a00 */
[C---:B0-----:R-:W-:Y:S01]  /*43600*/  FMUL R8, R2.reuse, R6 ;  /* 0x0000000602087220 */ /* 0x041fe20000400000 */
[----:B------:R-:W-:Y:S01]  /*43610*/  FMUL R9, R2, R5 ;  /* 0x0000000502097220 */ /* 0x000fe20000400000 */
[----:B-1----:R-:W-:Y:S01]  /*43620*/  FMUL R10, R0, R4 ;  /* 0x00000004000a7220 */ /* 0x002fe20000400000 */
[----:B------:R-:W2:Y:S04]  /*43630*/  LDL.LU R11, [R1+0x5ec] ;  /* 0x0005ec00010b7983 */ /* 0x000ea80000300800 */
[----:B------:R-:W0:Y:S04]  /*43640*/  LDSM.16.M88.4 R4, [R3+UR6+0xa000] ;  /* 0x00a000060304783b */ /* 0x000e280008000200 */
[----:B0-----:R-:W-:Y:S01]  /*43650*/  STL.64 [R1+0x120], R4 ;  /* 0x0001200401007387 */ /* 0x001fe20000100a00 */
[----:B------:R-:W-:Y:S01]  /*43660*/  IMAD.MOV.U32 R22, RZ, RZ, R4 ;  /* 0x000000ffff167224 */ /* 0x000fe200078e0004 */
[----:B------:R-:W-:-:S02]  /*43670*/  MOV R19, R5 ;  /* 0x0000000500137202 */ /* 0x000fc40000000f00 */
[----:B------:R0:W-:Y:S04]  /*43680*/  STL.64 [R1+0x128], R6 ;  /* 0x0001280601007387 */ /* 0x0001e80000100a00 */
[----:B0-----:R-:W3:Y:S04]  /*43690*/  LDL.LU.64 R6, [R1+0x3dd8] ;  /* 0x003dd80001067983 */ /* 0x001ee80000300a00 */
[----:B------:R-:W3:Y:S01]  /*436a0*/  LDL.LU.64 R4, [R1+0x3dd0] ;  /* 0x003dd00001047983 */ /* 0x000ee20000300a00 */
[----:B------:R-:W-:-:S03]  /*436b0*/  FMUL R12, R2, R12 ;  /* 0x0000000c020c7220 */ /* 0x000fc60000400000 */
[----:B------:R-:W4:Y:S04]  /*436c0*/  LDL.LU R29, [R1+0x5f4] ;  /* 0x0005f400011d7983 */ /* 0x000f280000300800 */
[----:B------:R-:W2:Y:S04]  /*436d0*/  LDL.LU R18, [R1+0x5f8] ;  /* 0x0005f80001127983 */ /* 0x000ea80000300800 */
[----:B------:R0:W-:Y:S04]  /*436e0*/  STL [R1+0x3dc8], R19 ;  /* 0x003dc81301007387 */ /* 0x0001e80000100800 */
[----:B0-----:R-:W2:Y:S04]  /*436f0*/  LDL.LU R19, [R1+0x5f0] ;  /* 0x0005f00001137983 */ /* 0x001ea80000300800 */
[----:B------:R0:W-:Y:S02]  /*43700*/  STL.64 [R1+0x3dc0], R16 ;  /* 0x003dc01001007387 */ /* 0x0001e40000100a00 */
[----:B0-----:R-:W-:-:S02]  /*43710*/  MOV R16, R26 ;  /* 0x0000001a00107202 */ /* 0x001fc40000000f00 */
[----:B------:R-:W-:Y:S01]  /*43720*/  MOV R17, R23 ;  /* 0x0000001700117202 */ /* 0x000fe20000000f00 */
[----:B---3--:R-:W-:Y:S01]  /*43730*/  HMMA.16816.F32.BF16 R12, R4, R24, R12 ;  /* 0x00000018040c723c */ /* 0x008fe2000004180c */
[----:B------:R-:W3:-:S15]  /*43740*/  LDL.LU R25, [R1+0x3dcc] ;  /* 0x003dcc0001197983 */ /* 0x000ede0000300800 */
[----:B------:R-:W-:-:S03]  /*43750*/  NOP ;  /* 0x0000000000007918 */ /* 0x000fc60000000000 */
[----:B------:R-:W-:Y:S04]  /*43760*/  STL.64 [R1+0x2c0], R12 ;  /* 0x0002c00c01007387 */ /* 0x000fe80000100a00 */
[----:B------:R0:W-:Y:S04]  /*43770*/  STL.64 [R1+0x2c8], R14 ;  /* 0x0002c80e01007387 */ /* 0x0001e80000100a00 */
[----:B0-----:R-:W3:Y:S04]  /*43780*/  LDL.LU R15, [R1+0x5fc] ;  /* 0x0005fc00010f7983 */ /* 0x001ee80000300800 */
[----:B------:R-:W3:Y:S04]  /*43790*/  LDL.LU R27, [R1+0x600] ;  /* 0x00060000011b7983 */ /* 0x000ee80000300800 */
[----:B------:R-:W3:Y:S04]  /*437a0*/  LDL.LU R26, [R1+0x604] ;  /* 0x00060400011a7983 */ /* 0x000ee80000300800 */
[----:B------:R-:W3:Y:S04]  /*437b0*/  LDL.LU R24, [R1+0x608] ;  /* 0x0006080001187983 */ /* 0x000ee80000300800 */
[----:B------:R-:W3:Y:S01]  /*437c0*/  LDL.LU R23, [R1+0x60c] ;  /* 0x00060c0001177983 */ /* 0x000ee20000300800 */
[----:B--2---:R-:W-:Y:S01]  /*437d0*/  FMUL R12, R2, R19 ;  /* 0x00000013020c7220 */ /* 0x004fe20000400000 */
[C---:B------:R-:W-:Y:S01]  /*437e0*/  FMUL R14, R0.reuse, R18 ;  /* 0x00000012000e7220 */ /* 0x040fe20000400000 */
[----:B------:R-:W-:Y:S01]  /*437f0*/  FMUL R11, R0, R11 ;  /* 0x0000000b000b7220 */ /* 0x000fe20000400000 */
[----:B----4-:R-:W-:Y:S01]  /*43800*/  FMUL R13, R2, R29 ;  /* 0x0000001d020d7220 */ /* 0x010fe20000400000 */
[----:B---3--:R-:W-:Y:S04]  /*43810*/  STL.64 [R1+0x3db0], R22 ;  /* 0x003db01601007387 */ /* 0x008fe80000100a00 */
[----:B------:R0:W-:Y:S02]  /*43820*/  STL.64 [R1+0x3db8], R20 ;  /* 0x003db81401007387 */ /* 0x0001e40000100a00 */
[----:B0-----:R-:W-:Y:S01]  /*43830*/  IMAD.MOV.U32 R20, RZ, RZ, R16 ;  /* 0x000000ffff147224 */ /* 0x001fe200078e0010 */
[----:B------:R-:W-:-:S02]  /*43840*/  MOV R21, R17 ;  /* 0x0000001100157202 */ /* 0x000fc40000000f00 */
[----:B------:R-:W0:Y:S05]  /*43850*/  LDSM.16.M88.4 R16, [R3+UR6+0xc000] ;  /* 0x00c000060310783b */ /* 0x000e2a0008000200 */
[----:B------:R-:W-:Y:S01]  /*43860*/  HMMA.16816.F32.BF16 R20, R4, R20, R8 ;  /* 0x000000140414723c */ /* 0x000fe20000041808 */
[----:B0-----:R-:W-:Y:S01]  /*43870*/  STL.64 [R1+0x110], R16 ;  /* 0x0001101001007387 */ /* 0x001fe20000100a00 */
[----:B------:R-:W-:-:S03]  /*43880*/  MOV R29, R16 ;  /* 0x00000010001d7202 */ /* 0x000fc60000000f00 */
[----:B------:R0:W-:Y:S02]  /*43890*/  STL.64 [R1+0x118], R18 ;  /* 0x0001181201007387 */ /* 0x0001e40000100a00 */
[----:B0-----:R-:W-:Y:S02]  /*438a0*/  MOV R18, R17 ;  /* 0x0000001100127202 */ /* 0x001fe40000000f00 */
[----:B------:R-:W2:Y:S04]  /*438b0*/  LDL.LU R19, [R1+0x3dc8] ;  /* 0x003dc80001137983 */ /* 0x000ea80000300800 */
[----:B------:R-:W3:Y:S06]  /*438c0*/  LDL.LU.64 R16, [R1+0x3dc0] ;  /* 0x003dc00001107983 */ /* 0x000eec0000300a00 */
[----:B------:R-:W-:Y:S04]  /*438d0*/  STL.64 [R1+0x2b0], R20 ;  /* 0x0002b01401007387 */ /* 0x000fe80000100a00 */
[----:B------:R-:W-:Y:S04]  /*438e0*/  STL.64 [R1+0x2b8], R22 ;  /* 0x0002b81601007387 */ /* 0x000fe80000100a00 */
[----:B------:R-:W0:Y:S01]  /*438f0*/  LDSM.16.M88.4 R20, [R3+UR6+0xe000] ;  /* 0x00e000060314783b */ /* 0x000e220008000200 */
[C---:B------:R-:W-:Y:S01]  /*43900*/  FMUL R8, R2.reuse, R27 ;  /* 0x0000001b02087220 */ /* 0x040fe20000400000 */
[----:B------:R-:W-:-:S02]  /*43910*/  FMUL R9, R2, R26 ;  /* 0x0000001a02097220 */ /* 0x000fc40000400000 */
[----:B0-----:R0:W-:Y:S01]  /*43920*/  STL.64 [R1+0x100], R20 ;  /* 0x0001001401007387 */ /* 0x0011e20000100a00 */
[----:B------:R-:W-:Y:S01]  /*43930*/  IMAD.MOV.U32 R27, RZ, RZ, R20 ;  /* 0x000000ffff1b7224 */ /* 0x000fe200078e0014 */
[----:B------:R-:W-:Y:S02]  /*43940*/  MOV R26, R21 ;  /* 0x00000015001a7202 */ /* 0x000fe40000000f00 */
[----:B------:R1:W-:Y:S04]  /*43950*/  STL.64 [R1+0x108], R22 ;  /* 0x0001081601007387 */ /* 0x0003e80000100a00 */
[----:B0-----:R-:W4:Y:S01]  /*43960*/  LDL.LU.64 R20, [R1+0x3db8] ;  /* 0x003db80001147983 */ /* 0x001f220000300a00 */
[----:B------:R-:W-:-:S03]  /*43970*/  FMUL R15, R0, R15 ;  /* 0x0000000f000f7220 */ /* 0x000fc60000400000 */
[----:B-1----:R-:W2:Y:S01]  /*43980*/  LDL.LU.64 R22, [R1+0x3db0] ;  /* 0x003db00001167983 */ /* 0x002ea20000300a00 */
[----:B------:R-:W-:-:S03]  /*43990*/  FMUL R10, R0, R24 ;  /* 0x00000018000a7220 */ /* 0x000fc60000400000 */
[----:B----4-:R-:W-:-:S15]  /*439a0*/  HMMA.16816.F32.BF16 R12, R4, R20, R12 ;  /* 0x00000014040c723c */ /* 0x010fde000004180c */
[----:B------:R-:W-:-:S04]  /*439b0*/  NOP ;  /* 0x0000000000007918 */ /* 0x000fc80000000000 */
[----:B------:R-:W-:Y:S04]  /*439c0*/  STL.64 [R1+0x2a0], R12 ;  /* 0x0002a00c01007387 */ /* 0x000fe80000100a00 */
[----:B------:R0:W-:Y:S04]  /*439d0*/  STL.64 [R1+0x2a8], R14 ;  /* 0x0002a80e01007387 */ /* 0x0001e80000100a00 */
[----:B0-----:R-:W4:Y:S04]  /*439e0*/  LDL.LU R14, [R1+0x610] ;  /* 0x00061000010e7983 */ /* 0x001f280000300800 */
[----:B------:R-:W2:Y:S04]  /*439f0*/  LDL.LU R21, [R1+0x614] ;  /* 0x0006140001157983 */ /* 0x000ea80000300800 */
[----:B------:R-:W2:Y:S04]  /*43a00*/  LDL.LU R20, [R1+0x618] ;  /* 0x0006180001147983 */ /* 0x000ea80000300800 */
[----:B------:R-:W-:Y:S04]  /*43a10*/  STL.64 [R1+0x3da8], R6 ;  /* 0x003da80601007387 */ /* 0x000fe80000100a00 */
[----:B------:R-:W-:Y:S04]  /*43a20*/  STL.64 [R1+0x3da0], R4 ;  /* 0x003da00401007387 */ /* 0x000fe80000100a00 */
[----:B------:R-:W2:Y:S04]  /*43a30*/  LDL.LU R15, [R1+0x61c] ;  /* 0x00061c00010f7983 */ /* 0x000ea80000300800 */
[----:B------:R-:W2:Y:S04]  /*43a40*/  LDL.LU R24, [R1+0x624] ;  /* 0x0006240001187983 */ /* 0x000ea80000300800 */
[----:B------:R-:W-:Y:S04]  /*43a50*/  STL.64 [R1+0x3d90], R26 ;  /* 0x003d901a01007387 */ /* 0x000fe80000100a00 */
[----:B------:R-:W0:Y:S04]  /*43a60*/  LDSM.16.M88.4 R4, [R3+UR6+0x10000] ;  /* 0x010000060304783b */ /* 0x000e280008000200 */
[----:B--2---:R3:W-:Y:S02]  /*43a70*/  STL.64 [R1+0x3d88], R24 ;  /* 0x003d881801007387 */ /* 0x0047e40000100a00 */
[----:B---3--:R-:W-:-:S02]  /*43a80*/  MOV R24, R17 ;  /* 0x0000001100187202 */ /* 0x008fc40000000f00 */
[----:B------:R-:W-:Y:S01]  /*43a90*/  MOV R25, R16 ;  /* 0x0000001000197202 */ /* 0x000fe20000000f00 */
[----:B------:R-:W2:Y:S04]  /*43aa0*/  LDL.LU R17, [R1+0x628] ;  /* 0x0006280001117983 */ /* 0x000ea80000300800 */
[----:B------:R-:W3:Y:S01]  /*43ab0*/  LDL.LU R16, [R1+0x62c] ;  /* 0x00062c0001107983 */ /* 0x000ee20000300800 */
[----:B----4-:R-:W-:Y:S01]  /*43ac0*/  FMUL R12, R2, R14 ;  /* 0x0000000e020c7220 */ /* 0x010fe20000400000 */
[----:B------:R-:W-:Y:S02]  /*43ad0*/  FMUL R11, R0, R23 ;  /* 0x00000017000b7220 */ /* 0x000fe40000400000 */
[----:B------:R1:W-:Y:S01]  /*43ae0*/  STL.64 [R1+0x3d80], R18 ;  /* 0x003d801201007387 */ /* 0x0003e20000100a00 */
[----:B------:R-:W-:Y:S01]  /*43af0*/  FMUL R13, R2, R21 ;  /* 0x00000015020d7220 */ /* 0x000fe20000400000 */
[----:B------:R-:W-:Y:S01]  /*43b00*/  FMUL R14, R0, R20 ;  /* 0x00000014000e7220 */ /* 0x000fe20000400000 */
[----:B0-----:R-:W-:Y:S01]  /*43b10*/  IMAD.MOV.U32 R21, RZ, RZ, R4 ;  /* 0x000000ffff157224 */ /* 0x001fe200078e0004 */
[----:B------:R-:W-:Y:S01]  /*43b20*/  MOV R20, R5 ;  /* 0x0000000500147202 */ /* 0x000fe20000000f00 */
[----:B-1----:R-:W4:Y:S04]  /*43b30*/  LDL.LU R19, [R1+0x620] ;  /* 0x0006200001137983 */ /* 0x002f280000300800 */
[----:B---3--:R-:W-:Y:S04]  /*43b40*/  STL [R1+0x3d78], R16 ;  /* 0x003d781001007387 */ /* 0x008fe80000100800 */
[----:B------:R-:W3:Y:S04]  /*43b50*/  LDL.LU R23, [R1+0x638] ;  /* 0x0006380001177983 */ /* 0x000ee80000300800 */
[----:B------:R-:W-:Y:S04]  /*43b60*/  STL.64 [R1+0xd0], R4 ;  /* 0x0000d00401007387 */ /* 0x000fe80000100a00 */
[----:B------:R0:W-:Y:S04]  /*43b70*/  STL.64 [R1+0xd8], R6 ;  /* 0x0000d80601007387 */ /* 0x0001e80000100a00 */
[----:B0-----:R-:W2:Y:S04]  /*43b80*/  LDL.LU.64 R6, [R1+0x3da8] ;  /* 0x003da80001067983 */ /* 0x001ea80000300a00 */
[----:B------:R-:W2:Y:S04]  /*43b90*/  LDL.LU.64 R4, [R1+0x3da0] ;  /* 0x003da00001047983 */ /* 0x000ea80000300a00 */
[----:B------:R0:W-:Y:S04]  /*43ba0*/  STL.64 [R1+0x3d60], R20 ;  /* 0x003d601401007387 */ /* 0x0001e80000100a00 */
[----:B0-----:R-:W4:Y:S04]  /*43bb0*/  LDL.LU R20, [R1+0x630] ;  /* 0x0006300001147983 */ /* 0x001f280000300800 */
[----:B------:R-:W4:Y:S04]  /*43bc0*/  LDL.LU R21, [R1+0x634] ;  /* 0x0006340001157983 */ /* 0x000f280000300800 */
[----:B---3--:R-:W-:Y:S01]  /*43bd0*/  STL.64 [R1+0x3d70], R22 ;  /* 0x003d701601007387 */ /* 0x008fe20000100a00 */
[----:B--2---:R-:W-:Y:S03]  /*43be0*/  HMMA.16816.F32.BF16 R8, R4, R24, R8 ;  /* 0x000000180408723c */ /* 0x004fe60000041808 */
[----:B----4-:R0:W-:Y:S04]  /*43bf0*/  STL.64 [R1+0x3d68], R20 ;  /* 0x003d681401007387 */ /* 0x0101e80000100a00 */
[----:B0-----:R-:W2:Y:S01]  /*43c00*/  LDL R20, [R1+0x130] ;  /* 0x0001300001147983 */ /* 0x001ea20000100800 */
[----:B------:R-:W-:-:S03]  /*43c10*/  MOV R21, R28 ;  /* 0x0000001c00157202 */ /* 0x000fc60000000f00 */
[----:B------:R-:W3:Y:S04]  /*43c20*/  LDL.LU R28, [R1+0x3d98] ;  /* 0x003d9800011c7983 */ /* 0x000ee80000300800 */
[----:B------:R-:W4:Y:S04]  /*43c30*/  LDL.LU.64 R26, [R1+0x3d90] ;  /* 0x003d9000011a7983 */ /* 0x000f280000300a00 */
[----:B------:R-:W2:Y:S04]  /*43c40*/  LDL.LU.64 R24, [R1+0x3d88] ;  /* 0x003d880001187983 */ /* 0x000ea80000300a00 */
[----:B------:R0:W-:Y:S04]  /*43c50*/  STL.64 [R1+0x290], R8 ;  /* 0x0002900801007387 */ /* 0x0001e80000100a00 */
[----:B------:R1:W-:Y:S01]  /*43c60*/  STL.64 [R1+0x298], R10 ;  /* 0x0002980a01007387 */ /* 0x0003e20000100a00 */
[----:B0-----:R-:W-:Y:S01]  /*43c70*/  FMUL R8, R2, R19 ;  /* 0x0000001302087220 */ /* 0x001fe20000400000 */
[----:B-1----:R-:W-:-:S02]  /*43c80*/  FMUL R10, R0, R17 ;  /* 0x00000011000a7220 */ /* 0x002fc40000400000 */
[----:B------:R-:W0:Y:S04]  /*43c90*/  LDSM.16.M88.4 R16, [R3+UR6+0x12000] ;  /* 0x012000060310783b */ /* 0x000e280008000200 */
[----:B0-----:R-:W-:Y:S04]  /*43ca0*/  STL.64 [R1+0xc0], R16 ;  /* 0x0000c01001007387 */ /* 0x001fe80000100a00 */
[----:B------:R0:W-:Y:S04]  /*43cb0*/  STL.64 [R1+0xc8], R18 ;  /* 0x0000c81201007387 */ /* 0x0001e80000100a00 */
[----:B0-----:R-:W3:Y:S01]  /*43cc0*/  LDL.LU.64 R18, [R1+0x3d80] ;  /* 0x003d800001127983 */ /* 0x001ee20000300a00 */
[----:B--2---:R-:W-:Y:S01]  /*43cd0*/  FMUL R9, R2, R24 ;  /* 0x0000001802097220 */ /* 0x004fe20000400000 */
[----:B------:R-:W-:-:S02]  /*43ce0*/  MOV R24, R16 ;  /* 0x0000001000187202 */ /* 0x000fc40000000f00 */
[----:B------:R-:W2:Y:S01]  /*43cf0*/  LDL.LU R16, [R1+0x3d78] ;  /* 0x003d780001107983 */ /* 0x000ea20000300800 */
[----:B------:R-:W-:-:S07]  /*43d00*/  FMUL R15, R0, R15 ;  /* 0x0000000f000f7220 */ /* 0x000fce0000400000 */
[----:B------:R-:W-:Y:S01]  /*43d10*/  HMMA.16816.F32.BF16 R12, R4, R20, R12 ;  /* 0x00000014040c723c */ /* 0x000fe2000004180c */
[----:B------:R-:W-:Y:S04]  /*43d20*/  STL.64 [R1+0x3d20], R24 ;  /* 0x003d201801007387 */ /* 0x000fe80000100a00 */
[----:B------:R-:W3:Y:S04]  /*43d30*/  LDL.LU.64 R22, [R1+0x3d70] ;  /* 0x003d700001167983 */ /* 0x000ee80000300a00 */
[----:B------:R-:W3:Y:S01]  /*43d40*/  LDL.LU.64 R20, [R1+0x3d68] ;  /* 0x003d680001147983 */ /* 0x000ee20000300a00 */
[----:B--2---:R-:W-:-:S03]  /*43d50*/  FMUL R11, R0, R16 ;  /* 0x00000010000b7220 */ /* 0x004fc60000400000 */
[----:B------:R-:W2:Y:S06]  /*43d60*/  LDL.LU R16, [R1+0x64c] ;  /* 0x00064c0001107983 */ /* 0x000eac0000300800 */
[----:B------:R-:W-:Y:S04]  /*43d70*/  STL.64 [R1+0x280], R12 ;  /* 0x0002800c01007387 */ /* 0x000fe80000100a00 */
[----:B------:R0:W-:Y:S04]  /*43d80*/  STL.64 [R1+0x288], R14 ;  /* 0x0002880e01007387 */ /* 0x0001e80000100a00 */
[----:B0-----:R-:W2:Y:S01]  /*43d90*/  LDL.LU R15, [R1+0x63c] ;  /* 0x00063c00010f7983 */ /* 0x001ea20000300800 */
[----:B---3--:R-:W-:Y:S01]  /*43da0*/  FMUL R14, R0, R23 ;  /* 0x00000017000e7220 */ /* 0x008fe20000400000 */
[C---:B------:R-:W-:Y:S01]  /*43db0*/  FMUL R12, R2.reuse, R20 ;  /* 0x00000014020c7220 */ /* 0x040fe20000400000 */
[----:B------:R-:W-:-:S03]  /*43dc0*/  FMUL R13, R2, R21 ;  /* 0x00000015020d7220 */ /* 0x000fc60000400000 */
[----:B--2---:R-:W-:Y:S04]  /*43dd0*/  STL.64 [R1+0x3d50], R14 ;  /* 0x003d500e01007387 */ /* 0x004fe80000100a00 */
[----:B------:R0:W-:Y:S02]  /*43de0*/  STL.64 [R1+0x3d48], R12 ;  /* 0x003d480c01007387 */ /* 0x0001e40000100a00 */
[----:B0-----:R-:W-:Y:S02]  /*43df0*/  IMAD.MOV.U32 R12, RZ, RZ, R22 ;  /* 0x000000ffff0c7224 */ /* 0x001fe400078e0016 */
[----:B------:R-:W0:Y:S01]  /*43e00*/  LDSM.16.M88.4 R20, [R3+UR6+0x14000] ;  /* 0x014000060314783b */ /* 0x000e220008000200 */
[----:B------:R-:W-:-:S03]  /*43e10*/  MOV R13, R19 ;  /* 0x00000013000d7202 */ /* 0x000fc60000000f00 */
[----:B0-----:R0:W-:Y:S04]  /*43e20*/  STL.64 [R1+0x90], R20 ;  /* 0x0000901401007387 */ /* 0x0011e80000100a00 */
[----:B------:R1:W-:Y:S04]  /*43e30*/  STL.64 [R1+0x98], R22 ;  /* 0x0000981601007387 */ /* 0x0003e80000100a00 */
[----:B0-----:R-:W2:Y:S04]  /*43e40*/  LDL.LU.64 R20, [R1+0x3d60] ;  /* 0x003d600001147983 */ /* 0x001ea80000300a00 */
[----:B-1----:R-:W3:Y:S04]  /*43e50*/  LDL.LU R23, [R1+0x644] ;  /* 0x0006440001177983 */ /* 0x002ee80000300800 */
[----:B------:R-:W3:Y:S04]  /*43e60*/  LDL.LU R19, [R1+0x648] ;  /* 0x0006480001137983 */ /* 0x000ee80000300800 */
[----:B------:R-:W3:Y:S01]  /*43e70*/  LDL.LU R22, [R1+0x650] ;  /* 0x0006500001167983 */ /* 0x000ee20000300800 */
[----:B--2---:R-:W-:-:S02]  /*43e80*/  MOV R24, R21 ;  /* 0x0000001500187202 */ /* 0x004fc40000000f00 */
[----:B------:R-:W-:Y:S01]  /*43e90*/  MOV R25, R20 ;  /* 0x0000001400197202 */ /* 0x000fe20000000f00 */
[----:B------:R-:W2:Y:S04]  /*43ea0*/  LDL.LU R21, [R1+0x654] ;  /* 0x0006540001157983 */ /* 0x000ea80000300800 */
[----:B------:R-:W2:Y:S04]  /*43eb0*/  LDL.LU R20, [R1+0x658] ;  /* 0x0006580001147983 */ /* 0x000ea80000300800 */
[----:B---3--:R0:W-:Y:S04]  /*43ec0*/  STL [R1+0x3d38], R22 ;  /* 0x003d381601007387 */ /* 0x0081e80000100800 */
[----:B0-----:R-:W3:Y:S01]  /*43ed0*/  LDL.LU R22, [R1+0x640] ;  /* 0x0006400001167983 */ /* 0x001ee20000300800 */
[----:B------:R-:W-:Y:S03]  /*43ee0*/  HMMA.16816.F32.BF16 R8, R4, R12, R8 ;  /* 0x0000000c0408723c */ /* 0x000fe60000041808 */
[----:B--2---:R0:W-:Y:S02]  /*43ef0*/  STL.64 [R1+0x3d30], R20 ;  /* 0x003d301401007387 */ /* 0x0041e40000100a00 */
[----:B0-----:R-:W-:Y:S01]  /*43f00*/  IMAD.MOV.U32 R20, RZ, RZ, R29 ;  /* 0x000000ffff147224 */ /* 0x001fe200078e001d */
[----:B------:R-:W-:Y:S01]  /*43f10*/  MOV R21, R18 ;  /* 0x0000001200157202 */ /* 0x000fe20000000f00 */
[----:B------:R-:W2:Y:S04]  /*43f20*/  LDL.LU R29, [R1+0x3d58] ;  /* 0x003d5800011d7983 */ /* 0x000ea80000300800 */
[----:B------:R-:W-:Y:S04]  /*43f30*/  STL.64 [R1+0x3d40], R20 ;  /* 0x003d401401007387 */ /* 0x000fe80000100a00 */
[----:B------:R-:W-:Y:S04]  /*43f40*/  STL.64 [R1+0x3d28], R24 ;  /* 0x003d281801007387 */ /* 0x000fe80000100a00 */
[----:B------:R-:W2:Y:S04]  /*43f50*/  LDL.LU.64 R14, [R1+0x3d50] ;  /* 0x003d5000010e7983 */ /* 0x000ea80000300a00 */
[----:B------:R-:W4:Y:S04]  /*43f60*/  LDL.LU.64 R12, [R1+0x3d48] ;  /* 0x003d4800010c7983 */ /* 0x000f280000300a00 */
[----:B------:R-:W4:Y:S04]  /*43f70*/  LDL.LU R18, [R1+0x65c] ;  /* 0x00065c0001127983 */ /* 0x000f280000300800 */
[----:B------:R3:W-:Y:S02]  /*43f80*/  STL.64 [R1+0x270], R8 ;  /* 0x0002700801007387 */ /* 0x0007e40000100a00 */
[C---:B---3--:R-:W-:Y:S01]  /*43f90*/  FMUL R8, R2.reuse, R22 ;  /* 0x0000001602087220 */ /* 0x048fe20000400000 */
[----:B------:R-:W-:-:S02]  /*43fa0*/  FMUL R9, R2, R23 ;  /* 0x0000001702097220 */ /* 0x000fc40000400000 */
[----:B------:R-:W0:Y:S04]  /*43fb0*/  LDSM.16.M88.4 R20, [R3+UR6+0x16000] ;  /* 0x016000060314783b */ /* 0x000e280008000200 */
[----:B------:R-:W-:Y:S04]  /*43fc0*/  STL.64 [R1+0x278], R10 ;  /* 0x0002780a01007387 */ /* 0x000fe80000100a00 */
[----:B0-----:R0:W-:Y:S04]  /*43fd0*/  STL.64 [R1+0x40], R20 ;  /* 0x0000401401007387 */ /* 0x0011e80000100a00 */
[----:B------:R1:W-:Y:S04]  /*43fe0*/  STL.64 [R1+0x48], R22 ;  /* 0x0000481601007387 */ /* 0x0003e80000100a00 */
[----:B0-----:R-:W4:Y:S04]  /*43ff0*/  LDL.LU.64 R20, [R1+0x3d40] ;  /* 0x003d400001147983 */ /* 0x001f280000300a00 */
[----:B-1----:R-:W3:Y:S01]  /*44000*/  LDL.LU R22, [R1+0x3d38] ;  /* 0x003d380001167983 */ /* 0x002ee20000300800 */
[----:B--2---:R-:W-:-:S07]  /*44010*/  FMUL R15, R0, R15 ;  /* 0x0000000f000f7220 */ /* 0x004fce0000400000 */
[----:B----4-:R-:W-:Y:S01]  /*44020*/  HMMA.16816.F32.BF16 R12, R4, R20, R12 ;  /* 0x00000014040c723c */ /* 0x010fe2000004180c */
[----:B------:R-:W2:Y:S04]  /*44030*/  LDL.LU.64 R20, [R1+0x3d30] ;  /* 0x003d300001147983 */ /* 0x000ea80000300a00 */
[----:B------:R-:W4:-:S14]  /*44040*/  LDL.LU R25, [R1+0x660] ;  /* 0x0006600001197983 */ /* 0x000f1c0000300800 */
[----:B------:R3:W-:Y:S04]  /*44050*/  STL.64 [R1+0x260], R12 ;  /* 0x0002600c01007387 */ /* 0x0007e80000100a00 */
[----:B------:R0:W-:Y:S04]  /*44060*/  STL.64 [R1+0x268], R14 ;  /* 0x0002680e01007387 */ /* 0x0001e80000100a00 */
[----:B------:R-:W4:Y:S01]  /*44070*/  LDL.LU R24, [R1+0x664] ;  /* 0x0006640001187983 */ /* 0x000f220000300800 */
[----:B---3--:R-:W-:Y:S01]  /*44080*/  FMUL R12, R2, R22 ;  /* 0x00000016020c7220 */ /* 0x008fe20000400000 */
[C---:B------:R-:W-:Y:S01]  /*44090*/  FMUL R11, R0.reuse, R16 ;  /* 0x00000010000b7220 */ /* 0x040fe20000400000 */
[C---:B------:R-:W-:Y:S01]  /*440a0*/  FMUL R10, R0.reuse, R19 ;  /* 0x00000013000a7220 */ /* 0x040fe20000400000 */
[----:B------:R-:W3:Y:S04]  /*440b0*/  LDL.LU R16, [R1+0x668] ;  /* 0x0006680001107983 */ /* 0x000ee80000300800 */
[----:B------:R-:W3:Y:S01]  /*440c0*/  LDL.LU R19, [R1+0x66c] ;  /* 0x00066c0001137983 */ /* 0x000ee20000300800 */
[----:B0-----:R-:W-:Y:S01]  /*440d0*/  FMUL R15, R0, R18 ;  /* 0x00000012000f7220 */ /* 0x001fe20000400000 */
[----:B--2---:R-:W-:Y:S01]  /*440e0*/  FMUL R13, R2, R21 ;  /* 0x00000015020d7220 */ /* 0x004fe20000400000 */
[----:B------:R-:W-:-:S02]  /*440f0*/  FMUL R14, R0, R20 ;  /* 0x00000014000e7220 */ /* 0x000fc40000400000 */
[----:B------:R-:W0:Y:S04]  /*44100*/  LDSM.16.M88.4 R20, [R3+UR6+0x18000] ;  /* 0x018000060314783b */ /* 0x000e280008000200 */
[----:B0-----:R0:W-:Y:S04]  /*44110*/  STL [R1+0x3c84], R22 ;  /* 0x003c841601007387 */ /* 0x0011e80000100800 */
[----:B------:R-:W-:Y:S04]  /*44120*/  STL [R1+0x3c80], R23 ;  /* 0x003c801701007387 */ /* 0x000fe80000100800 */
[----:B------:R1:W-:Y:S04]  /*44130*/  STL.64 [R1+0x3ce8], R20 ;  /* 0x003ce81401007387 */ /* 0x0003e80000100a00 */
[----:B0-----:R-:W2:Y:S01]  /*44140*/  LDL.LU R22, [R1+0xa84] ;  /* 0x000a840001167983 */ /* 0x001ea20000300800 */
[----:B-1----:R-:W-:-:S02]  /*44150*/  MOV R20, R27 ;  /* 0x0000001b00147202 */ /* 0x002fc40000000f00 */
[----:B------:R-:W-:-:S07]  /*44160*/  MOV R21, R26 ;  /* 0x0000001a00157202 */ /* 0x000fce0000000f00 */
[----:B------:R-:W-:-:S15]  /*44170*/  HMMA.16816.F32.BF16 R8, R4, R20, R8 ;  /* 0x000000140408723c */ /* 0x000fde0000041808 */
[----:B------:R-:W-:-:S04]  /*44180*/  NOP ;  /* 0x0000000000007918 */ /* 0x000fc80000000000 */
[----:B------:R4:W-:Y:S04]  /*44190*/  STL.64 [R1+0x250], R8 ;  /* 0x0002500801007387 */ /* 0x0009e80000100a00 */
[----:B------:R-:W-:Y:S04]  /*441a0*/  STL.64 [R1+0x258], R10 ;  /* 0x0002580a01007387 */ /* 0x000fe80000100a00 */
[----:B------:R-:W3:Y:S04]  /*441b0*/  LDL.LU R23, [R1+0x674] ;  /* 0x0006740001177983 */ /* 0x000ee80000300800 */
[----:B------:R-:W3:Y:S04]  /*441c0*/  LDL.LU R18, [R1+0x678] ;  /* 0x0006780001127983 */ /* 0x000ee80000300800 */
[----:B------:R-:W3:Y:S01]  /*441d0*/  LDL.LU.64 R20, [R1+0x40] ;  /* 0x0000400001147983 */ /* 0x000ee20000300a00 */
[C---:B----4-:R-:W-:Y:S01]  /*441e0*/  FMUL R8, R2.reuse, R25 ;  /* 0x0000001902087220 */ /* 0x050fe20000400000 */
[----:B------:R-:W-:-:S02]  /*441f0*/  FMUL R9, R2, R24 ;  /* 0x0000001802097220 */ /* 0x000fc40000400000 */
[----:B------:R-:W0:Y:S04]  /*44200*/  LDSM.16.M88.4 R24, [R3+UR6+0x1a000] ;  /* 0x01a000060318783b */ /* 0x000e280008000200 */
[----:B--2---:R1:W-:Y:S04]  /*44210*/  STL [R1+0x3d18], R22 ;  /* 0x003d181601007387 */ /* 0x0043e80000100800 */
[----:B-1----:R-:W2:Y:S04]  /*44220*/  LDL.LU R22, [R1+0x670] ;  /* 0x0006700001167983 */ /* 0x002ea80000300800 */
[----:B---3--:R-:W-:Y:S04]  /*44230*/  STL.64 [R1+0x3d10], R20 ;  /* 0x003d101401007387 */ /* 0x008fe80000100a00 */
[----:B0-----:R0:W-:Y:S04]  /*44240*/  STL.64 [R1+0xb0], R24 ;  /* 0x0000b01801007387 */ /* 0x0011e80000100a00 */
[----:B------:R1:W-:Y:S04]  /*44250*/  STL.64 [R1+0xb8], R26 ;  /* 0x0000b81a01007387 */ /* 0x0003e80000100a00 */
[----:B0-----:R-:W3:Y:S01]  /*44260*/  LDL.LU.64 R24, [R1+0x3d28] ;  /* 0x003d280001187983 */ /* 0x001ee20000300a00 */
[----:B------:R-:W-:-:S03]  /*44270*/  FMUL R10, R0, R16 ;  /* 0x00000010000a7220 */ /* 0x000fc60000400000 */
[----:B------:R-:W4:Y:S01]  /*44280*/  LDL.LU R16, [R1+0x67c] ;  /* 0x00067c0001107983 */ /* 0x000f220000300800 */
[----:B------:R-:W-:Y:S01]  /*44290*/  FMUL R11, R0, R19 ;  /* 0x00000013000b7220 */ /* 0x000fe20000400000 */
[----:B---3--:R-:W-:Y:S02]  /*442a0*/  HMMA.16816.F32.BF16 R12, R4, R24, R12 ;  /* 0x00000018040c723c */ /* 0x008fe4000004180c */
[----:B------:R-:W3:Y:S04]  /*442b0*/  LDL.LU.64 R24, [R1+0x3d20] ;  /* 0x003d200001187983 */ /* 0x000ee80000300a00 */
[----:B-1----:R-:W3:-:S13]  /*442c0*/  LDL.LU R27, [R1+0x680] ;  /* 0x00068000011b7983 */ /* 0x002eda0000300800 */
[----:B------:R2:W-:Y:S04]  /*442d0*/  STL.64 [R1+0x240], R12 ;  /* 0x0002400c01007387 */ /* 0x0005e80000100a00 */
[----:B------:R-:W-:Y:S04]  /*442e0*/  STL.64 [R1+0x248], R14 ;  /* 0x0002480e01007387 */ /* 0x000fe80000100a00 */
[----:B------:R-:W3:Y:S04]  /*442f0*/  LDL.LU R26, [R1+0x684] ;  /* 0x00068400011a7983 */ /* 0x000ee80000300800 */
[----:B------:R-:W3:Y:S01]  /*44300*/  LDL.LU R19, [R1+0x688] ;  /* 0x0006880001137983 */ /* 0x000ee20000300800 */
[C---:B--2---:R-:W-:Y:S01]  /*44310*/  FMUL R12, R2.reuse, R22 ;  /* 0x00000016020c7220 */ /* 0x044fe20000400000 */
[----:B------:R-:W-:-:S02]  /*44320*/  FMUL R13, R2, R23 ;  /* 0x00000017020d7220 */ /* 0x000fc40000400000 */
[----:B------:R-:W0:Y:S04]  /*44330*/  LDSM.16.M88.4 R20, [R3+UR6+0x1c000] ;  /* 0x01c000060314783b */ /* 0x000e280008000200 */
[----:B---3--:R-:W-:Y:S04]  /*44340*/  STL [R1+0x3d0c], R19 ;  /* 0x003d0c1301007387 */ /* 0x008fe80000100800 */
[----:B----4-:R1:W-:Y:S02]  /*44350*/  STL [R1+0x3d08], R16 ;  /* 0x003d081001007387 */ /* 0x0103e40000100800 */
[----:B-1----:R-:W-:-:S02]  /*44360*/  IMAD.MOV.U32 R16, RZ, RZ, R24 ;  /* 0x000000ffff107224 */ /* 0x002fc400078e0018 */
[----:B------:R-:W2:Y:S04]  /*44370*/  LDL.LU R24, [R1+0xa88] ;  /* 0x000a880001187983 */ /* 0x000ea80000300800 */
[----:B--2---:R-:W-:Y:S04]  /*44380*/  STL.64 [R1+0x3d00], R24 ;  /* 0x003d001801007387 */ /* 0x004fe80000100a00 */
[----:B0-----:R-:W-:Y:S04]  /*44390*/  STL.64 [R1+0xf0], R20 ;  /* 0x0000f01401007387 */ /* 0x001fe80000100a00 */
[----:B------:R0:W-:Y:S04]  /*443a0*/  STL.64 [R1+0xf8], R22 ;  /* 0x0000f81601007387 */ /* 0x0001e80000100a00 */
[----:B0-----:R-:W2:Y:S04]  /*443b0*/  LDL.LU R22, [R1+0x3d18] ;  /* 0x003d180001167983 */ /* 0x001ea80000300800 */
[----:B------:R-:W3:Y:S04]  /*443c0*/  LDL.LU.64 R20, [R1+0x3d10] ;  /* 0x003d100001147983 */ /* 0x000ee80000300a00 */
[----:B------:R-:W2:Y:S01]  /*443d0*/  LDL.LU R23, [R1+0x68c] ;  /* 0x00068c0001177983 */ /* 0x000ea20000300800 */
[----:B------:R-:W-:Y:S03]  /*443e0*/  HMMA.16816.F32.BF16 R8, R4, R16, R8 ;  /* 0x000000100408723c */ /* 0x000fe60000041808 */
[----:B--2---:R-:W-:Y:S04]  /*443f0*/  STL.64 [R1+0x3cf8], R22 ;  /* 0x003cf81601007387 */ /* 0x004fe80000100a00 */
[----:B---3--:R0:W-:Y:S04]  /*44400*/  STL.64 [R1+0x3cf0], R20 ;  /* 0x003cf01401007387 */ /* 0x0081e80000100a00 */
[----:B0-----:R-:W2:Y:S04]  /*44410*/  LDL.LU.64 R20, [R1+0x90] ;  /* 0x0000900001147983 */ /* 0x001ea80000300a00 */
[----:B------:R-:W3:Y:S04]  /*44420*/  LDL.LU R19, [R1+0x3d0c] ;  /* 0x003d0c0001137983 */ /* 0x000ee80000300800 */
[----:B------:R-:W4:Y:S01]  /*44430*/  LDL.LU R16, [R1+0x3d08] ;  /* 0x003d080001107983 */ /* 0x000f220000300800 */
[C---:B------:R-:W-:Y:S01]  /*44440*/  FMUL R14, R0.reuse, R18 ;  /* 0x00000012000e7220 */ /* 0x040fe20000400000 */
[----:B----4-:R-:W-:-:S02]  /*44450*/  FMUL R15, R0, R16 ;  /* 0x00000010000f7220 */ /* 0x010fc40000400000 */
[----:B------:R-:W4:Y:S04]  /*44460*/  LDL.LU R16, [R1+0x690] ;  /* 0x0006900001107983 */ /* 0x000f280000300800 */
[----:B------:R0:W-:Y:S02]  /*44470*/  STL.64 [R1+0x230], R8 ;  /* 0x0002300801007387 */ /* 0x0001e40000100a00 */
[C---:B0-----:R-:W-:Y:S01]  /*44480*/  FMUL R8, R2.reuse, R27 ;  /* 0x0000001b02087220 */ /* 0x041fe20000400000 */
[----:B------:R-:W-:Y:S02]  /*44490*/  FMUL R9, R2, R26 ;  /* 0x0000001a02097220 */ /* 0x000fe40000400000 */
[----:B------:R-:W0:Y:S01]  /*444a0*/  LDSM.16.M88.4 R24, [R3+UR6+0x1e000] ;  /* 0x01e000060318783b */ /* 0x000e220008000200 */
[----:B--2---:R-:W-:Y:S03]  /*444b0*/  HMMA.16816.F32.BF16 R12, R4, R20, R12 ;  /* 0x00000014040c723c */ /* 0x004fe6000004180c */
[----:B------:R-:W-:Y:S04]  /*444c0*/  STL.64 [R1+0x238], R10 ;  /* 0x0002380a01007387 */ /* 0x000fe80000100a00 */
[----:B------:R-:W2:Y:S04]  /*444d0*/  LDL.LU R17, [R1+0x694] ;  /* 0x0006940001117983 */ /* 0x000ea80000300800 */
[----:B------:R-:W2:Y:S04]  /*444e0*/  LDL.LU R18, [R1+0x698] ;  /* 0x0006980001127983 */ /* 0x000ea80000300800 */
[----:B0-----:R0:W-:Y:S04]  /*444f0*/  STL.64 [R1+0xe0], R24 ;  /* 0x0000e01801007387 */ /* 0x0011e80000100a00 */
[----:B------:R1:W-:Y:S04]  /*44500*/  STL.64 [R1+0xe8], R26 ;  /* 0x0000e81a01007387 */ /* 0x0003e80000100a00 */
[----:B0-----:R-:W2:Y:S04]  /*44510*/  LDL.LU.64 R24, [R1+0x3d00] ;  /* 0x003d000001187983 */ /* 0x001ea80000300a00 */
[----:B------:R-:W-:Y:S04]  /*44520*/  STL [R1+0x3b00], R3 ;  /* 0x003b000301007387 */ /* 0x000fe80000100800 */
[----:B------:R-:W-:Y:S04]  /*44530*/  STL.64 [R1+0x220], R12 ;  /* 0x0002200c01007387 */ /* 0x000fe80000100a00 */
[----:B------:R-:W-:Y:S04]  /*44540*/  STL.64 [R1+0x228], R14 ;  /* 0x0002280e01007387 */ /* 0x000fe80000100a00 */
[----:B------:R-:W2:Y:S01]  /*44550*/  LDL.LU.64 R22, [R1+0x3cf8] ;  /* 0x003cf80001167983 */ /* 0x000ea20000300a00 */
[----:B-1----:R-:W-:-:S02]  /*44560*/  MOV R27, R20 ;  /* 0x00000014001b7202 */ /* 0x002fc40000000f00 */
[----:B------:R-:W-:Y:S02]  /*44570*/  MOV R26, R21 ;  /* 0x00000015001a7202 */ /* 0x000fe40000000f00 */
[----:B------:R-:W4:Y:S01]  /*44580*/  LDL.LU.64 R20, [R1+0x3cf0] ;  /* 0x003cf00001147983 */ /* 0x000f220000300a00 */
[----:B---3--:R-:W-:-:S03]  /*44590*/  FMUL R10, R0, R19 ;  /* 0x00000013000a7220 */ /* 0x008fc60000400000 */
[----:B------:R-:W3:Y:S04]  /*445a0*/  LDL.LU R19, [R1+0x69c] ;  /* 0x00069c0001137983 */ /* 0x000ee80000300800 */
[----:B------:R0:W-:Y:S04]  /*445b0*/  STL [R1+0x3cb4], R26 ;  /* 0x003cb41a01007387 */ /* 0x0001e80000100800 */
[----:B------:R1:W-:Y:S04]  /*445c0*/  STL [R1+0x3cb0], R27 ;  /* 0x003cb01b01007387 */ /* 0x0003e80000100800 */
[----:B------:R-:W-:Y:S01]  /*445d0*/  STL [R1+0x2bf0], R29 ;  /* 0x002bf01d01007387 */ /* 0x000fe20000100800 */
[----:B--2---:R-:W-:-:S07]  /*445e0*/  FMUL R11, R0, R23 ;  /* 0x00000017000b7220 */ /* 0x004fce0000400000 */
[----:B----4-:R-:W-:-:S15]  /*445f0*/  HMMA.16816.F32.BF16 R8, R4, R20, R8 ;  /* 0x000000140408723c */ /* 0x010fde0000041808 */
[----:B------:R-:W-:-:S04]  /*44600*/  NOP ;  /* 0x0000000000007918 */ /* 0x000fc80000000000 */
[----:B------:R-:W-:Y:S04]  /*44610*/  STL.64 [R1+0x210], R8 ;  /* 0x0002100801007387 */ /* 0x000fe80000100a00 */
[----:B------:R-:W-:Y:S04]  /*44620*/  STL.64 [R1+0x218], R10 ;  /* 0x0002180a01007387 */ /* 0x000fe80000100a00 */
[----:B------:R-:W2:Y:S01]  /*44630*/  LDSM.16.M88.4 R8, [R25+UR6+0x29000] ;  /* 0x029000061908783b */ /* 0x000ea20008000200 */
[----:B0-----:R-:W-:Y:S01]  /*44640*/  MOV R26, R20 ;  /* 0x00000014001a7202 */ /* 0x001fe20000000f00 */
[----:B-1----:R-:W-:-:S02]  /*44650*/  IMAD.MOV.U32 R27, RZ, RZ, R21 ;  /* 0x000000ffff1b7224 */ /* 0x002fc400078e0015 */
[----:B------:R-:W4:Y:S04]  /*44660*/  LDL.LU.64 R20, [R1+0x3ce8] ;  /* 0x003ce80001147983 */ /* 0x000f280000300a00 */
[----:B------:R-:W4:Y:S04]  /*44670*/  LDL.LU R15, [R1+0x6a0] ;  /* 0x0006a000010f7983 */ /* 0x000f280000300800 */
[----:B------:R-:W4:Y:S01]  /*44680*/  LDL.LU R13, [R1+0x6a4] ;  /* 0x0006a400010d7983 */ /* 0x000f220000300800 */
[----:B------:R-:W-:-:S03]  /*44690*/  FADD R24, -R28, R24 ;  /* 0x000000181c187221 */ /* 0x000fc60000000100 */
[----:B------:R-:W4:Y:S01]  /*446a0*/  LDL.LU R14, [R1+0x6a8] ;  /* 0x0006a800010e7983 */ /* 0x000f220000300800 */
[----:B------:R-:W-:-:S03]  /*446b0*/  FADD R12, -R29, R22 ;  /* 0x000000161d0c7221 */ /* 0x000fc60000000100 */
[----:B------:R-:W4:Y:S04]  /*446c0*/  LDL.LU R3, [R1+0x6ac] ;  /* 0x0006ac0001037983 */ /* 0x000f280000300800 */
[----:B------:R-:W4:Y:S04]  /*446d0*/  LDL.LU R23, [R1+0x6b4] ;  /* 0x0006b40001177983 */ /* 0x000f280000300800 */
[----:B------:R0:W-:Y:S04]  /*446e0*/  STL [R1+0x2bf4], R28 ;  /* 0x002bf41c01007387 */ /* 0x0001e80000100800 */
[----:B0-----:R-:W4:Y:S04]  /*446f0*/  LDL.LU R28, [R1+0x6b0] ;  /* 0x0006b000011c7983 */ /* 0x001f280000300800 */
[----:B------:R-:W4:Y:S04]  /*44700*/  LDL.LU R22, [R1+0x6b8] ;  /* 0x0006b80001167983 */ /* 0x000f280000300800 */
[----:B--2---:R-:W-:Y:S04]  /*44710*/  STL.64 [R1+0x3ce0], R10 ;  /* 0x003ce00a01007387 */ /* 0x004fe80000100a00 */
[----:B------:R0:W-:Y:S04]  /*44720*/  STL.64 [R1+0x3cd8], R8 ;  /* 0x003cd80801007387 */ /* 0x0001e80000100a00 */
[----:B0-----:R-:W2:Y:S01]  /*44730*/  LDL.LU.64 R8, [R1+0xb0] ;  /* 0x0000b00001087983 */ /* 0x001ea20000300a00 */
[C---:B------:R-:W-:Y:S01]  /*44740*/  FMUL R16, R2.reuse, R16 ;  /* 0x0000001002107220 */ /* 0x040fe20000400000 */
[----:B------:R-:W-:Y:S01]  /*44750*/  FMUL R17, R2, R17 ;  /* 0x0000001102117220 */ /* 0x000fe20000400000 */
[C---:B------:R-:W-:Y:S01]  /*44760*/  FMUL R18, R0.reuse, R18 ;  /* 0x0000001200127220 */ /* 0x040fe20000400000 */
[----:B---3--:R-:W-:Y:S01]  /*44770*/  FMUL R19, R0, R19 ;  /* 0x0000001300137220 */ /* 0x008fe20000400000 */
[----:B------:R-:W-:-:S04]  /*44780*/  FMUL R25, R12, 1.4426950216293334961 ;  /* 0x3fb8aa3b0c197820 */ /* 0x000fc80000400000 */
[----:B------:R-:W0:Y:S01]  /*44790*/  MUFU.EX2 R29, R25 ;  /* 0x00000019001d7308 */ /* 0x000e220000000800 */
[----:B------:R-:W-:Y:S01]  /*447a0*/  FMUL R24, R24, 1.4426950216293334961 ;  /* 0x3fb8aa3b18187820 */ /* 0x000fe20000400000 */
[----:B----4-:R-:W-:Y:S01]  /*447b0*/  HMMA.16816.F32.BF16 R16, R4, R20, R16 ;  /* 0x000000140410723c */ /* 0x010fe20000041810 */
[C---:B------:R-:W-:Y:S01]  /*447c0*/  FMUL R12, R2.reuse, R15 ;  /* 0x0000000f020c7220 */ /* 0x040fe20000400000 */
[----:B------:R-:W-:Y:S01]  /*447d0*/  FMUL R13, R2, R13 ;  /* 0x0000000d020d7220 */ /* 0x000fe20000400000 */
[C---:B------:R-:W-:Y:S01]  /*447e0*/  FMUL R14, R0.reuse, R14 ;  /* 0x0000000e000e7220 */ /* 0x040fe20000400000 */
[----:B------:R-:W-:-:S15]  /*447f0*/  FMUL R15, R0, R3 ;  /* 0x00000003000f7220 */ /* 0x000fde0000400000 */
[----:B------:R1:W-:Y:S04]  /*44800*/  STL.64 [R1+0x200], R16 ;  /* 0x0002001001007387 */ /* 0x0003e80000100a00 */
[----:B------:R3:W-:Y:S01]  /*44810*/  STL.64 [R1+0x208], R18 ;  /* 0x0002081201007387 */ /* 0x0007e20000100a00 */
[----:B-1----:R-:W-:-:S03]  /*44820*/  FMUL R17, R2, R23 ;  /* 0x0000001702117220 */ /* 0x002fc60000400000 */
[----:B---3--:R-:W3:Y:S04]  /*44830*/  LDL.LU R19, [R1+0x6bc] ;  /* 0x0006bc0001137983 */ /* 0x008ee80000300800 */
[----:B------:R-:W4:Y:S01]  /*44840*/  LDL.LU R3, [R1+0x6cc] ;  /* 0x0006cc0001037983 */ /* 0x000f220000300800 */
[----:B--2---:R-:W-:Y:S03]  /*44850*/  HMMA.16816.F32.BF16 R12, R4, R8, R12 ;  /* 0x00000008040c723c */ /* 0x004fe6000004180c */
[----:B0-----:R-:W-:Y:S01]  /*44860*/  STL [R1+0x420], R29 ;  /* 0x0004201d01007387 */ /* 0x001fe20000100800 */
[----:B------:R-:W-:Y:S01]  /*44870*/  FMUL R18, R0, R22 ;  /* 0x0000001600127220 */ /* 0x000fe20000400000 */
[----:B------:R-:W-:-:S02]  /*44880*/  MOV R22, R8 ;  /* 0x0000000800167202 */ /* 0x000fc40000000f00 */
[----:B------:R-:W-:Y:S01]  /*44890*/  MOV R23, R9 ;  /* 0x0000000900177202 */ /* 0x000fe20000000f00 */
[----:B------:R-:W-:Y:S02]  /*448a0*/  FMUL R16, R2, R28 ;  /* 0x0000001c02107220 */ /* 0x000fe40000400000 */
[----:B------:R0:W1:Y:S09]  /*448b0*/  MUFU.EX2 R28, R24 ;  /* 0x00000018001c7308 */ /* 0x0000720000000800 */
[----:B------:R2:W-:Y:S04]  /*448c0*/  STL.64 [R1+0x1f0], R12 ;  /* 0x0001f00c01007387 */ /* 0x0005e80000100a00 */
[----:B------:R0:W-:Y:S04]  /*448d0*/  STL.64 [R1+0x1f8], R14 ;  /* 0x0001f80e01007387 */ /* 0x0001e80000100a00 */
[----:B------:R-:W4:Y:S04]  /*448e0*/  LDL.LU.64 R10, [R1+0x3ce0] ;  /* 0x003ce000010a7983 */ /* 0x000f280000300a00 */
[----:B------:R-:W4:Y:S04]  /*448f0*/  LDL.LU.64 R8, [R1+0x3cd8] ;  /* 0x003cd80001087983 */ /* 0x000f280000300a00 */
[----:B--2---:R-:W2:Y:S04]  /*44900*/  LDL.LU R13, [R1+0x6c0] ;  /* 0x0006c000010d7983 */ /* 0x004ea80000300800 */
[----:B0-----:R-:W4:Y:S04]  /*44910*/  LDL.LU R14, [R1+0x6c4] ;  /* 0x0006c400010e7983 */ /* 0x001f280000300800 */
[----:B------:R-:W4:Y:S04]  /*44920*/  LDL.LU R15, [R1+0x6c8] ;  /* 0x0006c800010f7983 */ /* 0x000f280000300800 */
[----:B------:R-:W-:Y:S04]  /*44930*/  STL.64 [R1+0x3c90], R22 ;  /* 0x003c901601007387 */ /* 0x000fe80000100a00 */
[----:B------:R0:W-:Y:S04]  /*44940*/  STL.64 [R1+0x3c88], R20 ;  /* 0x003c881401007387 */ /* 0x0001e80000100a00 */
[----:B0-----:R-:W4:Y:S04]  /*44950*/  LDL R20, [R1+0xe0] ;  /* 0x0000e00001147983 */ /* 0x001f280000100800 */
[----:B------:R-:W4:Y:S04]  /*44960*/  LDL R21, [R1+0xe4] ;  /* 0x0000e40001157983 */ /* 0x000f280000100800 */
[----:B------:R0:W-:Y:S04]  /*44970*/  STL.64 [R1+0x3cb8], R26 ;  /* 0x003cb81a01007387 */ /* 0x0001e80000100a00 */
[----:B------:R-:W4:Y:S04]  /*44980*/  LDL R24, [R1+0xf0] ;  /* 0x0000f00001187983 */ /* 0x000f280000100800 */
[----:B------:R-:W4:Y:S04]  /*44990*/  LDL R25, [R1+0xf4] ;  /* 0x0000f40001197983 */ /* 0x000f280000100800 */
[----:B------:R-:W-:Y:S04]  /*449a0*/  STL [R1+0x2bf8], R2 ;  /* 0x002bf80201007387 */ /* 0x000fe80000100800 */
[----:B-1----:R-:W-:Y:S04]  /*449b0*/  STL [R1+0x424], R28 ;  /* 0x0004241c01007387 */ /* 0x002fe80000100800 */
[----:B------:R-:W-:Y:S01]  /*449c0*/  STL [R1+0x2bfc], R0 ;  /* 0x002bfc0001007387 */ /* 0x000fe20000100800 */
[----:B---3--:R-:W-:Y:S01]  /*449d0*/  FMUL R19, R0, R19 ;  /* 0x0000001300137220 */ /* 0x008fe20000400000 */
[C---:B--2---:R-:W-:Y:S01]  /*449e0*/  FMUL R12, R2.reuse, R13 ;  /* 0x0000000d020c7220 */ /* 0x044fe20000400000 */
[----:B----4-:R-:W-:Y:S01]  /*449f0*/  FMUL R13, R2, R14 ;  /* 0x0000000e020d7220 */ /* 0x010fe20000400000 */
[C---:B------:R-:W-:Y:S01]  /*44a00*/  FMUL R14, R0.reuse, R15 ;  /* 0x0000000f000e7220 */ /* 0x040fe20000400000 */
[----:B------:R-:W-:-:S03]  /*44a10*/  FMUL R15, R0, R3 ;  /* 0x00000003000f7220 */ /* 0x000fc60000400000 */
[C---:B------:R-:W-:Y:S08]  /*44a20*/  HMMA.16816.F32.BF16 R16, R4.reuse, R24, R16 ;  /* 0x000000180410723c */ /* 0x040ff00000041810 */
[----:B------:R-:W-:Y:S11]  /*44a30*/  HMMA.16816.F32.BF16 R4, R4, R20, R12 ;  /* 0x000000140404723c */ /* 0x000ff6000004180c */
[----:B------:R-:W-:Y:S04]  /*44a40*/  STL.64 [R1+0x1e0], R16 ;  /* 0x0001e01001007387 */ /* 0x000fe80000100a00 */
[----:B------:R1:W-:Y:S04]  /*44a50*/  STL.64 [R1+0x1e8], R18 ;  /* 0x0001e81201007387 */ /* 0x0003e80000100a00 */
[----:B0-----:R-:W2:Y:S04]  /*44a60*/  LDL.LU R26, [R1+0x6d0] ;  /* 0x0006d000011a7983 */ /* 0x001ea80000300800 */
[----:B------:R-:W3:Y:S04]  /*44a70*/  LDL.LU R23, [R1+0x6d4] ;  /* 0x0006d40001177983 */ /* 0x000ee80000300800 */
[----:B------:R-:W-:Y:S04]  /*44a80*/  STL.64 [R1+0x1d0], R4 ;  /* 0x0001d00401007387 */ /* 0x000fe80000100a00 */
[----:B------:R-:W-:Y:S04]  /*44a90*/  STL.64 [R1+0x1d8], R6 ;  /* 0x0001d80601007387 */ /* 0x000fe80000100a00 */
[----:B------:R-:W4:Y:S04]  /*44aa0*/  LDL.LU R22, [R1+0x6d8] ;  /* 0x0006d80001167983 */ /* 0x000f280000300800 */
[----:B-1----:R-:W2:Y:S04]  /*44ab0*/  LDL.LU R19, [R1+0x6dc] ;  /* 0x0006dc0001137983 */ /* 0x002ea80000300800 */
        /* <DEDUP_REMOVED lines=8> */
[----:B--2---:R0:W-:Y:S04]  /*44b40*/  STL.64 [R1+0x3cd0], R24 ;  /* 0x003cd01801007387 */ /* 0x0041e80000100a00 */
[----:B0-----:R-:W2:Y:S04]  /*44b50*/  LDL.LU R24, [R1+0x160] ;  /* 0x0001600001187983 */ /* 0x001ea80000300800 */
[----:B------:R-:W2:Y:S01]  /*44b60*/  LDL.LU R25, [R1+0x164] ;  /* 0x0001640001197983 */ /* 0x000ea20000300800 */
[C---:B------:R-:W-:Y:S01]  /*44b70*/  FMUL R4, R29.reuse, R26 ;  /* 0x0000001a1d047220 */ /* 0x040fe20000400000 */
[C---:B---3--:R-:W-:Y:S01]  /*44b80*/  FMUL R5, R29.reuse, R23 ;  /* 0x000000171d057220 */ /* 0x048fe20000400000 */
[C---:B----4-:R-:W-:Y:S01]  /*44b90*/  FMUL R6, R28.reuse, R22 ;  /* 0x000000161c067220 */ /* 0x050fe20000400000 */
[C---:B------:R-:W-:Y:S01]  /*44ba0*/  FMUL R7, R28.reuse, R19 ;  /* 0x000000131c077220 */ /* 0x040fe20000400000 */
[----:B------:R-:W3:Y:S04]  /*44bb0*/  LDL.LU R20, [R1+0x120] ;  /* 0x0001200001147983 */ /* 0x000ee80000300800 */
[----:B------:R-:W3:Y:S02]  /*44bc0*/  LDL.LU R21, [R1+0x124] ;  /* 0x0001240001157983 */ /* 0x000ee40000300800 */
[----:B------:R-:W-:Y:S01]  /*44bd0*/  HMMA.16816.F32.BF16 R12, R8, R12, R4 ;  /* 0x0000000c080c723c */ /* 0x000fe20000041804 */
[C---:B------:R-:W-:Y:S01]  /*44be0*/  FMUL R4, R29.reuse, R18 ;  /* 0x000000121d047220 */ /* 0x040fe20000400000 */
[----:B------:R-:W4:Y:S01]  /*44bf0*/  LDL.LU R16, [R1+0x130] ;  /* 0x0001300001107983 */ /* 0x000f220000300800 */
[----:B------:R-:W-:Y:S01]  /*44c00*/  FMUL R5, R29, R3 ;  /* 0x000000031d057220 */ /* 0x000fe20000400000 */
[C---:B------:R-:W-:Y:S01]  /*44c10*/  FMUL R6, R28.reuse, R2 ;  /* 0x000000021c067220 */ /* 0x040fe20000400000 */
[----:B------:R-:W-:Y:S01]  /*44c20*/  FMUL R7, R28, R0 ;  /* 0x000000001c077220 */ /* 0x000fe20000400000 */
[----:B------:R-:W4:-:S13]  /*44c30*/  LDL.LU R17, [R1+0x134] ;  /* 0x0001340001117983 */ /* 0x000f1a0000300800 */
[----:B------:R-:W-:Y:S04]  /*44c40*/  STL.64 [R1+0x1c0], R12 ;  /* 0x0001c00c01007387 */ /* 0x000fe80000100a00 */
[----:B------:R0:W-:Y:S04]  /*44c50*/  STL.64 [R1+0x1c8], R14 ;  /* 0x0001c80e01007387 */ /* 0x0001e80000100a00 */
[----:B0-----:R-:W3:Y:S04]  /*44c60*/  LDL.LU R14, [R1+0x6f0] ;  /* 0x0006f000010e7983 */ /* 0x001ee80000300800 */
[----:B------:R-:W3:Y:S04]  /*44c70*/  LDL.LU R3, [R1+0x6f4] ;  /* 0x0006f40001037983 */ /* 0x000ee80000300800 */
[----:B------:R-:W3:Y:S04]  /*44c80*/  LDL.LU R2, [R1+0x6f8] ;  /* 0x0006f80001027983 */ /* 0x000ee80000300800 */
[----:B------:R-:W3:Y:S01]  /*44c90*/  LDL.LU R0, [R1+0x6fc] ;  /* 0x0006fc0001007983 */ /* 0x000ee20000300800 */
[----:B--2---:R-:W-:Y:S03]  /*44ca0*/  HMMA.16816.F32.BF16 R4, R8, R24, R4 ;  /* 0x000000180804723c */ /* 0x004fe60000041804 */
[----:B------:R-:W2:Y:S04]  /*44cb0*/  LDL.LU.64 R24, [R1+0x3cd0] ;  /* 0x003cd00001187983 */ /* 0x000ea80000300a00 */
[----:B------:R-:W2:Y:S04]  /*44cc0*/  LDL.LU R26, [R1+0x700] ;  /* 0x00070000011a7983 */ /* 0x000ea80000300800 */
[----:B--2---:R-:W-:Y:S08]  /*44cd0*/  STL [R1+0x3cc8], R26 ;  /* 0x003cc81a01007387 */ /* 0x004ff00000100800 */
[----:B------:R-:W-:Y:S04]  /*44ce0*/  STL.64 [R1+0x1b0], R4 ;  /* 0x0001b00401007387 */ /* 0x000fe80000100a00 */
[----:B------:R-:W-:Y:S04]  /*44cf0*/  STL.64 [R1+0x1b8], R6 ;  /* 0x0001b80601007387 */ /* 0x000fe80000100a00 */
[----:B------:R0:W-:Y:S04]  /*44d00*/  STL.64 [R1+0x3cc0], R24 ;  /* 0x003cc01801007387 */ /* 0x0001e80000100a00 */
[----:B0-----:R-:W2:Y:S04]  /*44d10*/  LDL.LU R24, [R1+0x150] ;  /* 0x0001500001187983 */ /* 0x001ea80000300800 */
[----:B------:R-:W2:Y:S04]  /*44d20*/  LDL.LU R25, [R1+0x154] ;  /* 0x0001540001197983 */ /* 0x000ea80000300800 */
[----:B------:R-:W4:Y:S04]  /*44d30*/  LDL.LU R23, [R1+0x704] ;  /* 0x0007040001177983 */ /* 0x000f280000300800 */
[----:B------:R-:W4:Y:S04]  /*44d40*/  LDL.LU R22, [R1+0x708] ;  /* 0x0007080001167983 */ /* 0x000f280000300800 */
[----:B------:R-:W4:Y:S01]  /*44d50*/  LDL.LU R19, [R1+0x70c] ;  /* 0x00070c0001137983 */ /* 0x000f220000300800 */
[----:B---3--:R-:W-:-:S03]  /*44d60*/  FMUL R4, R29, R14 ;  /* 0x0000000e1d047220 */ /* 0x008fc60000400000 */
[----:B------:R-:W3:Y:S01]  /*44d70*/  LDL.LU R18, [R1+0x710] ;  /* 0x0007100001127983 */ /* 0x000ee20000300800 */
[----:B------:R-:W-:-:S03]  /*44d80*/  FMUL R5, R29, R3 ;  /* 0x000000031d057220 */ /* 0x000fc60000400000 */
[----:B------:R-:W3:Y:S01]  /*44d90*/  LDL.LU R15, [R1+0x714] ;  /* 0x00071400010f7983 */ /* 0x000ee20000300800 */
[----:B------:R-:W-:-:S03]  /*44da0*/  FMUL R6, R28, R2 ;  /* 0x000000021c067220 */ /* 0x000fc60000400000 */
[----:B------:R-:W3:Y:S01]  /*44db0*/  LDL.LU R13, [R1+0x718] ;  /* 0x00071800010d7983 */ /* 0x000ee20000300800 */
[----:B------:R-:W-:-:S03]  /*44dc0*/  FMUL R7, R28, R0 ;  /* 0x000000001c077220 */ /* 0x000fc60000400000 */
[----:B------:R-:W3:Y:S04]  /*44dd0*/  LDL.LU R12, [R1+0x71c] ;  /* 0x00071c00010c7983 */ /* 0x000ee80000300800 */
[----:B------:R-:W3:Y:S04]  /*44de0*/  LDL.LU R14, [R1+0x720] ;  /* 0x00072000010e7983 */ /* 0x000ee80000300800 */
[----:B------:R-:W3:Y:S04]  /*44df0*/  LDL.LU R3, [R1+0x724] ;  /* 0x0007240001037983 */ /* 0x000ee80000300800 */
[----:B------:R-:W3:Y:S04]  /*44e00*/  LDL.LU R2, [R1+0x728] ;  /* 0x0007280001027983 */ /* 0x000ee80000300800 */
[----:B------:R-:W3:Y:S04]  /*44e10*/  LDL.LU R0, [R1+0x72c] ;  /* 0x00072c0001007983 */ /* 0x000ee80000300800 */
[----:B------:R-:W3:Y:S01]  /*44e20*/  LDL.LU R26, [R1+0x3cc8] ;  /* 0x003cc800011a7983 */ /* 0x000ee20000300800 */
[----:B--2---:R-:W-:Y:S03]  /*44e30*/  HMMA.16816.F32.BF16 R4, R8, R24, R4 ;  /* 0x000000180804723c */ /* 0x004fe60000041804 */
[----:B------:R-:W2:-:S15]  /*44e40*/  LDL.LU.64 R24, [R1+0x3cc0] ;  /* 0x003cc00001187983 */ /* 0x000e9e0000300a00 */
[----:B------:R-:W-:Y:S01]  /*44e50*/  NOP ;  /* 0x0000000000007918 */ /* 0x000fe20000000000 */
[----:B------:R3:W-:Y:S04]  /*44e60*/  STL.64 [R1+0x1a0], R4 ;  /* 0x0001a00401007387 */ /* 0x0007e80000100a00 */
[----:B------:R0:W-:Y:S01]  /*44e70*/  STL.64 [R1+0x1a8], R6 ;  /* 0x0001a80601007387 */ /* 0x0001e20000100a00 */
[----:B---3--:R-:W-:-:S03]  /*44e80*/  FMUL R4, R29, R26 ;  /* 0x0000001a1d047220 */ /* 0x008fc60000400000 */
[----:B------:R-:W3:Y:S01]  /*44e90*/  LDL.LU.64 R26, [R1+0x3cb8] ;  /* 0x003cb800011a7983 */ /* 0x000ee20000300a00 */
[----:B----4-:R-:W-:Y:S01]  /*44ea0*/  FMUL R5, R29, R23 ;  /* 0x000000171d057220 */ /* 0x010fe20000400000 */
[C---:B0-----:R-:W-:Y:S01]  /*44eb0*/  FMUL R6, R28.reuse, R22 ;  /* 0x000000161c067220 */ /* 0x041fe20000400000 */
[----:B------:R-:W-:-:S07]  /*44ec0*/  FMUL R7, R28, R19 ;  /* 0x000000131c077220 */ /* 0x000fce0000400000 */
[----:B--2---:R-:W-:-:S15]  /*44ed0*/  HMMA.16816.F32.BF16 R4, R8, R24, R4 ;  /* 0x000000180804723c */ /* 0x004fde0000041804 */
[----:B------:R-:W-:-:S04]  /*44ee0*/  NOP ;  /* 0x0000000000007918 */ /* 0x000fc80000000000 */
[----:B------:R0:W-:Y:S04]  /*44ef0*/  STL.64 [R1+0x190], R4 ;  /* 0x0001900401007387 */ /* 0x0001e80000100a00 */
[----:B------:R1:W-:Y:S01]  /*44f00*/  STL.64 [R1+0x198], R6 ;  /* 0x0001980601007387 */ /* 0x0003e20000100a00 */
[C---:B0-----:R-:W-:Y:S01]  /*44f10*/  FMUL R4, R29.reuse, R18 ;  /* 0x000000121d047220 */ /* 0x041fe20000400000 */
[C---:B------:R-:W-:Y:S01]  /*44f20*/  FMUL R5, R29.reuse, R15 ;  /* 0x0000000f1d057220 */ /* 0x040fe20000400000 */
[C---:B-1----:R-:W-:Y:S01]  /*44f30*/  FMUL R6, R28.reuse, R13 ;  /* 0x0000000d1c067220 */ /* 0x042fe20000400000 */
[C---:B------:R-:W-:Y:S02]  /*44f40*/  FMUL R7, R28.reuse, R12 ;  /* 0x0000000c1c077220 */ /* 0x040fe40000400000 */
[----:B------:R-:W2:Y:S04]  /*44f50*/  LDL.LU R12, [R1+0x100] ;  /* 0x00010000010c7983 */ /* 0x000ea80000300800 */
[----:B------:R-:W2:Y:S01]  /*44f60*/  LDL.LU R13, [R1+0x104] ;  /* 0x00010400010d7983 */ /* 0x000ea20000300800 */
[----:B------:R-:W-:Y:S01]  /*44f70*/  HMMA.16816.F32.BF16 R16, R8, R16, R4 ;  /* 0x000000100810723c */ /* 0x000fe20000041804 */
[C---:B------:R-:W-:Y:S01]  /*44f80*/  FMUL R4, R29.reuse, R14 ;  /* 0x0000000e1d047220 */ /* 0x040fe20000400000 */
[----:B------:R-:W-:Y:S01]  /*44f90*/  FMUL R5, R29, R3 ;  /* 0x000000031d057220 */ /* 0x000fe20000400000 */
[C---:B------:R-:W-:Y:S01]  /*44fa0*/  FMUL R6, R28.reuse, R2 ;  /* 0x000000021c067220 */ /* 0x040fe20000400000 */
[----:B------:R-:W-:-:S07]  /*44fb0*/  FMUL R7, R28, R0 ;  /* 0x000000001c077220 */ /* 0x000fce0000400000 */
[----:B------:R-:W-:Y:S01]  /*44fc0*/  HMMA.16816.F32.BF16 R4, R8, R20, R4 ;  /* 0x000000140804723c */ /* 0x000fe20000041804 */
[----:B---3--:R-:W-:Y:S01]  /*44fd0*/  MOV R24, R26 ;  /* 0x0000001a00187202 */ /* 0x008fe20000000f00 */
[----:B------:R-:W-:-:S06]  /*44fe0*/  IMAD.MOV.U32 R25, RZ, RZ, R27 ;  /* 0x000000ffff197224 */ /* 0x000fcc00078e001b */
[----:B------:R-:W-:Y:S04]  /*44ff0*/  STL.64 [R1+0x180], R16 ;  /* 0x0001801001007387 */ /* 0x000fe80000100a00 */
[----:B------:R-:W-:Y:S04]  /*45000*/  STL.64 [R1+0x188], R18 ;  /* 0x0001881201007387 */ /* 0x000fe80000100a00 */
[----:B------:R-:W3:Y:S04]  /*45010*/  LDL R0, [R1+0x464] ;  /* 0x0004640001007983 */ /* 0x000ee80000100800 */
[----:B------:R-:W4:Y:S04]  /*45020*/  LDL.LU R23, [R1+0x730] ;  /* 0x0007300001177983 */ /* 0x000f280000300800 */
[----:B------:R-:W2:Y:S04]  /*45030*/  LDL.LU R22, [R1+0x734] ;  /* 0x0007340001167983 */ /* 0x000ea80000300800 */
[----:B------:R-:W-:Y:S04]  /*45040*/  STL.64 [R1+0x80], R4 ;  /* 0x0000800401007387 */ /* 0x000fe80000100a00 */
[----:B------:R-:W-:Y:S04]  /*45050*/  STL.64 [R1+0x88], R6 ;  /* 0x0000880601007387 */ /* 0x000fe80000100a00 */
[----:B------:R-:W2:Y:S04]  /*45060*/  LDL.LU R3, [R1+0x738] ;  /* 0x0007380001037983 */ /* 0x000ea80000300800 */
[----:B------:R-:W2:Y:S04]  /*45070*/  LDL.LU R2, [R1+0x73c] ;  /* 0x00073c0001027983 */ /* 0x000ea80000300800 */
[----:B------:R-:W2:Y:S04]  /*45080*/  LDL.LU R26, [R1+0x3cb4] ;  /* 0x003cb400011a7983 */ /* 0x000ea80000300800 */
[----:B------:R-:W2:Y:S04]  /*45090*/  LDL.LU R27, [R1+0x3cb0] ;  /* 0x003cb000011b7983 */ /* 0x000ea80000300800 */
[----:B------:R0:W-:Y:S04]  /*450a0*/  STL.64 [R1+0x3c98], R24 ;  /* 0x003c981801007387 */ /* 0x0001e80000100a00 */
[----:B0-----:R-:W2:Y:S04]  /*450b0*/  LDL.LU R24, [R1+0xc0] ;  /* 0x0000c00001187983 */ /* 0x001ea80000300800 */
[----:B------:R-:W2:Y:S04]  /*450c0*/  LDL.LU R25, [R1+0xc4] ;  /* 0x0000c40001197983 */ /* 0x000ea80000300800 */
[----:B------:R-:W2:Y:S04]  /*450d0*/  LDL.LU R19, [R1+0x740] ;  /* 0x0007400001137983 */ /* 0x000ea80000300800 */
[----:B------:R-:W2:Y:S04]  /*450e0*/  LDL.LU R18, [R1+0x744] ;  /* 0x0007440001127983 */ /* 0x000ea80000300800 */
[----:B--2---:R-:W-:Y:S04]  /*450f0*/  STL.64 [R1+0x3ca8], R18 ;  /* 0x003ca81201007387 */ /* 0x004fe80000100a00 */
[----:B------:R-:W2:Y:S04]  /*45100*/  LDL.LU R16, [R1+0x110] ;  /* 0x0001100001107983 */ /* 0x000ea80000300800 */
[----:B------:R-:W2:Y:S04]  /*45110*/  LDL.LU R17, [R1+0x114] ;  /* 0x0001140001117983 */ /* 0x000ea80000300800 */
[----:B------:R-:W3:Y:S01]  /*45120*/  LDL.LU R15, [R1+0x748] ;  /* 0x00074800010f7983 */ /* 0x000ee20000300800 */
[----:B----4-:R-:W-:-:S03]  /*45130*/  FMUL R4, R29, R23 ;  /* 0x000000171d047220 */ /* 0x010fc60000400000 */
[----:B------:R-:W4:Y:S01]  /*45140*/  LDL.LU R14, [R1+0x74c] ;  /* 0x00074c00010e7983 */ /* 0x000f220000300800 */
[----:B------:R-:W-:Y:S01]  /*45150*/  FMUL R5, R29, R22 ;  /* 0x000000161d057220 */ /* 0x000fe20000400000 */
[C---:B------:R-:W-:Y:S02]  /*45160*/  FMUL R6, R28.reuse, R3 ;  /* 0x000000031c067220 */ /* 0x040fe40000400000 */
[----:B------:R0:W-:Y:S01]  /*45170*/  STL.64 [R1+0x3ca0], R24 ;  /* 0x003ca01801007387 */ /* 0x0001e20000100a00 */
[----:B------:R-:W-:-:S03]  /*45180*/  FMUL R7, R28, R2 ;  /* 0x000000021c077220 */ /* 0x000fc60000400000 */
[----:B0-----:R-:W3:Y:S04]  /*45190*/  LDL.LU R24, [R1+0xd0] ;  /* 0x0000d00001187983 */ /* 0x001ee80000300800 */
[----:B------:R-:W3:Y:S04]  /*451a0*/  LDL.LU R25, [R1+0xd4] ;  /* 0x0000d40001197983 */ /* 0x000ee80000300800 */
[----:B------:R-:W3:Y:S01]  /*451b0*/  LDL.LU.64 R18, [R1+0x3ca8] ;  /* 0x003ca80001127983 */ /* 0x000ee20000300a00 */
[----:B--2---:R-:W-:Y:S03]  /*451c0*/  HMMA.16816.F32.BF16 R4, R8, R16, R4 ;  /* 0x000000100804723c */ /* 0x004fe60000041804 */
[----:B------:R-:W2:Y:S04]  /*451d0*/  LDL.LU R17, [R1+0x750] ;  /* 0x0007500001117983 */ /* 0x000ea80000300800 */
[----:B------:R-:W2:-:S12]  /*451e0*/  LDL.LU R16, [R1+0x754] ;  /* 0x0007540001107983 */ /* 0x000e980000300800 */
[----:B------:R3:W-:Y:S04]  /*451f0*/  STL.64 [R1+0x70], R4 ;  /* 0x0000700401007387 */ /* 0x0007e80000100a00 */
[----:B------:R0:W-:Y:S04]  /*45200*/  STL.64 [R1+0x78], R6 ;  /* 0x0000780601007387 */ /* 0x0001e80000100a00 */
[----:B------:R-:W2:Y:S04]  /*45210*/  LDL.LU R3, [R1+0x758] ;  /* 0x0007580001037983 */ /* 0x000ea80000300800 */
[----:B------:R-:W2:Y:S01]  /*45220*/  LDL.LU R2, [R1+0x75c] ;  /* 0x00075c0001027983 */ /* 0x000ea20000300800 */
[C---:B---3--:R-:W-:Y:S01]  /*45230*/  FMUL R4, R29.reuse, R19 ;  /* 0x000000131d047220 */ /* 0x048fe20000400000 */
[----:B------:R-:W-:Y:S01]  /*45240*/  FMUL R5, R29, R18 ;  /* 0x000000121d057220 */ /* 0x000fe20000400000 */
[C---:B0-----:R-:W-:Y:S01]  /*45250*/  FMUL R6, R28.reuse, R15 ;  /* 0x0000000f1c067220 */ /* 0x041fe20000400000 */
[----:B----4-:R-:W-:Y:S01]  /*45260*/  FMUL R7, R28, R14 ;  /* 0x0000000e1c077220 */ /* 0x010fe20000400000 */
[----:B------:R-:W3:Y:S04]  /*45270*/  LDL.LU R23, [R1+0x760] ;  /* 0x0007600001177983 */ /* 0x000ee80000300800 */
[----:B------:R-:W4:Y:S02]  /*45280*/  LDL.LU R22, [R1+0x764] ;  /* 0x0007640001167983 */ /* 0x000f240000300800 */
[----:B------:R-:W-:-:S15]  /*45290*/  HMMA.16816.F32.BF16 R4, R8, R12, R4 ;  /* 0x0000000c0804723c */ /* 0x000fde0000041804 */
[----:B------:R-:W-:-:S04]  /*452a0*/  NOP ;  /* 0x0000000000007918 */ /* 0x000fc80000000000 */
[----:B------:R2:W-:Y:S04]  /*452b0*/  STL.64 [R1+0x60], R4 ;  /* 0x0000600401007387 */ /* 0x0005e80000100a00 */
[----:B------:R0:W-:Y:S04]  /*452c0*/  STL.64 [R1+0x68], R6 ;  /* 0x0000680601007387 */ /* 0x0001e80000100a00 */
[----:B------:R-:W4:Y:S04]  /*452d0*/  LDL.LU R19, [R1+0x768] ;  /* 0x0007680001137983 */ /* 0x000f280000300800 */
[----:B------:R-:W4:Y:S04]  /*452e0*/  LDL.LU R18, [R1+0x76c] ;  /* 0x00076c0001127983 */ /* 0x000f280000300800 */
[----:B------:R-:W4:Y:S04]  /*452f0*/  LDL.LU R15, [R1+0x770] ;  /* 0x00077000010f7983 */ /* 0x000f280000300800 */
[----:B------:R-:W4:Y:S04]  /*45300*/  LDL.LU R14, [R1+0x774] ;  /* 0x00077400010e7983 */ /* 0x000f280000300800 */
[----:B------:R-:W4:Y:S04]  /*45310*/  LDL.LU R13, [R1+0x778] ;  /* 0x00077800010d7983 */ /* 0x000f280000300800 */
[----:B------:R-:W4:Y:S01]  /*45320*/  LDL.LU R12, [R1+0x77c] ;  /* 0x00077c00010c7983 */ /* 0x000f220000300800 */
[C---:B--2---:R-:W-:Y:S01]  /*45330*/  FMUL R4, R29.reuse, R17 ;  /* 0x000000111d047220 */ /* 0x044fe20000400000 */
[----:B------:R-:W-:Y:S01]  /*45340*/  FMUL R5, R29, R16 ;  /* 0x000000101d057220 */ /* 0x000fe20000400000 */
[C---:B0-----:R-:W-:Y:S01]  /*45350*/  FMUL R6, R28.reuse, R3 ;  /* 0x000000031c067220 */ /* 0x041fe20000400000 */
[----:B------:R-:W-:-:S07]  /*45360*/  FMUL R7, R28, R2 ;  /* 0x000000021c077220 */ /* 0x000fce0000400000 */
[----:B------:R-:W-:Y:S01]  /*45370*/  HMMA.16816.F32.BF16 R4, R8, R24, R4 ;  /* 0x000000180804723c */ /* 0x000fe20000041804 */
[----:B------:R-:W2:Y:S04]  /*45380*/  LDL.LU.64 R24, [R1+0x3ca0] ;  /* 0x003ca00001187983 */ /* 0x000ea80000300a00 */
[----:B------:R-:W2:Y:S04]  /*45390*/  LDL.LU R17, [R1+0x780] ;  /* 0x0007800001117983 */ /* 0x000ea80000300800 */
[----:B------:R-:W2:Y:S10]  /*453a0*/  LDL.LU R16, [R1+0x784] ;  /* 0x0007840001107983 */ /* 0x000eb40000300800 */
[----:B------:R3:W-:Y:S04]  /*453b0*/  STL.64 [R1+0x50], R4 ;  /* 0x0000500401007387 */ /* 0x0007e80000100a00 */
[----:B------:R0:W-:Y:S04]  /*453c0*/  STL.64 [R1+0x58], R6 ;  /* 0x0000580601007387 */ /* 0x0001e80000100a00 */
[----:B------:R-:W2:Y:S01]  /*453d0*/  LDL.LU R3, [R1+0x788] ;  /* 0x0007880001037983 */ /* 0x000ea20000300800 */
[C---:B---3--:R-:W-:Y:S01]  /*453e0*/  FMUL R4, R29.reuse, R23 ;  /* 0x000000171d047220 */ /* 0x048fe20000400000 */
[----:B----4-:R-:W-:-:S02]  /*453f0*/  FMUL R5, R29, R22 ;  /* 0x000000161d057220 */ /* 0x010fc40000400000 */
[----:B------:R-:W3:Y:S01]  /*45400*/  LDL.LU R2, [R1+0x78c] ;  /* 0x00078c0001027983 */ /* 0x000ee20000300800 */
[C---:B0-----:R-:W-:Y:S01]  /*45410*/  FMUL R6, R28.reuse, R19 ;  /* 0x000000131c067220 */ /* 0x041fe20000400000 */
[----:B------:R-:W-:Y:S01]  /*45420*/  FMUL R7, R28, R18 ;  /* 0x000000121c077220 */ /* 0x000fe20000400000 */
[----:B------:R-:W-:Y:S02]  /*45430*/  MOV R20, R27 ;  /* 0x0000001b00147202 */ /* 0x000fe40000000f00 */
[----:B------:R-:W-:-:S04]  /*45440*/  MOV R21, R26 ;  /* 0x0000001a00157202 */ /* 0x000fc80000000f00 */
[----:B--2---:R-:W-:Y:S01]  /*45450*/  HMMA.16816.F32.BF16 R4, R8, R24, R4 ;  /* 0x000000180804723c */ /* 0x004fe20000041804 */
[----:B------:R-:W2:-:S15]  /*45460*/  LDL.LU.64 R24, [R1+0x3c98] ;  /* 0x003c980001187983 */ /* 0x000e9e0000300a00 */
[----:B------:R-:W-:-:S03]  /*45470*/  NOP ;  /* 0x0000000000007918 */ /* 0x000fc60000000000 */
[----:B------:R0:W-:Y:S04]  /*45480*/  STL.64 [R1+0x30], R4 ;  /* 0x0000300401007387 */ /* 0x0001e80000100a00 */
[----:B------:R1:W-:Y:S01]  /*45490*/  STL.64 [R1+0x38], R6 ;  /* 0x0000380601007387 */ /* 0x0003e20000100a00 */
[C---:B0-----:R-:W-:Y:S01]  /*454a0*/  FMUL R4, R29.reuse, R15 ;  /* 0x0000000f1d047220 */ /* 0x041fe20000400000 */
[----:B------:R-:W-:Y:S02]  /*454b0*/  FMUL R5, R29, R14 ;  /* 0x0000000e1d057220 */ /* 0x000fe40000400000 */
[----:B------:R-:W4:Y:S01]  /*454c0*/  LDL.LU R15, [R1+0x790] ;  /* 0x00079000010f7983 */ /* 0x000f220000300800 */
[C---:B-1----:R-:W-:Y:S01]  /*454d0*/  FMUL R6, R28.reuse, R13 ;  /* 0x0000000d1c067220 */ /* 0x042fe20000400000 */
[----:B------:R-:W-:-:S02]  /*454e0*/  FMUL R7, R28, R12 ;  /* 0x0000000c1c077220 */ /* 0x000fc40000400000 */
[----:B------:R-:W4:Y:S04]  /*454f0*/  LDL.LU R14, [R1+0x794] ;  /* 0x00079400010e7983 */ /* 0x000f280000300800 */
[----:B------:R-:W4:Y:S01]  /*45500*/  LDL.LU R13, [R1+0x798] ;  /* 0x00079800010d7983 */ /* 0x000f220000300800 */
[----:B------:R-:W-:Y:S03]  /*45510*/  HMMA.16816.F32.BF16 R4, R8, R20, R4 ;  /* 0x000000140804723c */ /* 0x000fe60000041804 */
[----:B------:R-:W4:Y:S04]  /*45520*/  LDL.LU.64 R22, [R1+0x3c90] ;  /* 0x003c900001167983 */ /* 0x000f280000300a00 */
[----:B------:R-:W4:Y:S04]  /*45530*/  LDL.LU.64 R20, [R1+0x3c88] ;  /* 0x003c880001147983 */ /* 0x000f280000300a00 */
[----:B------:R-:W4:Y:S08]  /*45540*/  LDL.LU R12, [R1+0x79c] ;  /* 0x00079c00010c7983 */ /* 0x000f300000300800 */
[----:B------:R0:W-:Y:S04]  /*45550*/  STL.64 [R1+0x10], R4 ;  /* 0x0000100401007387 */ /* 0x0001e80000100a00 */
[----:B------:R1:W-:Y:S01]  /*45560*/  STL.64 [R1+0x18], R6 ;  /* 0x0000180601007387 */ /* 0x0003e20000100a00 */
[C---:B0-----:R-:W-:Y:S01]  /*45570*/  FMUL R4, R29.reuse, R17 ;  /* 0x000000111d047220 */ /* 0x041fe20000400000 */
[----:B------:R-:W-:Y:S01]  /*45580*/  FMUL R5, R29, R16 ;  /* 0x000000101d057220 */ /* 0x000fe20000400000 */
[C---:B-1----:R-:W-:Y:S01]  /*45590*/  FMUL R6, R28.reuse, R3 ;  /* 0x000000031c067220 */ /* 0x042fe20000400000 */
[----:B---3--:R-:W-:Y:S01]  /*455a0*/  FMUL R7, R28, R2 ;  /* 0x000000021c077220 */ /* 0x008fe20000400000 */
[----:B------:R-:W-:-:S06]  /*455b0*/  LOP3.LUT R2, R0, 0x20, RZ, 0x3c, !PT ;  /* 0x0000002000027812 */ /* 0x000fcc00078e3cff */
[----:B--2---:R-:W-:-:S15]  /*455c0*/  HMMA.16816.F32.BF16 R16, R8, R24, R4 ;  /* 0x000000180810723c */ /* 0x004fde0000041804 */
[----:B------:R-:W-:-:S04]  /*455d0*/  NOP ;  /* 0x0000000000007918 */ /* 0x000fc80000000000 */
[----:B------:R-:W-:Y:S04]  /*455e0*/  STL.64 [R1], R16 ;  /* 0x0000001001007387 */ /* 0x000fe80000100a00 */
[----:B------:R-:W-:Y:S04]  /*455f0*/  STL [R1+0x8], R18 ;  /* 0x0000081201007387 */ /* 0x000fe80000100800 */
[----:B------:R-:W2:Y:S04]  /*45600*/  LDL.LU R7, [R1+0x7a0] ;  /* 0x0007a00001077983 */ /* 0x000ea80000300800 */
[----:B------:R-:W3:Y:S04]  /*45610*/  LDL.LU R6, [R1+0x7a4] ;  /* 0x0007a40001067983 */ /* 0x000ee80000300800 */
[----:B------:R-:W3:Y:S04]  /*45620*/  LDL.LU R5, [R1+0x7a8] ;  /* 0x0007a80001057983 */ /* 0x000ee80000300800 */
[----:B------:R-:W3:Y:S01]  /*45630*/  LDL.LU R4, [R1+0x7ac] ;  /* 0x0007ac0001047983 */ /* 0x000ee20000300800 */
[C---:B----4-:R-:W-:Y:S01]  /*45640*/  FMUL R24, R29.reuse, R15 ;  /* 0x0000000f1d187220 */ /* 0x050fe20000400000 */
[----:B------:R-:W-:Y:S01]  /*45650*/  FMUL R25, R29, R14 ;  /* 0x0000000e1d197220 */ /* 0x000fe20000400000 */
[C---:B------:R-:W-:Y:S01]  /*45660*/  FMUL R26, R28.reuse, R13 ;  /* 0x0000000d1c1a7220 */ /* 0x040fe20000400000 */
[----:B------:R-:W-:-:S02]  /*45670*/  FMUL R27, R28, R12 ;  /* 0x0000000c1c1b7220 */ /* 0x000fc40000400000 */
[----:B------:R-:W0:Y:S01]  /*45680*/  LDSM.16.M88.4 R12, [R2+UR6+0x28000] ;  /* 0x02800006020c783b */ /* 0x000e220008000200 */
[----:B------:R-:W-:-:S05]  /*45690*/  MOV R3, R19 ;  /* 0x0000001300037202 */ /* 0x000fca0000000f00 */
[----:B------:R-:W-:Y:S04]  /*456a0*/  STL [R1+0x3b04], R3 ;  /* 0x003b040301007387 */ /* 0x000fe80000100800 */
[----:B------:R-:W-:Y:S04]  /*456b0*/  STL [R1+0x458], R2 ;  /* 0x0004580201007387 */ /* 0x000fe80000100800 */
[----:B0-----:R-:W-:Y:S04]  /*456c0*/  STL.64 [R1+0x3c78], R14 ;  /* 0x003c780e01007387 */ /* 0x001fe80000100a00 */
[----:B------:R0:W-:Y:S02]  /*456d0*/  STL.64 [R1+0x3c70], R12 ;  /* 0x003c700c01007387 */ /* 0x0001e40000100a00 */
[----:B0-----:R-:W-:Y:S01]  /*456e0*/  IMAD.MOV.U32 R12, RZ, RZ, R22 ;  /* 0x000000ffff0c7224 */ /* 0x001fe200078e0016 */
[----:B------:R-:W-:Y:S01]  /*456f0*/  MOV R13, R23 ;  /* 0x00000017000d7202 */ /* 0x000fe20000000f00 */
[----:B------:R-:W4:Y:S04]  /*45700*/  LDL.LU R22, [R1+0x3c84] ;  /* 0x003c840001167983 */ /* 0x000f280000300800 */
[----:B------:R-:W4:Y:S01]  /*45710*/  LDL.LU R23, [R1+0x3c80] ;  /* 0x003c800001177983 */ /* 0x000f220000300800 */
[----:B------:R-:W-:-:S15]  /*45720*/  HMMA.16816.F32.BF16 R24, R8, R20, R24 ;  /* 0x000000140818723c */ /* 0x000fde0000041818 */
[----:B------:R-:W-:-:S04]  /*45730*/  NOP ;  /* 0x0000000000007918 */ /* 0x000fc80000000000 */
[----:B------:R-:W-:Y:S04]  /*45740*/  STL.64 [R1+0x3a58], R26 ;  /* 0x003a581a01007387 */ /* 0x000fe80000100a00 */
[----:B------:R0:W-:Y:S04]  /*45750*/  STL.64 [R1+0x3a50], R24 ;  /* 0x003a501801007387 */ /* 0x0001e80000100a00 */
[----:B0-----:R-:W4:Y:S04]  /*45760*/  LDL.LU R25, [R1+0x7b0] ;  /* 0x0007b00001197983 */ /* 0x001f280000300800 */
[----:B------:R-:W4:Y:S04]  /*45770*/  LDL.LU R24, [R1+0x7b4] ;  /* 0x0007b40001187983 */ /* 0x000f280000300800 */
[----:B------:R-:W4:Y:S01]  /*45780*/  LDL.LU R3, [R1+0x7b8] ;  /* 0x0007b80001037983 */ /* 0x000f220000300800 */
[C---:B--2---:R-:W-:Y:S01]  /*45790*/  FMUL R16, R29.reuse, R7 ;  /* 0x000000071d107220 */ /* 0x044fe20000400000 */
[----:B---3--:R-:W-:Y:S01]  /*457a0*/  FMUL R17, R29, R6 ;  /* 0x000000061d117220 */ /* 0x008fe20000400000 */
[C---:B------:R-:W-:Y:S01]  /*457b0*/  FMUL R18, R28.reuse, R5 ;  /* 0x000000051c127220 */ /* 0x040fe20000400000 */
[----:B------:R-:W-:-:S02]  /*457c0*/  FMUL R19, R28, R4 ;  /* 0x000000041c137220 */ /* 0x000fc40000400000 */
[----:B------:R0:W1:Y:S05]  /*457d0*/  LDSM.16.M88.4 R4, [R2+UR6+0x29000] ;  /* 0x029000060204783b */ /* 0x00006a0008000200 */
[----:B------:R-:W-:Y:S01]  /*457e0*/  HMMA.16816.F32.BF16 R16, R8, R12, R16 ;  /* 0x0000000c0810723c */ /* 0x000fe20000041810 */
[----:B0-----:R-:W2:-:S15]  /*457f0*/  LDL.LU R2, [R1+0x7bc] ;  /* 0x0007bc0001027983 */ /* 0x001e9e0000300800 */
[----:B------:R-:W-:-:S03]  /*45800*/  NOP ;  /* 0x0000000000007918 */ /* 0x000fc60000000000 */
[----:B------:R-:W-:Y:S02]  /*45810*/  MOV R20, R16 ;  /* 0x0000001000147202 */ /* 0x000fe40000000f00 */
[----:B------:R-:W-:Y:S01]  /*45820*/  MOV R21, R17 ;  /* 0x0000001100157202 */ /* 0x000fe20000000f00 */
[----:B-1----:R-:W-:Y:S04]  /*45830*/  STL.64 [R1+0x3b70], R6 ;  /* 0x003b700601007387 */ /* 0x002fe80000100a00 */
[----:B------:R0:W-:Y:S04]  /*45840*/  STL.64 [R1+0x3b68], R4 ;  /* 0x003b680401007387 */ /* 0x0001e80000100a00 */
[----:B0-----:R-:W3:Y:S04]  /*45850*/  LDL.LU.64 R4, [R1+0xe0] ;  /* 0x0000e00001047983 */ /* 0x001ee80000300a00 */
[----:B------:R-:W3:Y:S04]  /*45860*/  LDL.LU.64 R6, [R1+0xe8] ;  /* 0x0000e80001067983 */ /* 0x000ee80000300a00 */
[----:B------:R-:W-:Y:S04]  /*45870*/  STL [R1+0x3b08], R0 ;  /* 0x003b080001007387 */ /* 0x000fe80000100800 */
[----:B------:R-:W3:Y:S04]  /*45880*/  LDL.LU.64 R14, [R1+0x3c78] ;  /* 0x003c7800010e7983 */ /* 0x000ee80000300a00 */
[----:B------:R-:W3:Y:S04]  /*45890*/  LDL.LU.64 R12, [R1+0x3c70] ;  /* 0x003c7000010c7983 */ /* 0x000ee80000300a00 */
[----:B------:R-:W-:Y:S04]  /*458a0*/  STL.64 [R1+0x28], R18 ;  /* 0x0000281201007387 */ /* 0x000fe80000100a00 */
[----:B----4-:R-:W-:Y:S04]  /*458b0*/  STL.64 [R1+0x3bc0], R22 ;  /* 0x003bc01601007387 */ /* 0x010fe80000100a00 */
[----:B------:R0:W-:Y:S04]  /*458c0*/  STL.64 [R1+0x3bb8], R20 ;  /* 0x003bb81401007387 */ /* 0x0001e80000100a00 */
[----:B0-----:R-:W4:Y:S04]  /*458d0*/  LDL.LU R20, [R1+0xf0] ;  /* 0x0000f00001147983 */ /* 0x001f280000300800 */
[----:B------:R-:W4:Y:S04]  /*458e0*/  LDL.LU R21, [R1+0xf4] ;  /* 0x0000f40001157983 */ /* 0x000f280000300800 */
[----:B------:R-:W3:Y:S04]  /*458f0*/  LDL.LU R26, [R1+0x98] ;  /* 0x00009800011a7983 */ /* 0x000ee80000300800 */
[----:B------:R-:W3:Y:S01]  /*45900*/  LDL.LU R27, [R1+0x9c] ;  /* 0x00009c00011b7983 */ /* 0x000ee20000300800 */
[C---:B------:R-:W-:Y:S01]  /*45910*/  FMUL R16, R29.reuse, R25 ;  /* 0x000000191d107220 */ /* 0x040fe20000400000 */
[----:B------:R-:W-:Y:S01]  /*45920*/  FMUL R17, R29, R24 ;  /* 0x000000181d117220 */ /* 0x000fe20000400000 */
[C---:B------:R-:W-:Y:S01]  /*45930*/  FMUL R18, R28.reuse, R3 ;  /* 0x000000031c127220 */ /* 0x040fe20000400000 */
[----:B--2---:R-:W-:-:S07]  /*45940*/  FMUL R19, R28, R2 ;  /* 0x000000021c137220 */ /* 0x004fce0000400000 */
[----:B----4-:R-:W-:Y:S01]  /*45950*/  HMMA.16816.F32.BF16 R20, R8, R20, R16 ;  /* 0x000000140814723c */ /* 0x010fe20000041810 */
[----:B---3--:R0:W-:-:S15]  /*45960*/  STL.64 [R1+0x3be0], R26 ;  /* 0x003be01a01007387 */ /* 0x0081de0000100a00 */
[----:B------:R-:W-:-:S03]  /*45970*/  NOP ;  /* 0x0000000000007918 */ /* 0x000fc60000000000 */
[----:B------:R-:W-:Y:S04]  /*45980*/  STL.64 [R1+0xa0], R20 ;  /* 0x0000a01401007387 */ /* 0x000fe80000100a00 */
[----:B------:R-:W2:Y:S04]  /*45990*/  LDL.LU R16, [R1+0x7c0] ;  /* 0x0007c00001107983 */ /* 0x000ea80000300800 */
[----:B------:R-:W3:Y:S04]  /*459a0*/  LDL.LU R17, [R1+0x7c4] ;  /* 0x0007c40001117983 */ /* 0x000ee80000300800 */
[----:B------:R-:W4:Y:S04]  /*459b0*/  LDL.LU R18, [R1+0x7c8] ;  /* 0x0007c80001127983 */ /* 0x000f280000300800 */
[----:B------:R-:W2:Y:S04]  /*459c0*/  LDL.LU R2, [R1+0x7cc] ;  /* 0x0007cc0001027983 */ /* 0x000ea80000300800 */
[----:B------:R-:W2:Y:S04]  /*459d0*/  LDL.LU R24, [R1+0x280] ;  /* 0x0002800001187983 */ /* 0x000ea80000300800 */
[----:B------:R-:W2:Y:S04]  /*459e0*/  LDL.LU R25, [R1+0x284] ;  /* 0x0002840001197983 */ /* 0x000ea80000300800 */
[----:B0-----:R-:W2:Y:S04]  /*459f0*/  LDL.LU R26, [R1+0x288] ;  /* 0x00028800011a7983 */ /* 0x001ea80000300800 */
[----:B------:R-:W2:Y:S04]  /*45a00*/  LDL.LU R27, [R1+0x28c] ;  /* 0x00028c00011b7983 */ /* 0x000ea80000300800 */
[----:B--2---:R0:W-:Y:S04]  /*45a10*/  STL.64 [R1+0x3c48], R26 ;  /* 0x003c481a01007387 */ /* 0x0041e80000100a00 */
[----:B------:R1:W-:Y:S04]  /*45a20*/  STL.64 [R1+0x3c40], R24 ;  /* 0x003c401801007387 */ /* 0x0003e80000100a00 */
[----:B0-----:R-:W2:Y:S04]  /*45a30*/  LDL.LU.64 R26, [R1+0x158] ;  /* 0x00015800011a7983 */ /* 0x001ea80000300a00 */
[----:B--2---:R0:W-:Y:S04]  /*45a40*/  STL.64 [R1+0x3c50], R26 ;  /* 0x003c501a01007387 */ /* 0x0041e80000100a00 */
[----:B-1----:R-:W2:Y:S04]  /*45a50*/  LDL.LU R24, [R1+0x2b0] ;  /* 0x0002b00001187983 */ /* 0x002ea80000300800 */
[----:B------:R-:W2:Y:S04]  /*45a60*/  LDL.LU R25, [R1+0x2b4] ;  /* 0x0002b40001197983 */ /* 0x000ea80000300800 */
[----:B0-----:R-:W2:Y:S04]  /*45a70*/  LDL.LU R26, [R1+0x2b8] ;  /* 0x0002b800011a7983 */ /* 0x001ea80000300800 */
[----:B------:R-:W2:Y:S01]  /*45a80*/  LDL.LU R27, [R1+0x2bc] ;  /* 0x0002bc00011b7983 */ /* 0x000ea20000300800 */
[----:B------:R-:W-:Y:S01]  /*45a90*/  IMAD.MOV.U32 R0, RZ, RZ, R22 ;  /* 0x000000ffff007224 */ /* 0x000fe200078e0016 */
[----:B------:R-:W-:-:S02]  /*45aa0*/  MOV R3, R23 ;  /* 0x0000001700037202 */ /* 0x000fc40000000f00 */
[----:B--2---:R0:W-:Y:S04]  /*45ab0*/  STL.64 [R1+0x3c68], R26 ;  /* 0x003c681a01007387 */ /* 0x0041e80000100a00 */
[----:B------:R-:W-:Y:S04]  /*45ac0*/  STL.64 [R1+0x3c60], R24 ;  /* 0x003c601801007387 */ /* 0x000fe80000100a00 */
[----:B0-----:R-:W2:Y:S04]  /*45ad0*/  LDL.LU.64 R26, [R1+0x178] ;  /* 0x00017800011a7983 */ /* 0x001ea80000300a00 */
[----:B------:R-:W2:Y:S01]  /*45ae0*/  LDL.LU.64 R22, [R1+0x138] ;  /* 0x0001380001167983 */ /* 0x000ea20000300a00 */
[C---:B------:R-:W-:Y:S01]  /*45af0*/  FMUL R16, R29.reuse, R16 ;  /* 0x000000101d107220 */ /* 0x040fe20000400000 */
[----:B---3--:R-:W-:Y:S01]  /*45b00*/  FMUL R17, R29, R17 ;  /* 0x000000111d117220 */ /* 0x008fe20000400000 */
[C---:B----4-:R-:W-:Y:S01]  /*45b10*/  FMUL R18, R28.reuse, R18 ;  /* 0x000000121c127220 */ /* 0x050fe20000400000 */
[----:B------:R-:W-:-:S07]  /*45b20*/  FMUL R19, R28, R2 ;  /* 0x000000021c137220 */ /* 0x000fce0000400000 */
[----:B------:R-:W-:Y:S01]  /*45b30*/  HMMA.16816.F32.BF16 R8, R8, R4, R16 ;  /* 0x000000040808723c */ /* 0x000fe20000041810 */
[----:B--2---:R0:W-:Y:S04]  /*45b40*/  STL.64 [R1+0x3c58], R22 ;  /* 0x003c581601007387 */ /* 0x0041e80000100a00 */
[----:B0-----:R-:W2:Y:S04]  /*45b50*/  LDL.LU.64 R22, [R1+0x168] ;  /* 0x0001680001167983 */ /* 0x001ea80000300a00 */
[----:B------:R-:W-:Y:S04]  /*45b60*/  STL [R1+0x3b94], R3 ;  /* 0x003b940301007387 */ /* 0x000fe80000100800 */
[----:B------:R-:W-:Y:S04]  /*45b70*/  STL [R1+0x3b90], R0 ;  /* 0x003b900001007387 */ /* 0x000fe80000100800 */
[----:B------:R-:W3:Y:S04]  /*45b80*/  LDL.LU R16, [R1+0x2a0] ;  /* 0x0002a00001107983 */ /* 0x000ee80000300800 */
[----:B------:R-:W3:Y:S04]  /*45b90*/  LDL.LU R17, [R1+0x2a4] ;  /* 0x0002a40001117983 */ /* 0x000ee80000300800 */
[----:B------:R-:W3:Y:S04]  /*45ba0*/  LDL.LU R18, [R1+0x2a8] ;  /* 0x0002a80001127983 */ /* 0x000ee80000300800 */
[----:B------:R-:W3:Y:S04]  /*45bb0*/  LDL.LU R19, [R1+0x2ac] ;  /* 0x0002ac0001137983 */ /* 0x000ee80000300800 */
[----:B------:R0:W-:Y:S04]  /*45bc0*/  STL.64 [R1+0x3b88], R6 ;  /* 0x003b880601007387 */ /* 0x0001e80000100a00 */
[----:B------:R-:W4:Y:S04]  /*45bd0*/  LDL.LU R4, [R1+0x2c0] ;  /* 0x0002c00001047983 */ /* 0x000f280000300800 */
[----:B------:R-:W4:Y:S04]  /*45be0*/  LDL.LU R5, [R1+0x2c4] ;  /* 0x0002c40001057983 */ /* 0x000f280000300800 */
[----:B0-----:R-:W4:Y:S04]  /*45bf0*/  LDL.LU R6, [R1+0x2c8] ;  /* 0x0002c80001067983 */ /* 0x001f280000300800 */
[----:B------:R-:W4:Y:S04]  /*45c00*/  LDL.LU R7, [R1+0x2cc] ;  /* 0x0002cc0001077983 */ /* 0x000f280000300800 */
[----:B------:R0:W-:Y:S04]  /*45c10*/  STL.64 [R1+0x3a28], R10 ;  /* 0x003a280a01007387 */ /* 0x0001e80000100a00 */
[----:B------:R-:W-:Y:S04]  /*45c20*/  STL.64 [R1+0x3a20], R8 ;  /* 0x003a200801007387 */ /* 0x000fe80000100a00 */
[----:B0-----:R-:W2:Y:S04]  /*45c30*/  LDL.LU R10, [R1+0x148] ;  /* 0x00014800010a7983 */ /* 0x001ea80000300800 */
[----:B------:R-:W2:Y:S01]  /*45c40*/  LDL.LU R11, [R1+0x14c] ;  /* 0x00014c00010b7983 */ /* 0x000ea20000300800 */
[----:B----4-:R-:W-:-:S15]  /*45c50*/  HMMA.16816.F32.BF16 R4, R12, R26, R4 ;  /* 0x0000001a0c04723c */ /* 0x010fde0000041804 */
[----:B------:R-:W-:-:S04]  /*45c60*/  NOP ;  /* 0x0000000000007918 */ /* 0x000fc80000000000 */
[----:B------:R0:W-:Y:S04]  /*45c70*/  STL.64 [R1+0x320], R4 ;  /* 0x0003200401007387 */ /* 0x0001e80000100a00 */
[----:B------:R2:W-:Y:S01]  /*45c80*/  STL.64 [R1+0x328], R6 ;  /* 0x0003280601007387 */ /* 0x0005e20000100a00 */
[----:B0-----:R-:W-:Y:S02]  /*45c90*/  MOV R5, R26 ;  /* 0x0000001a00057202 */ /* 0x001fe40000000f00 */
[----:B------:R-:W-:Y:S02]  /*45ca0*/  MOV R4, R27 ;  /* 0x0000001b00047202 */ /* 0x000fe40000000f00 */
[----:B------:R-:W4:Y:S04]  /*45cb0*/  LDL.LU.64 R26, [R1+0x3c68] ;  /* 0x003c6800011a7983 */ /* 0x000f280000300a00 */
[----:B------:R-:W4:Y:S01]  /*45cc0*/  LDL.LU.64 R24, [R1+0x3c60] ;  /* 0x003c600001187983 */ /* 0x000f220000300a00 */
[----:B--2---:R-:W-:Y:S01]  /*45cd0*/  IMAD.MOV.U32 R7, RZ, RZ, R22 ;  /* 0x000000ffff077224 */ /* 0x004fe200078e0016 */
[----:B------:R-:W-:-:S02]  /*45ce0*/  MOV R6, R23 ;  /* 0x0000001700067202 */ /* 0x000fc40000000f00 */
[----:B------:R0:W-:Y:S04]  /*45cf0*/  STL [R1+0x3b9c], R4 ;  /* 0x003b9c0401007387 */ /* 0x0001e80000100800 */
[----:B------:R1:W-:Y:S01]  /*45d00*/  STL [R1+0x3b98], R5 ;  /* 0x003b980501007387 */ /* 0x0003e20000100800 */
[----:B----4-:R-:W-:Y:S03]  /*45d10*/  HMMA.16816.F32.BF16 R24, R12, R22, R24 ;  /* 0x000000160c18723c */ /* 0x010fe60000041818 */
[----:B------:R-:W2:-:S15]  /*45d20*/  LDL.LU.64 R22, [R1+0x3c58] ;  /* 0x003c580001167983 */ /* 0x000e9e0000300a00 */
[----:B------:R-:W-:Y:S01]  /*45d30*/  NOP ;  /* 0x0000000000007918 */ /* 0x000fe20000000000 */
[----:B------:R-:W-:Y:S01]  /*45d40*/  MOV R28, R26 ;  /* 0x0000001a001c7202 */ /* 0x000fe20000000f00 */
[----:B------:R-:W-:Y:S01]  /*45d50*/  STL [R1+0x310], R24 ;  /* 0x0003101801007387 */ /* 0x000fe20000100800 */
[----:B------:R-:W-:-:S03]  /*45d60*/  IMAD.MOV.U32 R2, RZ, RZ, R27 ;  /* 0x000000ffff027224 */ /* 0x000fc600078e001b */
[----:B------:R-:W3:Y:S04]  /*45d70*/  LDL.LU.64 R26, [R1+0x3c50] ;  /* 0x003c5000011a7983 */ /* 0x000ee80000300a00 */
[----:B------:R4:W-:Y:S04]  /*45d80*/  STL [R1+0x3ba4], R6 ;  /* 0x003ba40601007387 */ /* 0x0009e80000100800 */
[----:B------:R4:W-:Y:S04]  /*45d90*/  STL [R1+0x3ba0], R7 ;  /* 0x003ba00701007387 */ /* 0x0009e80000100800 */
[----:B0-----:R-:W2:Y:S04]  /*45da0*/  LDL.LU R4, [R1+0x290] ;  /* 0x0002900001047983 */ /* 0x001ea80000300800 */
[----:B-1----:R-:W2:Y:S04]  /*45db0*/  LDL.LU R5, [R1+0x294] ;  /* 0x0002940001057983 */ /* 0x002ea80000300800 */
[----:B----4-:R-:W2:Y:S04]  /*45dc0*/  LDL.LU R6, [R1+0x298] ;  /* 0x0002980001067983 */ /* 0x010ea80000300800 */
[----:B------:R-:W2:Y:S01]  /*45dd0*/  LDL.LU R7, [R1+0x29c] ;  /* 0x00029c0001077983 */ /* 0x000ea20000300800 */
[----:B------:R-:W-:-:S03]  /*45de0*/  MOV R29, R25 ;  /* 0x00000019001d7202 */ /* 0x000fc60000000f00 */
[----:B------:R-:W-:Y:S04]  /*45df0*/  STL [R1+0x3a14], R28 ;  /* 0x003a141c01007387 */ /* 0x000fe80000100800 */
[----:B------:R-:W-:Y:S04]  /*45e00*/  STL [R1+0x3a10], R29 ;  /* 0x003a101d01007387 */ /* 0x000fe80000100800 */
[----:B------:R-:W-:Y:S01]  /*45e10*/  STL [R1+0x3a0c], R2 ;  /* 0x003a0c0201007387 */ /* 0x000fe20000100800 */
[----:B---3--:R-:W-:-:S15]  /*45e20*/  HMMA.16816.F32.BF16 R16, R12, R26, R16 ;  /* 0x0000001a0c10723c */ /* 0x008fde0000041810 */
[----:B------:R-:W-:-:S04]  /*45e30*/  NOP ;  /* 0x0000000000007918 */ /* 0x000fc80000000000 */
[----:B------:R-:W-:Y:S04]  /*45e40*/  STL.64 [R1+0x390], R16 ;  /* 0x0003901001007387 */ /* 0x000fe80000100a00 */
[----:B------:R0:W-:Y:S02]  /*45e50*/  STL.64 [R1+0x398], R18 ;  /* 0x0003981201007387 */ /* 0x0001e40000100a00 */
[----:B0-----:R-:W-:Y:S02]  /*45e60*/  MOV R19, R26 ;  /* 0x0000001a00137202 */ /* 0x001fe40000000f00 */
[----:B------:R-:W-:Y:S02]  /*45e70*/  MOV R18, R27 ;  /* 0x0000001b00127202 */ /* 0x000fe40000000f00 */
[----:B------:R-:W3:Y:S04]  /*45e80*/  LDL.LU.64 R26, [R1+0x3c48] ;  /* 0x003c4800011a7983 */ /* 0x000ee80000300a00 */
[----:B------:R-:W3:Y:S01]  /*45e90*/  LDL.LU.64 R24, [R1+0x3c40] ;  /* 0x003c400001187983 */ /* 0x000ee20000300a00 */
[----:B--2---:R-:W-:Y:S03]  /*45ea0*/  HMMA.16816.F32.BF16 R4, R12, R10, R4 ;  /* 0x0000000a0c04723c */ /* 0x004fe60000041804 */
[----:B------:R-:W-:-:S15]  /*45eb0*/  STL.64 [R1+0x3b20], R10 ;  /* 0x003b200a01007387 */ /* 0x000fde0000100a00 */
[----:B------:R-:W-:Y:S01]  /*45ec0*/  NOP ;  /* 0x0000000000007918 */ /* 0x000fe20000000000 */
[----:B------:R-:W-:Y:S04]  /*45ed0*/  STL.64 [R1+0x380], R4 ;  /* 0x0003800401007387 */ /* 0x000fe80000100a00 */
[----:B------:R3:W-:Y:S02]  /*45ee0*/  STL.64 [R1+0x388], R6 ;  /* 0x0003880601007387 */ /* 0x0007e40000100a00 */
[----:B---3--:R-:W-:-:S15]  /*45ef0*/  HMMA.16816.F32.BF16 R4, R12, R22, R24 ;  /* 0x000000160c04723c */ /* 0x008fde0000041818 */
[----:B------:R-:W-:-:S04]  /*45f00*/  NOP ;  /* 0x0000000000007918 */ /* 0x000fc80000000000 */
[----:B------:R-:W-:Y:S04]  /*45f10*/  STL.64 [R1+0x370], R4 ;  /* 0x0003700401007387 */ /* 0x000fe80000100a00 */
[----:B------:R-:W-:Y:S04]  /*45f20*/  STL.64 [R1+0x378], R6 ;  /* 0x0003780601007387 */ /* 0x000fe80000100a00 */
[----:B------:R-:W2:Y:S01]  /*45f30*/  LDL.LU.64 R26, [R1+0xc8] ;  /* 0x0000c800011a7983 */ /* 0x000ea20000300a00 */
[----:B------:R-:W-:Y:S01]  /*45f40*/  MOV R17, R22 ;  /* 0x0000001600117202 */ /* 0x000fe20000000f00 */
[----:B------:R-:W-:-:S02]  /*45f50*/  IMAD.MOV.U32 R16, RZ, RZ, R23 ;  /* 0x000000ffff107224 */ /* 0x000fc400078e0017 */
[----:B--2---:R-:W-:Y:S04]  /*45f60*/  STL.64 [R1+0x3bf8], R26 ;  /* 0x003bf81a01007387 */ /* 0x004fe80000100a00 */
[----:B------:R-:W2:Y:S04]  /*45f70*/  LDL.LU.64 R22, [R1+0x48] ;  /* 0x0000480001167983 */ /* 0x000ea80000300a00 */
[----:B--2---:R0:W-:Y:S04]  /*45f80*/  STL.64 [R1+0x3bd8], R22 ;  /* 0x003bd81601007387 */ /* 0x0041e80000100a00 */
[----:B------:R-:W2:Y:S04]  /*45f90*/  LDL.LU R20, [R1+0x220] ;  /* 0x0002200001147983 */ /* 0x000ea80000300800 */
[----:B------:R-:W2:Y:S04]  /*45fa0*/  LDL.LU R21, [R1+0x224] ;  /* 0x0002240001157983 */ /* 0x000ea80000300800 */
[----:B0-----:R-:W3:Y:S04]  /*45fb0*/  LDL.LU R22, [R1+0x228] ;  /* 0x0002280001167983 */ /* 0x001ee80000300800 */
[----:B------:R-:W3:Y:S04]  /*45fc0*/  LDL.LU R23, [R1+0x22c] ;  /* 0x00022c0001177983 */ /* 0x000ee80000300800 */
[----:B------:R-:W4:Y:S04]  /*45fd0*/  LDL.LU R4, [R1+0x240] ;  /* 0x0002400001047983 */ /* 0x000f280000300800 */
[----:B------:R-:W4:Y:S04]  /*45fe0*/  LDL.LU R5, [R1+0x244] ;  /* 0x0002440001057983 */ /* 0x000f280000300800 */
[----:B------:R-:W2:Y:S04]  /*45ff0*/  LDL.LU R6, [R1+0x248] ;  /* 0x0002480001067983 */ /* 0x000ea80000300800 */
[----:B------:R-:W2:Y:S04]  /*46000*/  LDL.LU R7, [R1+0x24c] ;  /* 0x00024c0001077983 */ /* 0x000ea80000300800 */
[----:B--2---:R0:W-:Y:S04]  /*46010*/  STL.64 [R1+0x3c08], R6 ;  /* 0x003c080601007387 */ /* 0x0041e80000100a00 */
[----:B----4-:R1:W-:Y:S04]  /*46020*/  STL.64 [R1+0x3c00], R4 ;  /* 0x003c000401007387 */ /* 0x0103e80000100a00 */
[----:B0-----:R-:W2:Y:S04]  /*46030*/  LDL.LU.64 R6, [R1+0x108] ;  /* 0x0001080001067983 */ /* 0x001ea80000300a00 */
[----:B--2---:R0:W-:Y:S04]  /*46040*/  STL.64 [R1+0x3c18], R6 ;  /* 0x003c180601007387 */ /* 0x0041e80000100a00 */
[----:B-1----:R-:W2:Y:S04]  /*46050*/  LDL.LU R4, [R1+0x260] ;  /* 0x0002600001047983 */ /* 0x002ea80000300800 */
[----:B------:R-:W2:Y:S04]  /*46060*/  LDL.LU R5, [R1+0x264] ;  /* 0x0002640001057983 */ /* 0x000ea80000300800 */
[----:B0-----:R-:W4:Y:S04]  /*46070*/  LDL.LU R6, [R1+0x268] ;  /* 0x0002680001067983 */ /* 0x001f280000300800 */
[----:B------:R-:W4:Y:S04]  /*46080*/  LDL.LU R7, [R1+0x26c] ;  /* 0x00026c0001077983 */ /* 0x000f280000300800 */
[----:B------:R-:W2:Y:S04]  /*46090*/  LDL.LU R8, [R1+0x270] ;  /* 0x0002700001087983 */ /* 0x000ea80000300800 */
[----:B------:R-:W3:Y:S04]  /*460a0*/  LDL.LU R9, [R1+0x274] ;  /* 0x0002740001097983 */ /* 0x000ee80000300800 */
[----:B------:R-:W3:Y:S04]  /*460b0*/  LDL.LU R10, [R1+0x278] ;  /* 0x00027800010a7983 */ /* 0x000ee80000300800 */
[----:B------:R-:W3:Y:S04]  /*460c0*/  LDL.LU R11, [R1+0x27c] ;  /* 0x00027c00010b7983 */ /* 0x000ee80000300800 */
[----:B----4-:R0:W-:Y:S04]  /*460d0*/  STL.64 [R1+0x3c38], R6 ;  /* 0x003c380601007387 */ /* 0x0101e80000100a00 */
[----:B--2---:R-:W-:Y:S04]  /*460e0*/  STL.64 [R1+0x3c30], R4 ;  /* 0x003c300401007387 */ /* 0x004fe80000100a00 */
[----:B0-----:R-:W2:Y:S04]  /*460f0*/  LDL.LU.64 R6, [R1+0x128] ;  /* 0x0001280001067983 */ /* 0x001ea80000300a00 */
[----:B------:R-:W4:Y:S04]  /*46100*/  LDL.LU.64 R26, [R1+0xd8] ;  /* 0x0000d800011a7983 */ /* 0x000f280000300a00 */
[----:B----4-:R0:W-:Y:S04]  /*46110*/  STL.64 [R1+0x3c10], R26 ;  /* 0x003c101a01007387 */ /* 0x0101e80000100a00 */
[----:B------:R-:W4:Y:S04]  /*46120*/  LDL.LU R24, [R1+0x250] ;  /* 0x0002500001187983 */ /* 0x000f280000300800 */
[----:B------:R-:W4:Y:S04]  /*46130*/  LDL.LU R25, [R1+0x254] ;  /* 0x0002540001197983 */ /* 0x000f280000300800 */
[----:B0-----:R-:W2:Y:S04]  /*46140*/  LDL.LU R26, [R1+0x258] ;  /* 0x00025800011a7983 */ /* 0x001ea80000300800 */
[----:B------:R-:W2:Y:S04]  /*46150*/  LDL.LU R27, [R1+0x25c] ;  /* 0x00025c00011b7983 */ /* 0x000ea80000300800 */
[----:B--2---:R0:W-:Y:S04]  /*46160*/  STL.64 [R1+0x3c28], R26 ;  /* 0x003c281a01007387 */ /* 0x0041e80000100a00 */
[----:B----4-:R-:W-:Y:S04]  /*46170*/  STL.64 [R1+0x3c20], R24 ;  /* 0x003c201801007387 */ /* 0x010fe80000100a00 */
[----:B0-----:R-:W2:Y:S04]  /*46180*/  LDL.LU.64 R26, [R1+0x118] ;  /* 0x00011800011a7983 */ /* 0x001ea80000300a00 */
[----:B---3--:R-:W-:Y:S04]  /*46190*/  STL.64 [R1+0x3bf0], R22 ;  /* 0x003bf01601007387 */ /* 0x008fe80000100a00 */
[----:B------:R0:W-:Y:S04]  /*461a0*/  STL.64 [R1+0x3be8], R20 ;  /* 0x003be81401007387 */ /* 0x0001e80000100a00 */
[----:B0-----:R-:W3:Y:S04]  /*461b0*/  LDL.LU R20, [R1+0x230] ;  /* 0x0002300001147983 */ /* 0x001ee80000300800 */
[----:B------:R-:W3:Y:S04]  /*461c0*/  LDL.LU R21, [R1+0x234] ;  /* 0x0002340001157983 */ /* 0x000ee80000300800 */
[----:B------:R-:W3:Y:S04]  /*461d0*/  LDL.LU R22, [R1+0x238] ;  /* 0x0002380001167983 */ /* 0x000ee80000300800 */
[----:B------:R-:W3:Y:S04]  /*461e0*/  LDL.LU R23, [R1+0x23c] ;  /* 0x00023c0001177983 */ /* 0x000ee80000300800 */
[----:B------:R-:W-:Y:S04]  /*461f0*/  STL.64 [R1+0x3bb0], R18 ;  /* 0x003bb01201007387 */ /* 0x000fe80000100a00 */
[----:B------:R0:W-:Y:S04]  /*46200*/  STL.64 [R1+0x3ba8], R16 ;  /* 0x003ba81001007387 */ /* 0x0001e80000100a00 */
[----:B0-----:R-:W4:Y:S04]  /*46210*/  LDL.LU R16, [R1+0x200] ;  /* 0x0002000001107983 */ /* 0x001f280000300800 */
[----:B------:R-:W4:Y:S04]  /*46220*/  LDL.LU R17, [R1+0x204] ;  /* 0x0002040001117983 */ /* 0x000f280000300800 */
[----:B------:R-:W2:Y:S04]  /*46230*/  LDL.LU R18, [R1+0x208] ;  /* 0x0002080001127983 */ /* 0x000ea80000300800 */
[----:B------:R-:W2:Y:S01]  /*46240*/  LDL.LU R19, [R1+0x20c] ;  /* 0x00020c0001137983 */ /* 0x000ea20000300800 */
[----:B------:R-:W-:Y:S03]  /*46250*/  HMMA.16816.F32.BF16 R8, R12, R6, R8 ;  /* 0x000000060c08723c */ /* 0x000fe60000041808 */
[----:B--2---:R-:W-:Y:S04]  /*46260*/  STL.64 [R1+0x3bd0], R18 ;  /* 0x003bd01201007387 */ /* 0x004fe80000100a00 */
[----:B----4-:R0:W-:Y:S04]  /*46270*/  STL.64 [R1+0x3bc8], R16 ;  /* 0x003bc81001007387 */ /* 0x0101e80000100a00 */
[----:B0-----:R-:W2:Y:S04]  /*46280*/  LDL.LU R16, [R1+0x210] ;  /* 0x0002100001107983 */ /* 0x001ea80000300800 */
[----:B------:R-:W2:Y:S04]  /*46290*/  LDL.LU R17, [R1+0x214] ;  /* 0x0002140001117983 */ /* 0x000ea80000300800 */
[----:B------:R-:W2:Y:S04]  /*462a0*/  LDL.LU R18, [R1+0x218] ;  /* 0x0002180001127983 */ /* 0x000ea80000300800 */
[----:B------:R-:W2:Y:S04]  /*462b0*/  LDL.LU R19, [R1+0x21c] ;  /* 0x00021c0001137983 */ /* 0x000ea80000300800 */
[----:B------:R-:W-:Y:S04]  /*462c0*/  STL.64 [R1+0x360], R8 ;  /* 0x0003600801007387 */ /* 0x000fe80000100a00 */
[----:B------:R0:W-:Y:S02]  /*462d0*/  STL.64 [R1+0x368], R10 ;  /* 0x0003680a01007387 */ /* 0x0001e40000100a00 */
[----:B0-----:R-:W-:-:S02]  /*462e0*/  MOV R11, R6 ;  /* 0x00000006000b7202 */ /* 0x001fc40000000f00 */
[----:B------:R-:W-:Y:S02]  /*462f0*/  MOV R10, R7 ;  /* 0x00000007000a7202 */ /* 0x000fe40000000f00 */
[----:B------:R-:W4:Y:S04]  /*46300*/  LDL.LU.64 R6, [R1+0x3c38] ;  /* 0x003c380001067983 */ /* 0x000f280000300a00 */
[----:B------:R-:W4:Y:S01]  /*46310*/  LDL.LU.64 R4, [R1+0x3c30] ;  /* 0x003c300001047983 */ /* 0x000f220000300a00 */
[----:B------:R-:W-:Y:S01]  /*46320*/  MOV R0, R26 ;  /* 0x0000001a00007202 */ /* 0x000fe20000000f00 */
[----:B------:R-:W-:Y:S01]  /*46330*/  IMAD.MOV.U32 R28, RZ, RZ, R27 ;  /* 0x000000ffff1c7224 */ /* 0x000fe200078e001b */
[----:B----4-:R-:W-:Y:S01]  /*46340*/  HMMA.16816.F32.BF16 R4, R12, R26, R4 ;  /* 0x0000001a0c04723c */ /* 0x010fe20000041804 */
[----:B------:R-:W4:Y:S04]  /*46350*/  LDL.LU.64 R26, [R1+0x3c28] ;  /* 0x003c2800011a7983 */ /* 0x000f280000300a00 */
[----:B------:R-:W4:-:S14]  /*46360*/  LDL.LU.64 R24, [R1+0x3c20] ;  /* 0x003c200001187983 */ /* 0x000f1c0000300a00 */
[----:B------:R0:W-:Y:S04]  /*46370*/  STL.64 [R1+0x358], R6 ;  /* 0x0003580601007387 */ /* 0x0001e80000100a00 */
[----:B0-----:R-:W4:Y:S01]  /*46380*/  LDL.LU.64 R6, [R1+0x3c18] ;  /* 0x003c180001067983 */ /* 0x001f220000300a00 */
[----:B------:R-:W-:-:S05]  /*46390*/  MOV R29, R4 ;  /* 0x00000004001d7202 */ /* 0x000fca0000000f00 */
[----:B------:R0:W-:Y:S01]  /*463a0*/  STL [R1+0x3a1c], R29 ;  /* 0x003a1c1d01007387 */ /* 0x0001e20000100800 */
[----:B------:R-:W-:Y:S01]  /*463b0*/  MOV R2, R5 ;  /* 0x0000000500027202 */ /* 0x000fe20000000f00 */
[----:B----4-:R-:W-:Y:S01]  /*463c0*/  HMMA.16816.F32.BF16 R24, R12, R6, R24 ;  /* 0x000000060c18723c */ /* 0x010fe20000041818 */
[----:B------:R-:W-:Y:S01]  /*463d0*/  MOV R3, R6 ;  /* 0x0000000600037202 */ /* 0x000fe20000000f00 */
[----:B0-----:R-:W-:-:S15]  /*463e0*/  IMAD.MOV.U32 R29, RZ, RZ, R7 ;  /* 0x000000ffff1d7224 */ /* 0x001fde00078e0007 */
[----:B------:R-:W-:Y:S02]  /*463f0*/  NOP ;  /* 0x0000000000007918 */ /* 0x000fe40000000000 */
[----:B------:R-:W-:Y:S04]  /*46400*/  STL.64 [R1+0x410], R24 ;  /* 0x0004101801007387 */ /* 0x000fe80000100a00 */
[----:B------:R0:W-:Y:S04]  /*46410*/  STL.64 [R1+0x418], R26 ;  /* 0x0004181a01007387 */ /* 0x0001e80000100a00 */
[----:B0-----:R-:W4:Y:S04]  /*46420*/  LDL.LU.64 R26, [R1+0x3c10] ;  /* 0x003c1000011a7983 */ /* 0x001f280000300a00 */
[----:B------:R-:W4:Y:S04]  /*46430*/  LDL.LU.64 R6, [R1+0x3c08] ;  /* 0x003c080001067983 */ /* 0x000f280000300a00 */
[----:B------:R-:W4:Y:S02]  /*46440*/  LDL.LU.64 R4, [R1+0x3c00] ;  /* 0x003c000001047983 */ /* 0x000f240000300a00 */
[----:B----4-:R-:W-:-:S15]  /*46450*/  HMMA.16816.F32.BF16 R4, R12, R26, R4 ;  /* 0x0000001a0c04723c */ /* 0x010fde0000041804 */
[----:B------:R-:W-:-:S04]  /*46460*/  NOP ;  /* 0x0000000000007918 */ /* 0x000fc80000000000 */
[----:B------:R0:W-:Y:S04]  /*46470*/  STL.64 [R1+0x400], R4 ;  /* 0x0004000401007387 */ /* 0x0001e80000100a00 */
[----:B------:R1:W-:Y:S01]  /*46480*/  STL.64 [R1+0x408], R6 ;  /* 0x0004080601007387 */ /* 0x0003e20000100a00 */
[----:B0-----:R-:W-:Y:S02]  /*46490*/  MOV R4, R26 ;  /* 0x0000001a00047202 */ /* 0x001fe40000000f00 */
[----:B------:R-:W-:Y:S02]  /*464a0*/  MOV R5, R27 ;  /* 0x0000001b00057202 */ /* 0x000fe40000000f00 */
[----:B------:R-:W3:Y:S02]  /*464b0*/  LDL.LU.64 R26, [R1+0x3bf8] ;  /* 0x003bf800011a7983 */ /* 0x000ee40000300a00 */
[----:B---3--:R-:W-:Y:S01]  /*464c0*/  HMMA.16816.F32.BF16 R20, R12, R26, R20 ;  /* 0x0000001a0c14723c */ /* 0x008fe20000041814 */
[----:B-1----:R-:W-:Y:S01]  /*464d0*/  MOV R6, R26 ;  /* 0x0000001a00067202 */ /* 0x002fe20000000f00 */
[----:B------:R-:W-:-:S15]  /*464e0*/  IMAD.MOV.U32 R7, RZ, RZ, R27 ;  /* 0x000000ffff077224 */ /* 0x000fde00078e001b */
[----:B------:R-:W-:Y:S02]  /*464f0*/  NOP ;  /* 0x0000000000007918 */ /* 0x000fe40000000000 */
[----:B------:R-:W-:Y:S04]  /*46500*/  STL.64 [R1+0x3f0], R20 ;  /* 0x0003f01401007387 */ /* 0x000fe80000100a00 */
[----:B------:R0:W-:Y:S04]  /*46510*/  STL.64 [R1+0x3f8], R22 ;  /* 0x0003f81601007387 */ /* 0x0001e80000100a00 */
[----:B0-----:R-:W3:Y:S04]  /*46520*/  LDL.LU.64 R22, [R1+0x3bf0] ;  /* 0x003bf00001167983 */ /* 0x001ee80000300a00 */
[----:B------:R-:W3:Y:S04]  /*46530*/  LDL.LU.64 R20, [R1+0x3be8] ;  /* 0x003be80001147983 */ /* 0x000ee80000300a00 */
[----:B------:R-:W3:Y:S02]  /*46540*/  LDL.LU.64 R26, [R1+0x3be0] ;  /* 0x003be000011a7983 */ /* 0x000ee40000300a00 */
[----:B---3--:R-:W-:-:S15]  /*46550*/  HMMA.16816.F32.BF16 R20, R12, R26, R20 ;  /* 0x0000001a0c14723c */ /* 0x008fde0000041814 */
[----:B------:R-:W-:-:S04]  /*46560*/  NOP ;  /* 0x0000000000007918 */ /* 0x000fc80000000000 */
[----:B------:R-:W-:Y:S04]  /*46570*/  STL.64 [R1+0x3e0], R20 ;  /* 0x0003e01401007387 */ /* 0x000fe80000100a00 */
[----:B------:R0:W-:Y:S04]  /*46580*/  STL.64 [R1+0x3e8], R22 ;  /* 0x0003e81601007387 */ /* 0x0001e80000100a00 */
[----:B0-----:R-:W2:Y:S04]  /*46590*/  LDL.LU.64 R22, [R1+0x3bd8] ;  /* 0x003bd80001167983 */ /* 0x001ea80000300a00 */
[----:B------:R0:W-:Y:S04]  /*465a0*/  STL.64 [R1+0x3a70], R26 ;  /* 0x003a701a01007387 */ /* 0x0001e80000100a00 */
[----:B------:R-:W3:Y:S04]  /*465b0*/  LDL.LU R24, [R1+0x1f0] ;  /* 0x0001f00001187983 */ /* 0x000ee80000300800 */
[----:B------:R-:W3:Y:S04]  /*465c0*/  LDL.LU R25, [R1+0x1f4] ;  /* 0x0001f40001197983 */ /* 0x000ee80000300800 */
[----:B0-----:R-:W3:Y:S04]  /*465d0*/  LDL.LU R26, [R1+0x1f8] ;  /* 0x0001f800011a7983 */ /* 0x001ee80000300800 */
[----:B------:R-:W3:Y:S01]  /*465e0*/  LDL.LU R27, [R1+0x1fc] ;  /* 0x0001fc00011b7983 */ /* 0x000ee20000300800 */
[----:B--2---:R-:W-:Y:S01]  /*465f0*/  HMMA.16816.F32.BF16 R16, R12, R22, R16 ;  /* 0x000000160c10723c */ /* 0x004fe20000041810 */
[----:B------:R-:W-:-:S02]  /*46600*/  MOV R9, R22 ;  /* 0x0000001600097202 */ /* 0x000fc40000000f00 */
[----:B------:R-:W-:-:S15]  /*46610*/  MOV R8, R23 ;  /* 0x0000001700087202 */ /* 0x000fde0000000f00 */
[----:B------:R-:W-:Y:S01]  /*46620*/  NOP ;  /* 0x0000000000007918 */ /* 0x000fe20000000000 */
[----:B------:R-:W-:Y:S04]  /*46630*/  STL.64 [R1+0x3d0], R16 ;  /* 0x0003d01001007387 */ /* 0x000fe80000100a00 */
[----:B------:R0:W-:Y:S04]  /*46640*/  STL.64 [R1+0x3d8], R18 ;  /* 0x0003d81201007387 */ /* 0x0001e80000100a00 */
[----:B0-----:R-:W2:Y:S04]  /*46650*/  LDL.LU.64 R18, [R1+0x3bd0] ;  /* 0x003bd00001127983 */ /* 0x001ea80000300a00 */
[----:B------:R-:W2:Y:S04]  /*46660*/  LDL.LU.64 R16, [R1+0x3bc8] ;  /* 0x003bc80001107983 */ /* 0x000ea80000300a00 */
[----:B------:R-:W2:Y:S04]  /*46670*/  LDL.LU.64 R22, [R1+0x3bc0] ;  /* 0x003bc00001167983 */ /* 0x000ea80000300a00 */
[----:B------:R-:W4:Y:S01]  /*46680*/  LDL.LU.64 R20, [R1+0x3bb8] ;  /* 0x003bb80001147983 */ /* 0x000f220000300a00 */
[----:B--2---:R-:W-:-:S15]  /*46690*/  HMMA.16816.F32.BF16 R16, R12, R22, R16 ;  /* 0x000000160c10723c */ /* 0x004fde0000041810 */
[----:B------:R-:W-:-:S04]  /*466a0*/  NOP ;  /* 0x0000000000007918 */ /* 0x000fc80000000000 */
[----:B------:R-:W-:Y:S04]  /*466b0*/  STL.64 [R1+0x3c0], R16 ;  /* 0x0003c01001007387 */ /* 0x000fe80000100a00 */
[----:B------:R0:W-:Y:S04]  /*466c0*/  STL.64 [R1+0x3c8], R18 ;  /* 0x0003c81201007387 */ /* 0x0001e80000100a00 */
[----:B0-----:R-:W2:Y:S04]  /*466d0*/  LDL.LU.64 R18, [R1+0x3bb0] ;  /* 0x003bb00001127983 */ /* 0x001ea80000300a00 */
[----:B------:R-:W2:Y:S04]  /*466e0*/  LDL.LU.64 R16, [R1+0x3ba8] ;  /* 0x003ba80001107983 */ /* 0x000ea80000300a00 */
[----:B------:R0:W-:Y:S04]  /*466f0*/  STL.64 [R1+0x3a68], R22 ;  /* 0x003a681601007387 */ /* 0x0001e80000100a00 */
[----:B----4-:R1:W-:Y:S04]  /*46700*/  STL.64 [R1+0x3a60], R20 ;  /* 0x003a601401007387 */ /* 0x0103e80000100a00 */
[----:B0-----:R-:W3:Y:S02]  /*46710*/  LDL.LU.64 R22, [R1+0xb8] ;  /* 0x0000b80001167983 */ /* 0x001ee40000300a00 */
[----:B---3--:R-:W-:-:S15]  /*46720*/  HMMA.16816.F32.BF16 R24, R12, R22, R24 ;  /* 0x000000160c18723c */ /* 0x008fde0000041818 */
[----:B------:R-:W-:-:S04]  /*46730*/  NOP ;  /* 0x0000000000007918 */ /* 0x000fc80000000000 */
[----:B------:R0:W-:Y:S04]  /*46740*/  STL.64 [R1+0x3b0], R24 ;  /* 0x0003b01801007387 */ /* 0x0001e80000100a00 */
[----:B------:R3:W-:Y:S04]  /*46750*/  STL.64 [R1+0x3b8], R26 ;  /* 0x0003b81a01007387 */ /* 0x0007e80000100a00 */
[----:B-1----:R-:W4:Y:S01]  /*46760*/  LDL.LU R20, [R1+0x10] ;  /* 0x0000100001147983 */ /* 0x002f220000300800 */
[----:B0-----:R-:W-:-:S03]  /*46770*/  MOV R25, R22 ;  /* 0x0000001600197202 */ /* 0x001fc60000000f00 */
[----:B------:R-:W4:Y:S01]  /*46780*/  LDL.LU R21, [R1+0x14] ;  /* 0x0000140001157983 */ /* 0x000f220000300800 */
[----:B------:R-:W-:-:S03]  /*46790*/  IMAD.MOV.U32 R24, RZ, RZ, R23 ;  /* 0x000000ffff187224 */ /* 0x000fc600078e0017 */
[----:B------:R-:W2:Y:S04]  /*467a0*/  LDL.LU R22, [R1+0x18] ;  /* 0x0000180001167983 */ /* 0x000ea80000300800 */
[----:B------:R-:W2:Y:S01]  /*467b0*/  LDL.LU R23, [R1+0x1c] ;  /* 0x00001c0001177983 */ /* 0x000ea20000300800 */
[----:B---3--:R-:W-:Y:S02]  /*467c0*/  MOV R26, R6 ;  /* 0x00000006001a7202 */ /* 0x008fe40000000f00 */
[----:B------:R-:W-:Y:S01]  /*467d0*/  MOV R27, R7 ;  /* 0x00000007001b7202 */ /* 0x000fe20000000f00 */
[----:B--2---:R-:W-:Y:S04]  /*467e0*/  STL.64 [R1+0x3a80], R22 ;  /* 0x003a801601007387 */ /* 0x004fe80000100a00 */
[----:B----4-:R-:W-:Y:S04]  /*467f0*/  STL.64 [R1+0x3a78], R20 ;  /* 0x003a781401007387 */ /* 0x010fe80000100a00 */
[----:B------:R-:W2:Y:S04]  /*46800*/  LDL.LU R6, [R1+0x3ba4] ;  /* 0x003ba40001067983 */ /* 0x000ea80000300800 */
[----:B------:R-:W3:Y:S04]  /*46810*/  LDL.LU R7, [R1+0x3ba0] ;  /* 0x003ba00001077983 */ /* 0x000ee80000300800 */
[----:B------:R0:W-:Y:S02]  /*46820*/  STL.64 [R1+0x3a88], R26 ;  /* 0x003a881a01007387 */ /* 0x0001e40000100a00 */
[----:B0-----:R-:W-:Y:S01]  /*46830*/  MOV R26, R4 ;  /* 0x00000004001a7202 */ /* 0x001fe20000000f00 */
[----:B------:R-:W-:Y:S01]  /*46840*/  IMAD.MOV.U32 R27, RZ, RZ, R5 ;  /* 0x000000ffff1b7224 */ /* 0x000fe200078e0005 */
[----:B------:R-:W4:Y:S04]  /*46850*/  LDL.LU R4, [R1+0x3b9c] ;  /* 0x003b9c0001047983 */ /* 0x000f280000300800 */
[----:B------:R-:W2:Y:S04]  /*46860*/  LDL.LU R5, [R1+0x3b98] ;  /* 0x003b980001057983 */ /* 0x000ea80000300800 */
[----:B------:R0:W-:Y:S04]  /*46870*/  STL.64 [R1+0x3aa0], R26 ;  /* 0x003aa01a01007387 */ /* 0x0001e80000100a00 */
[----:B------:R-:W2:Y:S04]  /*46880*/  LDL.LU R20, [R1+0x30] ;  /* 0x0000300001147983 */ /* 0x000ea80000300800 */
[----:B------:R-:W2:Y:S04]  /*46890*/  LDL.LU R21, [R1+0x34] ;  /* 0x0000340001157983 */ /* 0x000ea80000300800 */
[----:B------:R-:W2:Y:S04]  /*468a0*/  LDL.LU R22, [R1+0x38] ;  /* 0x0000380001167983 */ /* 0x000ea80000300800 */
[----:B------:R-:W2:Y:S01]  /*468b0*/  LDL.LU R23, [R1+0x3c] ;  /* 0x00003c0001177983 */ /* 0x000ea20000300800 */
[----:B0-----:R-:W-:-:S02]  /*468c0*/  MOV R26, R3 ;  /* 0x00000003001a7202 */ /* 0x001fc40000000f00 */
[----:B------:R-:W-:Y:S01]  /*468d0*/  MOV R27, R29 ;  /* 0x0000001d001b7202 */ /* 0x000fe20000000f00 */
[----:B------:R-:W3:Y:S04]  /*468e0*/  LDL.LU R3, [R1+0x3b94] ;  /* 0x003b940001037983 */ /* 0x000ee80000300800 */
[----:B------:R-:W-:Y:S04]  /*468f0*/  STL.64 [R1+0x3ab8], R26 ;  /* 0x003ab81a01007387 */ /* 0x000fe80000100a00 */
[----:B--2---:R-:W-:Y:S04]  /*46900*/  STL.64 [R1+0x3a98], R22 ;  /* 0x003a981601007387 */ /* 0x004fe80000100a00 */
[----:B------:R0:W-:Y:S04]  /*46910*/  STL.64 [R1+0x3a90], R20 ;  /* 0x003a901401007387 */ /* 0x0001e80000100a00 */
[----:B0-----:R-:W2:Y:S04]  /*46920*/  LDL.LU R20, [R1+0x50] ;  /* 0x0000500001147983 */ /* 0x001ea80000300800 */
[----:B------:R-:W2:Y:S04]  /*46930*/  LDL.LU R21, [R1+0x54] ;  /* 0x0000540001157983 */ /* 0x000ea80000300800 */
[----:B------:R-:W2:Y:S04]  /*46940*/  LDL.LU R22, [R1+0x58] ;  /* 0x0000580001167983 */ /* 0x000ea80000300800 */
[----:B------:R-:W2:Y:S01]  /*46950*/  LDL.LU R23, [R1+0x5c] ;  /* 0x00005c0001177983 */ /* 0x000ea20000300800 */
[----:B------:R-:W-:Y:S01]  /*46960*/  MOV R26, R0 ;  /* 0x00000000001a7202 */ /* 0x000fe20000000f00 */
[----:B------:R-:W-:-:S02]  /*46970*/  IMAD.MOV.U32 R27, RZ, RZ, R28 ;  /* 0x000000ffff1b7224 */ /* 0x000fc400078e001c */
        /* <DEDUP_REMOVED lines=8> */
[----:B------:R-:W-:-:S02]  /*46a00*/  MOV R26, R11 ;  /* 0x0000000b001a7202 */ /* 0x000fc40000000f00 */
[----:B------:R-:W-:Y:S01]  /*46a10*/  MOV R27, R10 ;  /* 0x0000000a001b7202 */ /* 0x000fe20000000f00 */
[----:B------:R-:W-:Y:S01]  /*46a20*/  IMAD.MOV.U32 R11, RZ, RZ, R18 ;  /* 0x000000ffff0b7224 */ /* 0x000fe200078e0012 */
[----:B------:R-:W-:-:S03]  /*46a30*/  MOV R10, R19 ;  /* 0x00000013000a7202 */ /* 0x000fc60000000f00 */
[----:B------:R0:W-:Y:S02]  /*46a40*/  STL.64 [R1+0x3ae8], R26 ;  /* 0x003ae81a01007387 */ /* 0x0001e40000100a00 */
[----:B0-----:R-:W-:Y:S02]  /*46a50*/  MOV R26, R17 ;  /* 0x00000011001a7202 */ /* 0x001fe40000000f00 */
[----:B------:R-:W-:Y:S01]  /*46a60*/  MOV R27, R16 ;  /* 0x00000010001b7202 */ /* 0x000fe20000000f00 */
[----:B--2---:R-:W-:Y:S04]  /*46a70*/  STL.64 [R1+0x3ac8], R22 ;  /* 0x003ac81601007387 */ /* 0x004fe80000100a00 */
[----:B------:R0:W-:Y:S04]  /*46a80*/  STL.64 [R1+0x3ac0], R20 ;  /* 0x003ac01401007387 */ /* 0x0001e80000100a00 */
[----:B0-----:R-:W2:Y:S04]  /*46a90*/  LDL.LU R20, [R1+0x70] ;  /* 0x0000700001147983 */ /* 0x001ea80000300800 */
[----:B------:R-:W2:Y:S04]  /*46aa0*/  LDL.LU R21, [R1+0x74] ;  /* 0x0000740001157983 */ /* 0x000ea80000300800 */
[----:B------:R-:W2:Y:S04]  /*46ab0*/  LDL.LU R22, [R1+0x78] ;  /* 0x0000780001167983 */ /* 0x000ea80000300800 */
[----:B------:R-:W2:Y:S04]  /*46ac0*/  LDL.LU R23, [R1+0x7c] ;  /* 0x00007c0001177983 */ /* 0x000ea80000300800 */
[----:B------:R3:W-:Y:S02]  /*46ad0*/  STL.64 [R1+0x3b38], R10 ;  /* 0x003b380a01007387 */ /* 0x0007e40000100a00 */
[----:B---3--:R-:W-:Y:S01]  /*46ae0*/  MOV R10, R7 ;  /* 0x00000007000a7202 */ /* 0x008fe20000000f00 */
[----:B------:R-:W-:-:S05]  /*46af0*/  IMAD.MOV.U32 R11, RZ, RZ, R6 ;  /* 0x000000ffff0b7224 */ /* 0x000fca00078e0006 */
[----:B------:R-:W-:Y:S04]  /*46b00*/  STL.64 [R1+0x3b50], R10 ;  /* 0x003b500a01007387 */ /* 0x000fe80000100a00 */
[----:B------:R-:W-:Y:S04]  /*46b10*/  STL.64 [R1+0x3b18], R26 ;  /* 0x003b181a01007387 */ /* 0x000fe80000100a00 */
[----:B------:R0:W-:Y:S04]  /*46b20*/  STL.64 [R1+0x3b10], R24 ;  /* 0x003b101801007387 */ /* 0x0001e80000100a00 */
[----:B0-----:R-:W3:Y:S04]  /*46b30*/  LDL.LU R24, [R1+0x190] ;  /* 0x0001900001187983 */ /* 0x001ee80000300800 */
[----:B------:R-:W3:Y:S04]  /*46b40*/  LDL.LU R25, [R1+0x194] ;  /* 0x0001940001197983 */ /* 0x000ee80000300800 */
[----:B------:R-:W2:Y:S04]  /*46b50*/  LDL.LU R26, [R1+0x198] ;  /* 0x00019800011a7983 */ /* 0x000ea80000300800 */
[----:B------:R-:W2:Y:S01]  /*46b60*/  LDL.LU R27, [R1+0x19c] ;  /* 0x00019c00011b7983 */ /* 0x000ea20000300800 */
[----:B------:R-:W-:-:S02]  /*46b70*/  MOV R10, R5 ;  /* 0x00000005000a7202 */ /* 0x000fc40000000f00 */
[----:B----4-:R-:W-:-:S05]  /*46b80*/  MOV R11, R4 ;  /* 0x00000004000b7202 */ /* 0x010fca0000000f00 */
[----:B------:R-:W-:Y:S04]  /*46b90*/  STL.64 [R1+0x3b80], R10 ;  /* 0x003b800a01007387 */ /* 0x000fe80000100a00 */
[----:B------:R0:W-:Y:S04]  /*46ba0*/  STL.64 [R1+0x3b78], R8 ;  /* 0x003b780801007387 */ /* 0x0001e80000100a00 */
        /* <DEDUP_REMOVED lines=8> */
[----:B------:R-:W4:Y:S04]  /*46c30*/  LDL.LU.64 R6, [R1+0xf8] ;  /* 0x0000f80001067983 */ /* 0x000f280000300a00 */
[----:B--2---:R-:W-:Y:S04]  /*46c40*/  STL.64 [R1+0x3b30], R26 ;  /* 0x003b301a01007387 */ /* 0x004fe80000100a00 */
[----:B---3--:R0:W-:Y:S04]  /*46c50*/  STL.64 [R1+0x3b28], R24 ;  /* 0x003b281801007387 */ /* 0x0081e80000100a00 */
[----:B0-----:R-:W2:Y:S04]  /*46c60*/  LDL.LU R24, [R1+0x1a0] ;  /* 0x0001a00001187983 */ /* 0x001ea80000300800 */
[----:B------:R-:W2:Y:S04]  /*46c70*/  LDL.LU R25, [R1+0x1a4] ;  /* 0x0001a40001197983 */ /* 0x000ea80000300800 */
[----:B------:R-:W3:Y:S04]  /*46c80*/  LDL.LU R26, [R1+0x1a8] ;  /* 0x0001a800011a7983 */ /* 0x000ee80000300800 */
[----:B------:R-:W3:Y:S04]  /*46c90*/  LDL.LU R27, [R1+0x1ac] ;  /* 0x0001ac00011b7983 */ /* 0x000ee80000300800 */
[----:B---3--:R-:W-:Y:S04]  /*46ca0*/  STL.64 [R1+0x3b48], R26 ;  /* 0x003b481a01007387 */ /* 0x008fe80000100a00 */
[----:B--2---:R0:W-:Y:S04]  /*46cb0*/  STL.64 [R1+0x3b40], R24 ;  /* 0x003b401801007387 */ /* 0x0041e80000100a00 */
[----:B0-----:R-:W2:Y:S04]  /*46cc0*/  LDL.LU R24, [R1+0x1b0] ;  /* 0x0001b00001187983 */ /* 0x001ea80000300800 */
[----:B------:R-:W2:Y:S04]  /*46cd0*/  LDL.LU R25, [R1+0x1b4] ;  /* 0x0001b40001197983 */ /* 0x000ea80000300800 */
[----:B------:R-:W3:Y:S04]  /*46ce0*/  LDL.LU R26, [R1+0x1b8] ;  /* 0x0001b800011a7983 */ /* 0x000ee80000300800 */
[----:B------:R-:W3:Y:S01]  /*46cf0*/  LDL.LU R27, [R1+0x1bc] ;  /* 0x0001bc00011b7983 */ /* 0x000ee20000300800 */
[----:B----4-:R-:W-:Y:S03]  /*46d00*/  HMMA.16816.F32.BF16 R16, R12, R6, R16 ;  /* 0x000000060c10723c */ /* 0x010fe60000041810 */
[----:B---3--:R-:W-:Y:S04]  /*46d10*/  STL.64 [R1+0x3b60], R26 ;  /* 0x003b601a01007387 */ /* 0x008fe80000100a00 */
[----:B--2---:R0:W-:Y:S04]  /*46d20*/  STL.64 [R1+0x3b58], R24 ;  /* 0x003b581801007387 */ /* 0x0041e80000100a00 */
[----:B0-----:R-:W2:Y:S04]  /*46d30*/  LDL.LU R24, [R1+0x1c0] ;  /* 0x0001c00001187983 */ /* 0x001ea80000300800 */
[----:B------:R-:W2:Y:S04]  /*46d40*/  LDL.LU R25, [R1+0x1c4] ;  /* 0x0001c40001197983 */ /* 0x000ea80000300800 */
[----:B------:R-:W2:Y:S04]  /*46d50*/  LDL.LU R26, [R1+0x1c8] ;  /* 0x0001c800011a7983 */ /* 0x000ea80000300800 */
[----:B------:R-:W2:Y:S04]  /*46d60*/  LDL.LU R27, [R1+0x1cc] ;  /* 0x0001cc00011b7983 */ /* 0x000ea80000300800 */
[----:B------:R-:W-:Y:S04]  /*46d70*/  STL.64 [R1+0x3ae0], R22 ;  /* 0x003ae01601007387 */ /* 0x000fe80000100a00 */
[----:B------:R0:W-:Y:S04]  /*46d80*/  STL.64 [R1+0x3ad8], R20 ;  /* 0x003ad81401007387 */ /* 0x0001e80000100a00 */
[----:B0-----:R-:W3:Y:S04]  /*46d90*/  LDL.LU R20, [R1+0x80] ;  /* 0x0000800001147983 */ /* 0x001ee80000300800 */
[----:B------:R-:W3:Y:S04]  /*46da0*/  LDL.LU R21, [R1+0x84] ;  /* 0x0000840001157983 */ /* 0x000ee80000300800 */
[----:B------:R-:W4:Y:S04]  /*46db0*/  LDL.LU R22, [R1+0x88] ;  /* 0x0000880001167983 */ /* 0x000f280000300800 */
[----:B------:R-:W4:Y:S04]  /*46dc0*/  LDL.LU R23, [R1+0x8c] ;  /* 0x00008c0001177983 */ /* 0x000f280000300800 */
[----:B----4-:R-:W-:Y:S04]  /*46dd0*/  STL.64 [R1+0x3af8], R22 ;  /* 0x003af81601007387 */ /* 0x010fe80000100a00 */
[----:B---3--:R0:W-:Y:S04]  /*46de0*/  STL.64 [R1+0x3af0], R20 ;  /* 0x003af01401007387 */ /* 0x0081e80000100a00 */
[----:B0-----:R-:W3:Y:S04]  /*46df0*/  LDL.LU R20, [R1+0x180] ;  /* 0x0001800001147983 */ /* 0x001ee80000300800 */
[----:B------:R-:W3:Y:S04]  /*46e00*/  LDL.LU R21, [R1+0x184] ;  /* 0x0001840001157983 */ /* 0x000ee80000300800 */
[----:B------:R-:W3:Y:S04]  /*46e10*/  LDL.LU R22, [R1+0x188] ;  /* 0x0001880001167983 */ /* 0x000ee80000300800 */
[----:B------:R-:W3:Y:S04]  /*46e20*/  LDL.LU R23, [R1+0x18c] ;  /* 0x00018c0001177983 */ /* 0x000ee80000300800 */
[----:B------:R-:W-:Y:S04]  /*46e30*/  STL.64 [R1+0x3a0], R16 ;  /* 0x0003a01001007387 */ /* 0x000fe80000100a00 */
[----:B------:R0:W-:Y:S02]  /*46e40*/  STL.64 [R1+0x3a8], R18 ;  /* 0x0003a81201007387 */ /* 0x0001e40000100a00 */
[----:B0-----:R-:W-:Y:S01]  /*46e50*/  MOV R19, R6 ;  /* 0x0000000600137202 */ /* 0x001fe20000000f00 */
[----:B------:R-:W-:-:S02]  /*46e60*/  IMAD.MOV.U32 R18, RZ, RZ, R7 ;  /* 0x000000ffff127224 */ /* 0x000fc400078e0007 */
[----:B------:R-:W4:Y:S02]  /*46e70*/  LDL.LU.64 R6, [R1+0x3b88] ;  /* 0x003b880001067983 */ /* 0x000f240000300a00 */
[----:B----4-:R-:W-:Y:S02]  /*46e80*/  HMMA.16816.F32.BF16 R12, R12, R6, R8 ;  /* 0x000000060c0c723c */ /* 0x010fe40000041808 */
[----:B------:R-:W2:Y:S01]  /*46e90*/  LDL.LU.64 R10, [R1+0x3b80] ;  /* 0x003b8000010a7983 */ /* 0x000ea20000300a00 */
[----:B------:R-:W-:-:S03]  /*46ea0*/  MOV R17, R6 ;  /* 0x0000000600117202 */ /* 0x000fc60000000f00 */
[----:B------:R-:W4:Y:S01]  /*46eb0*/  LDL.LU.64 R8, [R1+0x3b78] ;  /* 0x003b780001087983 */ /* 0x000f220000300a00 */
[----:B------:R-:W-:-:S12]  /*46ec0*/  MOV R16, R7 ;  /* 0x0000000700107202 */ /* 0x000fd80000000f00 */
[----:B------:R-:W-:Y:S04]  /*46ed0*/  STL.64 [R1+0x340], R12 ;  /* 0x0003400c01007387 */ /* 0x000fe80000100a00 */
[----:B------:R4:W-:Y:S04]  /*46ee0*/  STL.64 [R1+0x348], R14 ;  /* 0x0003480e01007387 */ /* 0x0009e80000100a00 */
[----:B------:R-:W2:Y:S04]  /*46ef0*/  LDL.LU.64 R6, [R1+0x3b70] ;  /* 0x003b700001067983 */ /* 0x000ea80000300a00 */
[----:B------:R-:W2:Y:S01]  /*46f00*/  LDL.LU.64 R4, [R1+0x3b68] ;  /* 0x003b680001047983 */ /* 0x000ea20000300a00 */
[----:B----4-:R-:W-:Y:S01]  /*46f10*/  MOV R14, R9 ;  /* 0x00000009000e7202 */ /* 0x010fe20000000f00 */
[----:B------:R-:W-:-:S02]  /*46f20*/  IMAD.MOV.U32 R15, RZ, RZ, R8 ;  /* 0x000000ffff0f7224 */ /* 0x000fc400078e0008 */
[----:B--2---:R-:W-:Y:S01]  /*46f30*/  HMMA.16816.F32.BF16 R8, R4, R10, R24 ;  /* 0x0000000a0408723c */ /* 0x004fe20000041818 */
[----:B------:R-:W2:Y:S04]  /*46f40*/  LDL.LU.64 R26, [R1+0x3b60] ;  /* 0x003b6000011a7983 */ /* 0x000ea80000300a00 */
[----:B------:R-:W2:-:S14]  /*46f50*/  LDL.LU.64 R24, [R1+0x3b58] ;  /* 0x003b580001187983 */ /* 0x000e9c0000300a00 */
        /* <DEDUP_REMOVED lines=16> */
[----:B------:R-:W3:Y:S04]  /*47060*/  LDL.LU.64 R26, [R1+0x3b18] ;  /* 0x003b1800011a7983 */ /* 0x000ee80000300a00 */
[----:B------:R-:W2:-:S13]  /*47070*/  LDL.LU.64 R24, [R1+0x3b10] ;  /* 0x003b100001187983 */ /* 0x000e9a0000300a00 */
[----:B------:R0:W-:Y:S04]  /*47080*/  STL.64 [R1+0x140], R8 ;  /* 0x0001400801007387 */ /* 0x0001e80000100a00 */
[----:B------:R1:W-:Y:S04]  /*47090*/  STL.64 [R1+0x148], R10 ;  /* 0x0001480a01007387 */ /* 0x0003e80000100a00 */
[----:B0-----:R-:W4:Y:S04]  /*470a0*/  LDL.LU R8, [R1+0xa0] ;  /* 0x0000a00001087983 */ /* 0x001f280000300800 */
[----:B------:R-:W4:Y:S01]  /*470b0*/  LDL.LU R9, [R1+0xa4] ;  /* 0x0000a40001097983 */ /* 0x000f220000300800 */
[----:B-1----:R-:W-:-:S02]  /*470c0*/  MOV R10, R0 ;  /* 0x00000000000a7202 */ /* 0x002fc40000000f00 */
[----:B------:R-:W-:Y:S01]  /*470d0*/  MOV R11, R3 ;  /* 0x00000003000b7202 */ /* 0x000fe20000000f00 */
[----:B------:R-:W4:Y:S04]  /*470e0*/  LDL.LU R0, [R1+0x3b08] ;  /* 0x003b080001007983 */ /* 0x000f280000300800 */
[----:B------:R-:W4:Y:S04]  /*470f0*/  LDL.LU R3, [R1+0x3b04] ;  /* 0x003b040001037983 */ /* 0x000f280000300800 */
[----:B------:R2:W-:Y:S02]  /*47100*/  STL.64 [R1+0x3a38], R10 ;  /* 0x003a380a01007387 */ /* 0x0005e40000100a00 */
[----:B--2---:R-:W-:Y:S01]  /*47110*/  MOV R10, R25 ;  /* 0x00000019000a7202 */ /* 0x004fe20000000f00 */
[----:B------:R-:W-:-:S02]  /*47120*/  IMAD.MOV.U32 R11, RZ, RZ, R24 ;  /* 0x000000ffff0b7224 */ /* 0x000fc400078e0018 */
[----:B---3--:R-:W-:Y:S01]  /*47130*/  HMMA.16816.F32.BF16 R24, R4, R26, R20 ;  /* 0x0000001a0418723c */ /* 0x008fe20000041814 */
[----:B----4-:R0:W-:Y:S04]  /*47140*/  STL.64 [R1+0x3a30], R8 ;  /* 0x003a300801007387 */ /* 0x0101e80000100a00 */
[----:B------:R1:W-:Y:S04]  /*47150*/  STL.64 [R1+0x3a48], R10 ;  /* 0x003a480a01007387 */ /* 0x0003e80000100a00 */
[----:B0-----:R-:W2:Y:S04]  /*47160*/  LDL.LU R8, [R1] ;  /* 0x0000000001087983 */ /* 0x001ea80000300800 */
[----:B------:R-:W2:Y:S01]  /*47170*/  LDL.LU R9, [R1+0x4] ;  /* 0x0000040001097983 */ /* 0x000ea20000300800 */
[----:B-1----:R-:W-:-:S03]  /*47180*/  MOV R11, R3 ;  /* 0x00000003000b7202 */ /* 0x002fc60000000f00 */
[----:B------:R-:W2:Y:S04]  /*47190*/  LDL.LU R10, [R1+0x8] ;  /* 0x00000800010a7983 */ /* 0x000ea80000300800 */
[----:B------:R-:W3:Y:S04]  /*471a0*/  LDL.LU R3, [R1+0x3b00] ;  /* 0x003b000001037983 */ /* 0x000ee80000300800 */
[----:B------:R-:W4:Y:S04]  /*471b0*/  LDL.LU.64 R22, [R1+0x3af8] ;  /* 0x003af80001167983 */ /* 0x000f280000300a00 */
[----:B------:R-:W4:Y:S04]  /*471c0*/  LDL.LU.64 R20, [R1+0x3af0] ;  /* 0x003af00001147983 */ /* 0x000f280000300a00 */
[----:B------:R-:W-:Y:S04]  /*471d0*/  STL.64 [R1+0x130], R24 ;  /* 0x0001301801007387 */ /* 0x000fe80000100a00 */
[----:B------:R0:W-:Y:S04]  /*471e0*/  STL.64 [R1+0x138], R26 ;  /* 0x0001381a01007387 */ /* 0x0001e80000100a00 */
[----:B0-----:R-:W4:Y:S02]  /*471f0*/  LDL.LU.64 R26, [R1+0x3ae8] ;  /* 0x003ae800011a7983 */ /* 0x001f240000300a00 */
[----:B----4-:R-:W-:Y:S02]  /*47200*/  HMMA.16816.F32.BF16 R24, R4, R26, R20 ;  /* 0x0000001a0418723c */ /* 0x010fe40000041814 */
[----:B------:R-:W4:Y:S04]  /*47210*/  LDL.LU.64 R22, [R1+0x3ae0] ;  /* 0x003ae00001167983 */ /* 0x000f280000300a00 */
[----:B------:R-:W4:-:S13]  /*47220*/  LDL.LU.64 R20, [R1+0x3ad8] ;  /* 0x003ad80001147983 */ /* 0x000f1a0000300a00 */
        /* <DEDUP_REMOVED lines=32> */
[----:B0-----:R-:W4:Y:S04]  /*47430*/  LDL.LU.64 R26, [R1+0x3a58] ;  /* 0x003a5800011a7983 */ /* 0x001f280000300a00 */
[----:B------:R-:W4:Y:S01]  /*47440*/  LDL.LU.64 R24, [R1+0x3a50] ;  /* 0x003a500001187983 */ /* 0x000f220000300a00 */
[----:B--2---:R-:W-:Y:S01]  /*47450*/  HMMA.16816.F32.BF16 R12, R4, R14, R8 ;  /* 0x0000000e040c723c */ /* 0x004fe20000041808 */
[----:B------:R-:W-:-:S02]  /*47460*/  LOP3.LUT R8, R0, 0x40, RZ, 0x3c, !PT ;  /* 0x0000004000087812 */ /* 0x000fc400078e3cff */
[----:B---3--:R-:W-:-:S15]  /*47470*/  LOP3.LUT R29, R3, 0x40, RZ, 0x3c, !PT ;  /* 0x00000040031d7812 */ /* 0x008fde00078e3cff */
[----:B------:R-:W-:Y:S01]  /*47480*/  NOP ;  /* 0x0000000000007918 */ /* 0x000fe20000000000 */
[----:B------:R-:W-:Y:S04]  /*47490*/  STL.64 [R1+0xc0], R12 ;  /* 0x0000c00c01007387 */ /* 0x000fe80000100a00 */
[----:B------:R4:W-:Y:S04]  /*474a0*/  STL.64 [R1+0xc8], R14 ;  /* 0x0000c80e01007387 */ /* 0x0009e80000100a00 */
[----:B------:R-:W-:Y:S04]  /*474b0*/  STL [R1+0x36b8], R3 ;  /* 0x0036b80301007387 */ /* 0x000fe80000100800 */
[----:B------:R-:W-:Y:S01]  /*474c0*/  STL [R1+0x468], R8 ;  /* 0x0004680801007387 */ /* 0x000fe20000100800 */
[----:B----4-:R-:W-:Y:S01]  /*474d0*/  HMMA.16816.F32.BF16 R12, R4, R22, R24 ;  /* 0x00000016040c723c */ /* 0x010fe20000041818 */
[----:B------:R-:W-:Y:S01]  /*474e0*/  MOV R22, R19 ;  /* 0x0000001300167202 */ /* 0x000fe20000000f00 */
[----:B------:R-:W-:Y:S01]  /*474f0*/  IMAD.MOV.U32 R26, RZ, RZ, R17 ;  /* 0x000000ffff1a7224 */ /* 0x000fe200078e0011 */
[----:B------:R-:W-:-:S02]  /*47500*/  MOV R23, R18 ;  /* 0x0000001200177202 */ /* 0x000fc40000000f00 */
[----:B------:R-:W-:Y:S02]  /*47510*/  MOV R27, R16 ;  /* 0x00000010001b7202 */ /* 0x000fe40000000f00 */
[----:B------:R-:W-:Y:S04]  /*47520*/  LDSM.16.M88.4 R16, [R8+UR6+0x28000] ;  /* 0x028000060810783b */ /* 0x000fe80008000200 */
[----:B------:R-:W0:Y:S08]  /*47530*/  LDSM.16.M88.4 R8, [R29+UR6] ;  /* 0x000000061d08783b */ /* 0x000e300008000200 */
[----:B------:R-:W-:Y:S04]  /*47540*/  STL.64 [R1+0x2d0], R12 ;  /* 0x0002d00c01007387 */ /* 0x000fe80000100a00 */
[----:B------:R-:W-:Y:S04]  /*47550*/  STL.64 [R1+0x2d8], R14 ;  /* 0x0002d80e01007387 */ /* 0x000fe80000100a00 */
[----:B------:R1:W-:Y:S04]  /*47560*/  STL.64 [R1+0x3a40], R22 ;  /* 0x003a401601007387 */ /* 0x0003e80000100a00 */
[----:B-1----:R-:W2:Y:S04]  /*47570*/  LDL.LU R22, [R1+0x28] ;  /* 0x0000280001167983 */ /* 0x002ea80000300800 */
[----:B------:R-:W2:Y:S04]  /*47580*/  LDL.LU R23, [R1+0x2c] ;  /* 0x00002c0001177983 */ /* 0x000ea80000300800 */
[----:B------:R-:W-:Y:S04]  /*47590*/  STL [R1+0x46c], R29 ;  /* 0x00046c1d01007387 */ /* 0x000fe80000100800 */
[----:B------:R-:W-:Y:S01]  /*475a0*/  STL [R1+0x3a18], R0 ;  /* 0x003a180001007387 */ /* 0x000fe20000100800 */
[----:B0-----:R-:W-:-:S02]  /*475b0*/  MOV R13, R8 ;  /* 0x00000008000d7202 */ /* 0x001fc40000000f00 */
[----:B------:R-:W-:Y:S01]  /*475c0*/  MOV R12, R9 ;  /* 0x00000009000c7202 */ /* 0x000fe20000000f00 */
[----:B------:R-:W-:Y:S04]  /*475d0*/  STL.64 [R1+0x90], R8 ;  /* 0x0000900801007387 */ /* 0x000fe80000100a00 */
[----:B------:R-:W-:Y:S04]  /*475e0*/  STL.64 [R1+0x98], R10 ;  /* 0x0000980a01007387 */ /* 0x000fe80000100a00 */
[----:B------:R-:W0:Y:S04]  /*475f0*/  LDSM.16.M88.4 R8, [R29+UR6+0x2000] ;  /* 0x002000061d08783b */ /* 0x000e280008000200 */
[----:B0-----:R-:W-:Y:S04]  /*47600*/  STL.64 [R1+0x80], R8 ;  /* 0x0000800801007387 */ /* 0x001fe80000100a00 */
[----:B------:R0:W-:Y:S04]  /*47610*/  STL.64 [R1+0x88], R10 ;  /* 0x0000880a01007387 */ /* 0x0001e80000100a00 */
[----:B0-----:R-:W2:Y:S01]  /*47620*/  LDL.LU.64 R10, [R1+0x3a48] ;  /* 0x003a4800010a7983 */ /* 0x001ea20000300a00 */
[----:B------:R-:W-:Y:S01]  /*47630*/  MOV R0, R8 ;  /* 0x0000000800007202 */ /* 0x000fe20000000f00 */
[----:B------:R-:W-:-:S02]  /*47640*/  IMAD.MOV.U32 R28, RZ, RZ, R9 ;  /* 0x000000ffff1c7224 */ /* 0x000fc400078e0009 */
[----:B--2---:R-:W-:Y:S01]  /*47650*/  HMMA.16816.F32.BF16 R8, R4, R10, R20 ;  /* 0x0000000a0408723c */ /* 0x004fe20000041814 */
[----:B------:R-:W2:-:S15]  /*47660*/  LDL.LU.64 R22, [R1+0x3a40] ;  /* 0x003a400001167983 */ /* 0x000e9e0000300a00 */
[----:B------:R-:W-:-:S03]  /*47670*/  NOP ;  /* 0x0000000000007918 */ /* 0x000fc60000000000 */
[----:B------:R-:W-:Y:S04]  /*47680*/  STL.64 [R1+0x2c0], R8 ;  /* 0x0002c00801007387 */ /* 0x000fe80000100a00 */
        /* <DEDUP_REMOVED lines=12> */
[----:B------:R0:W-:Y:S04]  /*47750*/  STL.64 [R1+0x48], R10 ;  /* 0x0000480a01007387 */ /* 0x0001e80000100a00 */
[----:B0-----:R-:W2:Y:S04]  /*47760*/  LDL.LU.64 R10, [R1+0x3a38] ;  /* 0x003a3800010a7983 */ /* 0x001ea80000300a00 */
[----:B------:R-:W2:Y:S02]  /*47770*/  LDL.LU.64 R8, [R1+0x3a30] ;  /* 0x003a300001087983 */ /* 0x000ea40000300a00 */
[----:B--2---:R-:W-:Y:S02]  /*47780*/  HMMA.16816.F32.BF16 R20, R4, R22, R8 ;  /* 0x000000160414723c */ /* 0x004fe40000041808 */
[----:B------:R-:W2:Y:S04]  /*47790*/  LDL.LU.64 R10, [R1+0x3a28] ;  /* 0x003a2800010a7983 */ /* 0x000ea80000300a00 */
[----:B------:R-:W2:-:S13]  /*477a0*/  LDL.LU.64 R8, [R1+0x3a20] ;  /* 0x003a200001087983 */ /* 0x000e9a0000300a00 */
[----:B------:R-:W-:Y:S04]  /*477b0*/  STL.64 [R1+0x2b0], R20 ;  /* 0x0002b01401007387 */ /* 0x000fe80000100a00 */
[----:B------:R-:W-:Y:S04]  /*477c0*/  STL.64 [R1+0x2b8], R22 ;  /* 0x0002b81601007387 */ /* 0x000fe80000100a00 */
[----:B------:R-:W0:Y:S01]  /*477d0*/  LDSM.16.M88.4 R20, [R29+UR6+0xc000] ;  /* 0x00c000061d14783b */ /* 0x000e220008000200 */
[----:B--2---:R-:W-:Y:S03]  /*477e0*/  HMMA.16816.F32.BF16 R4, R4, R26, R8 ;  /* 0x0000001a0404723c */ /* 0x004fe60000041808 */
[----:B------:R-:W1:Y:S04]  /*477f0*/  LDSM.16.M88.4 R8, [R29+UR6+0xe000] ;  /* 0x00e000061d08783b */ /* 0x000e680008000200 */
[----:B------:R-:W-:-:S12]  /*47800*/  LDSM.16.M88.4 R24, [R29+UR6+0x14000] ;  /* 0x014000061d18783b */ /* 0x000fd80008000200 */
[----:B------:R-:W-:Y:S04]  /*47810*/  STL.64 [R1+0x2a0], R4 ;  /* 0x0002a00401007387 */ /* 0x000fe80000100a00 */
[----:B0-----:R-:W-:Y:S04]  /*47820*/  STL.64 [R1+0x30], R20 ;  /* 0x0000301401007387 */ /* 0x001fe80000100a00 */
[----:B------:R-:W-:Y:S04]  /*47830*/  STL.64 [R1+0x38], R22 ;  /* 0x0000381601007387 */ /* 0x000fe80000100a00 */
[----:B------:R-:W0:Y:S01]  /*47840*/  LDSM.16.M88.4 R20, [R29+UR6+0x10000] ;  /* 0x010000061d14783b */ /* 0x000e220008000200 */
[----:B------:R-:W-:-:S03]  /*47850*/  MOV R3, R7 ;  /* 0x0000000700037202 */ /* 0x000fc60000000f00 */
[----:B------:R-:W-:Y:S04]  /*47860*/  STL [R1+0x2a8], R6 ;  /* 0x0002a80601007387 */ /* 0x000fe80000100800 */
[----:B------:R-:W-:Y:S04]  /*47870*/  STL [R1+0x3908], R3 ;  /* 0x0039080301007387 */ /* 0x000fe80000100800 */
[----:B------:R-:W2:Y:S04]  /*47880*/  LDSM.16.M88.4 R4, [R29+UR6+0x12000] ;  /* 0x012000061d04783b */ /* 0x000ea80008000200 */
[----:B-1----:R1:W-:Y:S04]  /*47890*/  STL.64 [R1+0x20], R8 ;  /* 0x0000200801007387 */ /* 0x0023e80000100a00 */
[----:B------:R-:W-:Y:S01]  /*478a0*/  STL.64 [R1+0x28], R10 ;  /* 0x0000280a01007387 */ /* 0x000fe20000100a00 */
[----:B-1----:R-:W-:-:S02]  /*478b0*/  MOV R8, R13 ;  /* 0x0000000d00087202 */ /* 0x002fc40000000f00 */
[----:B------:R-:W-:Y:S02]  /*478c0*/  MOV R9, R12 ;  /* 0x0000000c00097202 */ /* 0x000fe40000000f00 */
[----:B------:R-:W-:Y:S04]  /*478d0*/  LDSM.16.M88.4 R12, [R29+UR6+0x18000] ;  /* 0x018000061d0c783b */ /* 0x000fe80008000200 */
[----:B0-----:R-:W-:Y:S04]  /*478e0*/  STL.64 [R1+0x10], R20 ;  /* 0x0000101401007387 */ /* 0x001fe80000100a00 */
[----:B------:R-:W-:Y:S04]  /*478f0*/  STL.64 [R1+0x18], R22 ;  /* 0x0000181601007387 */ /* 0x000fe80000100a00 */
[----:B------:R-:W0:Y:S04]  /*47900*/  LDSM.16.M88.4 R20, [R29+UR6+0x16000] ;  /* 0x016000061d14783b */ /* 0x000e280008000200 */
[----:B--2---:R-:W-:Y:S04]  /*47910*/  STL.64 [R1], R4 ;  /* 0x0000000401007387 */ /* 0x004fe80000100a00 */
[----:B------:R-:W-:Y:S04]  /*47920*/  STL.64 [R1+0x8], R6 ;  /* 0x0000080601007387 */ /* 0x000fe80000100a00 */
[----:B------:R-:W-:Y:S04]  /*47930*/  STL.64 [R1+0x39a0], R26 ;  /* 0x0039a01a01007387 */ /* 0x000fe80000100a00 */
[----:B------:R-:W-:Y:S04]  /*47940*/  STL.64 [R1+0x3998], R24 ;  /* 0x0039981801007387 */ /* 0x000fe80000100a00 */
[----:B------:R-:W1:Y:S04]  /*47950*/  LDSM.16.M88.4 R24, [R29+UR6+0x1a000] ;  /* 0x01a000061d18783b */ /* 0x000e680008000200 */
[----:B------:R-:W-:Y:S04]  /*47960*/  LDSM.16.M88.4 R4, [R29+UR6+0x1e000] ;  /* 0x01e000061d04783b */ /* 0x000fe80008000200 */
[----:B0-----:R-:W-:Y:S04]  /*47970*/  STL [R1+0x3808], R23 ;  /* 0x0038081701007387 */ /* 0x001fe80000100800 */
[----:B------:R-:W-:Y:S04]  /*47980*/  STL [R1+0x3a08], R22 ;  /* 0x003a081601007387 */ /* 0x000fe80000100800 */
[----:B------:R0:W-:Y:S04]  /*47990*/  STL.64 [R1+0x3a00], R20 ;  /* 0x003a001401007387 */ /* 0x0001e80000100a00 */
[----:B0-----:R-:W2:Y:S04]  /*479a0*/  LDL.LU R20, [R1+0x320] ;  /* 0x0003200001147983 */ /* 0x001ea80000300800 */
[----:B------:R-:W2:Y:S04]  /*479b0*/  LDL.LU R21, [R1+0x324] ;  /* 0x0003240001157983 */ /* 0x000ea80000300800 */
[----:B------:R-:W2:Y:S04]  /*479c0*/  LDL.LU R22, [R1+0x328] ;  /* 0x0003280001167983 */ /* 0x000ea80000300800 */
[----:B------:R-:W2:Y:S04]  /*479d0*/  LDL.LU R23, [R1+0x32c] ;  /* 0x00032c0001177983 */ /* 0x000ea80000300800 */
[----:B------:R-:W-:Y:S04]  /*479e0*/  STL [R1+0x36ec], R14 ;  /* 0x0036ec0e01007387 */ /* 0x000fe80000100800 */
[----:B------:R-:W-:Y:S04]  /*479f0*/  STL [R1+0x36e8], R15 ;  /* 0x0036e80f01007387 */ /* 0x000fe80000100800 */
[----:B------:R-:W-:Y:S04]  /*47a00*/  STL.64 [R1+0x39c0], R12 ;  /* 0x0039c00c01007387 */ /* 0x000fe80000100a00 */
[----:B------:R0:W3:Y:S04]  /*47a10*/  LDSM.16.M88.4 R12, [R29+UR6+0x1c000] ;  /* 0x01c000061d0c783b */ /* 0x0000e80008000200 */
[----:B-1----:R-:W-:Y:S04]  /*47a20*/  STL.64 [R1+0xa0], R24 ;  /* 0x0000a01801007387 */ /* 0x002fe80000100a00 */
[----:B------:R-:W-:Y:S04]  /*47a30*/  STL.64 [R1+0xa8], R26 ;  /* 0x0000a81a01007387 */ /* 0x000fe80000100a00 */
[----:B0-----:R-:W4:Y:S04]  /*47a40*/  LDL.LU R29, [R1+0x3a1c] ;  /* 0x003a1c00011d7983 */ /* 0x001f280000300800 */
[----:B---3--:R0:W-:Y:S04]  /*47a50*/  STL.64 [R1+0x160], R12 ;  /* 0x0001600c01007387 */ /* 0x0081e80000100a00 */
[----:B------:R-:W-:Y:S04]  /*47a60*/  STL.64 [R1+0x168], R14 ;  /* 0x0001680e01007387 */ /* 0x000fe80000100a00 */
[----:B0-----:R-:W3:Y:S04]  /*47a70*/  LDL.LU.64 R12, [R1+0x40] ;  /* 0x00004000010c7983 */ /* 0x001ee80000300a00 */
[----:B---3--:R0:W-:Y:S04]  /*47a80*/  STL.64 [R1+0x39c8], R12 ;  /* 0x0039c80c01007387 */ /* 0x0081e80000100a00 */
[----:B------:R-:W-:Y:S04]  /*47a90*/  STL.64 [R1+0x170], R4 ;  /* 0x0001700401007387 */ /* 0x000fe80000100a00 */
[----:B------:R-:W-:Y:S04]  /*47aa0*/  STL.64 [R1+0x178], R6 ;  /* 0x0001780601007387 */ /* 0x000fe80000100a00 */
[----:B0-----:R-:W3:Y:S04]  /*47ab0*/  LDL.LU.64 R12, [R1+0x50] ;  /* 0x00005000010c7983 */ /* 0x001ee80000300a00 */
[----:B---3--:R0:W-:Y:S04]  /*47ac0*/  STL.64 [R1+0x39d0], R12 ;  /* 0x0039d00c01007387 */ /* 0x0081e80000100a00 */
[----:B0-----:R-:W3:Y:S04]  /*47ad0*/  LDL.LU.64 R12, [R1+0x60] ;  /* 0x00006000010c7983 */ /* 0x001ee80000300a00 */
[----:B---3--:R0:W-:Y:S04]  /*47ae0*/  STL.64 [R1+0x39d8], R12 ;  /* 0x0039d80c01007387 */ /* 0x0081e80000100a00 */
[----:B0-----:R-:W3:Y:S04]  /*47af0*/  LDL.LU R12, [R1+0x390] ;  /* 0x00039000010c7983 */ /* 0x001ee80000300800 */
[----:B------:R-:W3:Y:S04]  /*47b00*/  LDL.LU R13, [R1+0x394] ;  /* 0x00039400010d7983 */ /* 0x000ee80000300800 */
[----:B------:R-:W2:Y:S04]  /*47b10*/  LDL.LU R14, [R1+0x398] ;  /* 0x00039800010e7983 */ /* 0x000ea80000300800 */
[----:B------:R-:W2:Y:S01]  /*47b20*/  LDL.LU R15, [R1+0x39c] ;  /* 0x00039c00010f7983 */ /* 0x000ea20000300800 */
[----:B----4-:R-:W-:-:S02]  /*47b30*/  MOV R24, R29 ;  /* 0x0000001d00187202 */ /* 0x010fc40000000f00 */
[----:B------:R-:W-:Y:S01]  /*47b40*/  MOV R25, R2 ;  /* 0x0000000200197202 */ /* 0x000fe20000000f00 */
[----:B--2---:R-:W-:Y:S04]  /*47b50*/  STL.64 [R1+0x39e8], R14 ;  /* 0x0039e80e01007387 */ /* 0x004fe80000100a00 */
[----:B---3--:R0:W-:Y:S02]  /*47b60*/  STL.64 [R1+0x39e0], R12 ;  /* 0x0039e00c01007387 */ /* 0x0081e40000100a00 */
[----:B0-----:R-:W-:Y:S01]  /*47b70*/  MOV R12, R0 ;  /* 0x00000000000c7202 */ /* 0x001fe20000000f00 */
[----:B------:R-:W-:Y:S01]  /*47b80*/  IMAD.MOV.U32 R13, RZ, RZ, R28 ;  /* 0x000000ffff0d7224 */ /* 0x000fe200078e001c */
[----:B------:R-:W2:Y:S04]  /*47b90*/  LDL.LU R0, [R1+0x3a18] ;  /* 0x003a180001007983 */ /* 0x000ea80000300800 */
[----:B------:R-:W3:Y:S04]  /*47ba0*/  LDL.LU R28, [R1+0x3a14] ;  /* 0x003a1400011c7983 */ /* 0x000ee80000300800 */
[----:B------:R-:W4:Y:S04]  /*47bb0*/  LDL.LU R29, [R1+0x3a10] ;  /* 0x003a1000011d7983 */ /* 0x000f280000300800 */
[----:B------:R-:W2:Y:S04]  /*47bc0*/  LDL.LU R2, [R1+0x3a0c] ;  /* 0x003a0c0001027983 */ /* 0x000ea80000300800 */
[----:B------:R-:W2:Y:S04]  /*47bd0*/  LDL.LU R26, [R1+0x358] ;  /* 0x00035800011a7983 */ /* 0x000ea80000300800 */
[----:B------:R-:W2:Y:S01]  /*47be0*/  LDL.LU R27, [R1+0x35c] ;  /* 0x00035c00011b7983 */ /* 0x000ea20000300800 */
[----:B------:R-:W-:Y:S03]  /*47bf0*/  HMMA.16816.F32.BF16 R8, R16, R8, R20 ;  /* 0x000000081008723c */ /* 0x000fe60000041814 */
[----:B--2---:R-:W-:Y:S04]  /*47c00*/  STL.64 [R1+0x39f8], R26 ;  /* 0x0039f81a01007387 */ /* 0x004fe80000100a00 */
[----:B------:R0:W-:Y:S04]  /*47c10*/  STL.64 [R1+0x39f0], R24 ;  /* 0x0039f01801007387 */ /* 0x0001e80000100a00 */
[----:B0-----:R-:W2:Y:S04]  /*47c20*/  LDL.LU R24, [R1+0x310] ;  /* 0x0003100001187983 */ /* 0x001ea80000300800 */
[----:B------:R-:W2:Y:S04]  /*47c30*/  LDL.LU.64 R4, [R1+0x30] ;  /* 0x0000300001047983 */ /* 0x000ea80000300a00 */
[----:B------:R-:W2:Y:S04]  /*47c40*/  LDL.LU R22, [R1+0x3a08] ;  /* 0x003a080001167983 */ /* 0x000ea80000300800 */
[----:B------:R-:W2:Y:S01]  /*47c50*/  LDL.LU.64 R20, [R1+0x3a00] ;  /* 0x003a000001147983 */ /* 0x000ea20000300a00 */
[----:B----4-:R-:W-:Y:S01]  /*47c60*/  MOV R25, R29 ;  /* 0x0000001d00197202 */ /* 0x010fe20000000f00 */
[----:B------:R-:W-:Y:S01]  /*47c70*/  IMAD.MOV.U32 R27, RZ, RZ, R2 ;  /* 0x000000ffff1b7224 */ /* 0x000fe200078e0002 */
[----:B---3--:R-:W-:-:S02]  /*47c80*/  MOV R26, R28 ;  /* 0x0000001c001a7202 */ /* 0x008fc40000000f00 */
[----:B------:R-:W-:Y:S02]  /*47c90*/  MOV R23, R8 ;  /* 0x0000000800177202 */ /* 0x000fe40000000f00 */
[----:B------:R-:W-:Y:S02]  /*47ca0*/  MOV R2, R11 ;  /* 0x0000000b00027202 */ /* 0x000fe40000000f00 */
[----:B------:R-:W-:Y:S02]  /*47cb0*/  MOV R28, R10 ;  /* 0x0000000a001c7202 */ /* 0x000fe40000000f00 */
[----:B------:R-:W-:Y:S02]  /*47cc0*/  MOV R29, R9 ;  /* 0x00000009001d7202 */ /* 0x000fe40000000f00 */
[----:B------:R-:W-:-:S06]  /*47cd0*/  LOP3.LUT R11, R0, 0x40, RZ, 0x3c, !PT ;  /* 0x00000040000b7812 */ /* 0x000fcc00078e3cff */
[----:B------:R-:W0:Y:S01]  /*47ce0*/  LDSM.16.M88.4 R8, [R11+UR6+0x29000] ;  /* 0x029000060b08783b */ /* 0x000e220008000200 */
[C---:B--2---:R-:W-:Y:S03]  /*47cf0*/  HMMA.16816.F32.BF16 R12, R16.reuse, R12, R24 ;  /* 0x0000000c100c723c */ /* 0x044fe60000041818 */
[----:B------:R-:W-:Y:S04]  /*47d00*/  STL.64 [R1+0x3990], R22 ;  /* 0x0039901601007387 */ /* 0x000fe80000100a00 */
[----:B------:R1:W-:Y:S04]  /*47d10*/  STL.64 [R1+0x3988], R20 ;  /* 0x0039881401007387 */ /* 0x0003e80000100a00 */
[----:B-1----:R-:W2:Y:S04]  /*47d20*/  LDL R20, [R1+0x70] ;  /* 0x0000700001147983 */ /* 0x002ea80000100800 */
[----:B------:R-:W2:Y:S04]  /*47d30*/  LDL R21, [R1+0x74] ;  /* 0x0000740001157983 */ /* 0x000ea80000100800 */
[----:B------:R-:W-:Y:S04]  /*47d40*/  STL [R1+0x3914], R2 ;  /* 0x0039140201007387 */ /* 0x000fe80000100800 */
[----:B------:R-:W-:Y:S04]  /*47d50*/  STL [R1+0x3910], R28 ;  /* 0x0039101c01007387 */ /* 0x000fe80000100800 */
[----:B------:R-:W-:Y:S04]  /*47d60*/  STL [R1+0x390c], R29 ;  /* 0x00390c1d01007387 */ /* 0x000fe80000100800 */
[----:B------:R-:W3:Y:S04]  /*47d70*/  LDL.LU.64 R26, [R1+0x39f8] ;  /* 0x0039f800011a7983 */ /* 0x000ee80000300a00 */
[----:B------:R-:W3:Y:S04]  /*47d80*/  LDL.LU.64 R24, [R1+0x39f0] ;  /* 0x0039f00001187983 */ /* 0x000ee80000300a00 */
[----:B------:R-:W-:Y:S04]  /*47d90*/  STL.64 [R1+0x280], R12 ;  /* 0x0002800c01007387 */ /* 0x000fe80000100a00 */
[----:B------:R1:W-:Y:S04]  /*47da0*/  STL.64 [R1+0x288], R14 ;  /* 0x0002880e01007387 */ /* 0x0003e80000100a00 */
[----:B-1----:R-:W2:Y:S04]  /*47db0*/  LDL.LU.64 R14, [R1+0x39e8] ;  /* 0x0039e800010e7983 */ /* 0x002ea80000300a00 */
[----:B------:R-:W2:Y:S04]  /*47dc0*/  LDL.LU.64 R12, [R1+0x39e0] ;  /* 0x0039e000010c7983 */ /* 0x000ea80000300a00 */
[----:B0-----:R0:W-:Y:S04]  /*47dd0*/  STL [R1+0x3924], R8 ;  /* 0x0039240801007387 */ /* 0x0011e80000100800 */
[----:B------:R1:W-:Y:S04]  /*47de0*/  STL [R1+0x3920], R9 ;  /* 0x0039200901007387 */ /* 0x0003e80000100800 */
[----:B------:R4:W-:Y:S04]  /*47df0*/  STL [R1+0x391c], R10 ;  /* 0x00391c0a01007387 */ /* 0x0009e80000100800 */
[----:B------:R4:W-:Y:S04]  /*47e00*/  STL [R1+0x3918], R11 ;  /* 0x0039180b01007387 */ /* 0x0009e80000100800 */
[----:B0-----:R-:W3:Y:S04]  /*47e10*/  LDL.LU R8, [R1+0x380] ;  /* 0x0003800001087983 */ /* 0x001ee80000300800 */
[----:B-1----:R-:W3:Y:S04]  /*47e20*/  LDL.LU R9, [R1+0x384] ;  /* 0x0003840001097983 */ /* 0x002ee80000300800 */
[----:B----4-:R-:W3:Y:S04]  /*47e30*/  LDL.LU R10, [R1+0x388] ;  /* 0x00038800010a7983 */ /* 0x010ee80000300800 */
[----:B------:R-:W3:Y:S01]  /*47e40*/  LDL.LU R11, [R1+0x38c] ;  /* 0x00038c00010b7983 */ /* 0x000ee20000300800 */
[----:B--2---:R-:W-:Y:S03]  /*47e50*/  HMMA.16816.F32.BF16 R20, R16, R20, R12 ;  /* 0x000000141014723c */ /* 0x004fe6000004180c */
[----:B------:R-:W3:-:S15]  /*47e60*/  LDL.LU.64 R12, [R1+0x39d8] ;  /* 0x0039d800010c7983 */ /* 0x000ede0000300a00 */
[----:B------:R-:W-:Y:S01]  /*47e70*/  NOP ;  /* 0x0000000000007918 */ /* 0x000fe20000000000 */
[----:B------:R0:W-:Y:S04]  /*47e80*/  STL.64 [R1+0x270], R20 ;  /* 0x0002701401007387 */ /* 0x0001e80000100a00 */
[----:B------:R-:W-:Y:S04]  /*47e90*/  STL.64 [R1+0x278], R22 ;  /* 0x0002781601007387 */ /* 0x000fe80000100a00 */
[----:B0-----:R-:W2:Y:S01]  /*47ea0*/  LDL.LU.64 R20, [R1+0x20] ;  /* 0x0000200001147983 */ /* 0x001ea20000300a00 */
[----:B---3--:R-:W-:-:S15]  /*47eb0*/  HMMA.16816.F32.BF16 R8, R16, R12, R8 ;  /* 0x0000000c1008723c */ /* 0x008fde0000041808 */
[----:B------:R-:W-:-:S04]  /*47ec0*/  NOP ;  /* 0x0000000000007918 */ /* 0x000fc80000000000 */
[----:B------:R-:W-:Y:S04]  /*47ed0*/  STL.64 [R1+0x260], R8 ;  /* 0x0002600801007387 */ /* 0x000fe80000100a00 */
[----:B------:R0:W-:Y:S02]  /*47ee0*/  STL.64 [R1+0x268], R10 ;  /* 0x0002680a01007387 */ /* 0x0001e40000100a00 */
[----:B0-----:R-:W-:Y:S01]  /*47ef0*/  MOV R11, R13 ;  /* 0x0000000d000b7202 */ /* 0x001fe20000000f00 */
[----:B------:R-:W-:Y:S02]  /*47f00*/  IMAD.MOV.U32 R10, RZ, RZ, R12 ;  /* 0x000000ffff0a7224 */ /* 0x000fe400078e000c */
[----:B------:R-:W3:Y:S04]  /*47f10*/  LDL.LU.64 R12, [R1+0x39d0] ;  /* 0x0039d000010c7983 */ /* 0x000ee80000300a00 */
[----:B------:R-:W-:Y:S04]  /*47f20*/  STL [R1+0x392c], R11 ;  /* 0x00392c0b01007387 */ /* 0x000fe80000100800 */
[----:B------:R0:W-:Y:S04]  /*47f30*/  STL [R1+0x3928], R10 ;  /* 0x0039280a01007387 */ /* 0x0001e80000100800 */
[----:B------:R-:W3:Y:S04]  /*47f40*/  LDL.LU R8, [R1+0x370] ;  /* 0x0003700001087983 */ /* 0x000ee80000300800 */
[----:B------:R-:W3:Y:S04]  /*47f50*/  LDL.LU R9, [R1+0x374] ;  /* 0x0003740001097983 */ /* 0x000ee80000300800 */
[----:B0-----:R-:W3:Y:S04]  /*47f60*/  LDL.LU R10, [R1+0x378] ;  /* 0x00037800010a7983 */ /* 0x001ee80000300800 */
[----:B------:R-:W3:Y:S02]  /*47f70*/  LDL.LU R11, [R1+0x37c] ;  /* 0x00037c00010b7983 */ /* 0x000ee40000300800 */
[----:B---3--:R-:W-:-:S15]  /*47f80*/  HMMA.16816.F32.BF16 R8, R16, R12, R8 ;  /* 0x0000000c1008723c */ /* 0x008fde0000041808 */
[----:B------:R-:W-:-:S04]  /*47f90*/  NOP ;  /* 0x0000000000007918 */ /* 0x000fc80000000000 */
[----:B------:R0:W-:Y:S04]  /*47fa0*/  STL.64 [R1+0x250], R8 ;  /* 0x0002500801007387 */ /* 0x0001e80000100a00 */
[----:B------:R-:W-:Y:S01]  /*47fb0*/  STL.64 [R1+0x258], R10 ;  /* 0x0002580a01007387 */ /* 0x000fe20000100a00 */
[----:B0-----:R-:W-:Y:S02]  /*47fc0*/  MOV R9, R13 ;  /* 0x0000000d00097202 */ /* 0x001fe40000000f00 */
[----:B------:R-:W-:Y:S02]  /*47fd0*/  MOV R8, R12 ;  /* 0x0000000c00087202 */ /* 0x000fe40000000f00 */
[----:B------:R-:W3:Y:S04]  /*47fe0*/  LDL.LU.64 R12, [R1+0x39c8] ;  /* 0x0039c800010c7983 */ /* 0x000ee80000300a00 */
[----:B------:R-:W-:Y:S04]  /*47ff0*/  STL [R1+0x3934], R9 ;  /* 0x0039340901007387 */ /* 0x000fe80000100800 */
[----:B------:R0:W-:Y:S04]  /*48000*/  STL [R1+0x3930], R8 ;  /* 0x0039300801007387 */ /* 0x0001e80000100800 */
[----:B0-----:R-:W3:Y:S04]  /*48010*/  LDL.LU R8, [R1+0x360] ;  /* 0x0003600001087983 */ /* 0x001ee80000300800 */
[----:B------:R-:W3:Y:S04]  /*48020*/  LDL.LU R9, [R1+0x364] ;  /* 0x0003640001097983 */ /* 0x000ee80000300800 */
[----:B------:R-:W3:Y:S04]  /*48030*/  LDL.LU R10, [R1+0x368] ;  /* 0x00036800010a7983 */ /* 0x000ee80000300800 */
[----:B------:R-:W3:Y:S02]  /*48040*/  LDL.LU R11, [R1+0x36c] ;  /* 0x00036c00010b7983 */ /* 0x000ee40000300800 */
[----:B---3--:R-:W-:-:S15]  /*48050*/  HMMA.16816.F32.BF16 R8, R16, R12, R8 ;  /* 0x0000000c1008723c */ /* 0x008fde0000041808 */
[----:B------:R-:W-:-:S04]  /*48060*/  NOP ;  /* 0x0000000000007918 */ /* 0x000fc80000000000 */
[----:B------:R-:W-:Y:S04]  /*48070*/  STL.64 [R1+0x240], R8 ;  /* 0x0002400801007387 */ /* 0x000fe80000100a00 */
[----:B------:R0:W-:Y:S02]  /*48080*/  STL.64 [R1+0x248], R10 ;  /* 0x0002480a01007387 */ /* 0x0001e40000100a00 */
[----:B0-----:R-:W-:Y:S01]  /*48090*/  MOV R11, R12 ;  /* 0x0000000c000b7202 */ /* 0x001fe20000000f00 */
[----:B------:R-:W-:Y:S02]  /*480a0*/  IMAD.MOV.U32 R10, RZ, RZ, R13 ;  /* 0x000000ffff0a7224 */ /* 0x000fe400078e000d */
[----:B------:R-:W-:Y:S03]  /*480b0*/  HMMA.16816.F32.BF16 R12, R16, R4, R24 ;  /* 0x00000004100c723c */ /* 0x000fe60000041818 */
[----:B------:R-:W-:Y:S04]  /*480c0*/  STL [R1+0x393c], R10 ;  /* 0x00393c0a01007387 */ /* 0x000fe80000100800 */
[----:B------:R-:W-:-:S12]  /*480d0*/  STL [R1+0x3938], R11 ;  /* 0x0039380b01007387 */ /* 0x000fd80000100800 */
[----:B------:R0:W-:Y:S04]  /*480e0*/  STL.64 [R1+0x230], R12 ;  /* 0x0002300c01007387 */ /* 0x0001e80000100a00 */
[----:B------:R-:W-:Y:S04]  /*480f0*/  STL.64 [R1+0x238], R14 ;  /* 0x0002380e01007387 */ /* 0x000fe80000100a00 */
[----:B0-----:R-:W3:Y:S04]  /*48100*/  LDL.LU.64 R12, [R1+0x10] ;  /* 0x00001000010c7983 */ /* 0x001ee80000300a00 */
[----:B------:R-:W4:Y:S01]  /*48110*/  LDL.LU.64 R24, [R1] ;  /* 0x0000000001187983 */ /* 0x000f220000300a00 */
[----:B------:R-:W-:-:S02]  /*48120*/  MOV R8, R5 ;  /* 0x0000000500087202 */ /* 0x000fc40000000f00 */
[----:B------:R-:W-:Y:S02]  /*48130*/  MOV R9, R4 ;  /* 0x0000000400097202 */ /* 0x000fe40000000f00 */
[----:B------:R-:W-:-:S05]  /*48140*/  LOP3.LUT R0, R0, 0x60, RZ, 0x3c, !PT ;  /* 0x0000006000007812 */ /* 0x000fca00078e3cff */
[----:B------:R-:W0:Y:S04]  /*48150*/  LDSM.16.M88.4 R4, [R0+UR6+0x28000] ;  /* 0x028000060004783b */ /* 0x000e280008000200 */
[----:B----4-:R1:W-:Y:S04]  /*48160*/  STL.64 [R1+0x39b8], R24 ;  /* 0x0039b81801007387 */ /* 0x0103e80000100a00 */
[----:B-1----:R-:W3:Y:S04]  /*48170*/  LDL.LU R24, [R1+0x400] ;  /* 0x0004000001187983 */ /* 0x002ee80000300800 */
[----:B------:R-:W3:Y:S04]  /*48180*/  LDL.LU R25, [R1+0x404] ;  /* 0x0004040001197983 */ /* 0x000ee80000300800 */
[----:B------:R-:W3:Y:S04]  /*48190*/  LDL.LU R26, [R1+0x408] ;  /* 0x00040800011a7983 */ /* 0x000ee80000300800 */
[----:B------:R-:W3:Y:S04]  /*481a0*/  LDL.LU R27, [R1+0x40c] ;  /* 0x00040c00011b7983 */ /* 0x000ee80000300800 */
[----:B------:R1:W-:Y:S04]  /*481b0*/  STL [R1+0x3944], R8 ;  /* 0x0039440801007387 */ /* 0x0003e80000100800 */
[----:B------:R4:W-:Y:S04]  /*481c0*/  STL [R1+0x3940], R9 ;  /* 0x0039400901007387 */ /* 0x0009e80000100800 */
[----:B-1----:R-:W3:Y:S04]  /*481d0*/  LDL.LU R8, [R1+0x410] ;  /* 0x0004100001087983 */ /* 0x002ee80000300800 */
[----:B----4-:R-:W3:Y:S04]  /*481e0*/  LDL.LU R9, [R1+0x414] ;  /* 0x0004140001097983 */ /* 0x010ee80000300800 */
[----:B------:R-:W3:Y:S04]  /*481f0*/  LDL.LU R10, [R1+0x418] ;  /* 0x00041800010a7983 */ /* 0x000ee80000300800 */
[----:B------:R-:W3:Y:S04]  /*48200*/  LDL.LU R11, [R1+0x41c] ;  /* 0x00041c00010b7983 */ /* 0x000ee80000300800 */
[----:B0-----:R-:W-:Y:S04]  /*48210*/  STL.64 [R1+0x37d0], R6 ;  /* 0x0037d00601007387 */ /* 0x001fe80000100a00 */
[----:B------:R2:W-:Y:S02]  /*48220*/  STL.64 [R1+0x37c8], R4 ;  /* 0x0037c80401007387 */ /* 0x0005e40000100a00 */
[----:B--2---:R-:W-:-:S02]  /*48230*/  MOV R5, R20 ;  /* 0x0000001400057202 */ /* 0x004fc40000000f00 */
[----:B------:R-:W-:Y:S01]  /*48240*/  MOV R4, R21 ;  /* 0x0000001500047202 */ /* 0x000fe20000000f00 */
[----:B---3--:R-:W-:-:S15]  /*48250*/  HMMA.16816.F32.BF16 R8, R16, R20, R8 ;  /* 0x000000141008723c */ /* 0x008fde0000041808 */
[----:B------:R-:W-:-:S04]  /*48260*/  NOP ;  /* 0x0000000000007918 */ /* 0x000fc80000000000 */
[----:B------:R-:W-:Y:S04]  /*48270*/  STL.64 [R1+0x220], R8 ;  /* 0x0002200801007387 */ /* 0x000fe80000100a00 */
[----:B------:R-:W-:Y:S04]  /*48280*/  STL.64 [R1+0x228], R10 ;  /* 0x0002280a01007387 */ /* 0x000fe80000100a00 */
[----:B------:R-:W2:Y:S04]  /*48290*/  LDL.LU R20, [R1+0x3e0] ;  /* 0x0003e00001147983 */ /* 0x000ea80000300800 */
[----:B------:R-:W2:Y:S04]  /*482a0*/  LDL.LU R21, [R1+0x3e4] ;  /* 0x0003e40001157983 */ /* 0x000ea80000300800 */
[----:B------:R-:W3:Y:S04]  /*482b0*/  LDL.LU R22, [R1+0x3e8] ;  /* 0x0003e80001167983 */ /* 0x000ee80000300800 */
[----:B------:R-:W3:Y:S04]  /*482c0*/  LDL.LU R23, [R1+0x3ec] ;  /* 0x0003ec0001177983 */ /* 0x000ee80000300800 */
[----:B---3--:R-:W-:Y:S04]  /*482d0*/  STL.64 [R1+0x39b0], R22 ;  /* 0x0039b01601007387 */ /* 0x008fe80000100a00 */
[----:B--2---:R0:W-:Y:S04]  /*482e0*/  STL.64 [R1+0x39a8], R20 ;  /* 0x0039a81401007387 */ /* 0x0041e80000100a00 */
[----:B0-----:R-:W2:Y:S04]  /*482f0*/  LDL.LU R20, [R1+0x3f0] ;  /* 0x0003f00001147983 */ /* 0x001ea80000300800 */
[----:B------:R-:W2:Y:S04]  /*48300*/  LDL.LU R21, [R1+0x3f4] ;  /* 0x0003f40001157983 */ /* 0x000ea80000300800 */
[----:B------:R-:W2:Y:S04]  /*48310*/  LDL.LU R22, [R1+0x3f8] ;  /* 0x0003f80001167983 */ /* 0x000ea80000300800 */
[----:B------:R-:W2:Y:S04]  /*48320*/  LDL.LU R23, [R1+0x3fc] ;  /* 0x0003fc0001177983 */ /* 0x000ea80000300800 */
[----:B------:R0:W-:Y:S04]  /*48330*/  STL.64 [R1+0x3948], R4 ;  /* 0x0039480401007387 */ /* 0x0001e80000100a00 */
[----:B0-----:R-:W3:Y:S04]  /*48340*/  LDL.LU R4, [R1+0x3a0] ;  /* 0x0003a00001047983 */ /* 0x001ee80000300800 */
[----:B------:R-:W3:Y:S04]  /*48350*/  LDL.LU R5, [R1+0x3a4] ;  /* 0x0003a40001057983 */ /* 0x000ee80000300800 */
[----:B------:R-:W4:Y:S04]  /*48360*/  LDL.LU R6, [R1+0x3a8] ;  /* 0x0003a80001067983 */ /* 0x000f280000300800 */
[----:B------:R-:W4:Y:S04]  /*48370*/  LDL.LU R7, [R1+0x3ac] ;  /* 0x0003ac0001077983 */ /* 0x000f280000300800 */
[----:B----4-:R-:W-:Y:S04]  /*48380*/  STL.64 [R1+0x3958], R6 ;  /* 0x0039580601007387 */ /* 0x010fe80000100a00 */
[----:B---3--:R0:W-:Y:S04]  /*48390*/  STL.64 [R1+0x3950], R4 ;  /* 0x0039500401007387 */ /* 0x0081e80000100a00 */
[----:B0-----:R-:W3:Y:S01]  /*483a0*/  LDL.LU.64 R4, [R1+0xa0] ;  /* 0x0000a00001047983 */ /* 0x001ee20000300a00 */
[----:B------:R-:W-:Y:S03]  /*483b0*/  HMMA.16816.F32.BF16 R24, R16, R12, R24 ;  /* 0x0000000c1018723c */ /* 0x000fe60000041818 */
[----:B---3--:R0:W-:Y:S04]  /*483c0*/  STL.64 [R1+0x3970], R4 ;  /* 0x0039700401007387 */ /* 0x0081e80000100a00 */
[----:B0-----:R-:W3:Y:S04]  /*483d0*/  LDL.LU R4, [R1+0x3c0] ;  /* 0x0003c00001047983 */ /* 0x001ee80000300800 */
[----:B------:R-:W3:Y:S04]  /*483e0*/  LDL.LU R5, [R1+0x3c4] ;  /* 0x0003c40001057983 */ /* 0x000ee80000300800 */
[----:B------:R-:W4:Y:S04]  /*483f0*/  LDL.LU R6, [R1+0x3c8] ;  /* 0x0003c80001067983 */ /* 0x000f280000300800 */
[----:B------:R-:W4:Y:S01]  /*48400*/  LDL.LU R7, [R1+0x3cc] ;  /* 0x0003cc0001077983 */ /* 0x000f220000300800 */
[----:B------:R-:W-:Y:S01]  /*48410*/  IMAD.MOV.U32 R10, RZ, RZ, R12 ;  /* 0x000000ffff0a7224 */ /* 0x000fe200078e000c */
[----:B------:R-:W-:-:S02]  /*48420*/  MOV R11, R13 ;  /* 0x0000000d000b7202 */ /* 0x000fc40000000f00 */
[----:B----4-:R-:W-:Y:S04]  /*48430*/  STL.64 [R1+0x3980], R6 ;  /* 0x0039800601007387 */ /* 0x010fe80000100a00 */
[----:B---3--:R0:W-:Y:S04]  /*48440*/  STL.64 [R1+0x3978], R4 ;  /* 0x0039780401007387 */ /* 0x0081e80000100a00 */
[----:B0-----:R-:W3:Y:S04]  /*48450*/  LDL.LU R4, [R1+0x3d0] ;  /* 0x0003d00001047983 */ /* 0x001ee80000300800 */
[----:B------:R-:W3:Y:S04]  /*48460*/  LDL.LU R5, [R1+0x3d4] ;  /* 0x0003d40001057983 */ /* 0x000ee80000300800 */
[----:B------:R-:W3:Y:S04]  /*48470*/  LDL.LU R6, [R1+0x3d8] ;  /* 0x0003d80001067983 */ /* 0x000ee80000300800 */
[----:B------:R-:W3:Y:S04]  /*48480*/  LDL.LU R7, [R1+0x3dc] ;  /* 0x0003dc0001077983 */ /* 0x000ee80000300800 */
[----:B------:R-:W4:Y:S04]  /*48490*/  LDL.LU.64 R12, [R1+0x39c0] ;  /* 0x0039c000010c7983 */ /* 0x000f280000300a00 */
[----:B------:R0:W-:Y:S04]  /*484a0*/  STL.64 [R1+0x210], R24 ;  /* 0x0002101801007387 */ /* 0x0001e80000100a00 */
[----:B0-----:R-:W2:Y:S01]  /*484b0*/  LDL.LU.64 R24, [R1+0x39b8] ;  /* 0x0039b80001187983 */ /* 0x001ea20000300a00 */
[----:B------:R-:W-:-:S05]  /*484c0*/  MOV R14, R26 ;  /* 0x0000001a000e7202 */ /* 0x000fca0000000f00 */
[----:B------:R-:W-:Y:S01]  /*484d0*/  STL [R1+0x37b8], R14 ;  /* 0x0037b80e01007387 */ /* 0x000fe20000100800 */
[----:B------:R-:W-:Y:S01]  /*484e0*/  MOV R15, R27 ;  /* 0x0000001b000f7202 */ /* 0x000fe20000000f00 */
[----:B--2---:R-:W-:Y:S01]  /*484f0*/  HMMA.16816.F32.BF16 R20, R16, R24, R20 ;  /* 0x000000181014723c */ /* 0x004fe20000041814 */
[----:B------:R-:W-:Y:S01]  /*48500*/  MOV R8, R24 ;  /* 0x0000001800087202 */ /* 0x000fe20000000f00 */
[----:B------:R-:W-:-:S15]  /*48510*/  IMAD.MOV.U32 R9, RZ, RZ, R25 ;  /* 0x000000ffff097224 */ /* 0x000fde00078e0019 */
[----:B------:R-:W-:Y:S02]  /*48520*/  NOP ;  /* 0x0000000000007918 */ /* 0x000fe40000000000 */
[----:B------:R-:W-:Y:S04]  /*48530*/  STL.64 [R1+0x200], R20 ;  /* 0x0002001401007387 */ /* 0x000fe80000100a00 */
[----:B------:R0:W-:Y:S04]  /*48540*/  STL.64 [R1+0x208], R22 ;  /* 0x0002081601007387 */ /* 0x0001e80000100a00 */
[----:B0-----:R-:W2:Y:S04]  /*48550*/  LDL.LU.64 R22, [R1+0x39b0] ;  /* 0x0039b00001167983 */ /* 0x001ea80000300a00 */
[----:B------:R-:W2:Y:S04]  /*48560*/  LDL.LU.64 R20, [R1+0x39a8] ;  /* 0x0039a80001147983 */ /* 0x000ea80000300a00 */
[----:B------:R-:W2:Y:S04]  /*48570*/  LDL.LU.64 R26, [R1+0x39a0] ;  /* 0x0039a000011a7983 */ /* 0x000ea80000300a00 */
[----:B------:R-:W2:Y:S04]  /*48580*/  LDL.LU.64 R24, [R1+0x3998] ;  /* 0x0039980001187983 */ /* 0x000ea80000300a00 */
[----:B------:R-:W-:Y:S04]  /*48590*/  STL.64 [R1+0x3968], R10 ;  /* 0x0039680a01007387 */ /* 0x000fe80000100a00 */
[----:B------:R0:W-:Y:S04]  /*485a0*/  STL.64 [R1+0x3960], R8 ;  /* 0x0039600801007387 */ /* 0x0001e80000100a00 */
[----:B0-----:R-:W3:Y:S04]  /*485b0*/  LDL.LU R8, [R1+0x3b0] ;  /* 0x0003b00001087983 */ /* 0x001ee80000300800 */
[----:B------:R-:W3:Y:S04]  /*485c0*/  LDL.LU R9, [R1+0x3b4] ;  /* 0x0003b40001097983 */ /* 0x000ee80000300800 */
[----:B------:R-:W3:Y:S04]  /*485d0*/  LDL.LU R10, [R1+0x3b8] ;  /* 0x0003b800010a7983 */ /* 0x000ee80000300800 */
[----:B------:R-:W3:Y:S01]  /*485e0*/  LDL.LU R11, [R1+0x3bc] ;  /* 0x0003bc00010b7983 */ /* 0x000ee20000300800 */
[----:B--2---:R-:W-:-:S15]  /*485f0*/  HMMA.16816.F32.BF16 R20, R16, R24, R20 ;  /* 0x000000181014723c */ /* 0x004fde0000041814 */
[----:B------:R-:W-:-:S04]  /*48600*/  NOP ;  /* 0x0000000000007918 */ /* 0x000fc80000000000 */
[----:B------:R-:W-:Y:S01]  /*48610*/  STL [R1+0x1f4], R21 ;  /* 0x0001f41501007387 */ /* 0x000fe20000100800 */
[----:B------:R-:W-:-:S03]  /*48620*/  MOV R14, R20 ;  /* 0x00000014000e7202 */ /* 0x000fc60000000f00 */
[----:B------:R0:W-:Y:S04]  /*48630*/  STL.64 [R1+0x1f8], R22 ;  /* 0x0001f81601007387 */ /* 0x0001e80000100a00 */
[----:B0-----:R-:W2:Y:S04]  /*48640*/  LDL.LU.64 R22, [R1+0x3990] ;  /* 0x0039900001167983 */ /* 0x001ea80000300a00 */
[----:B------:R-:W3:Y:S04]  /*48650*/  LDL.LU.64 R20, [R1+0x3988] ;  /* 0x0039880001147983 */ /* 0x000ee80000300a00 */
[----:B------:R-:W-:Y:S04]  /*48660*/  STL.64 [R1+0x3830], R26 ;  /* 0x0038301a01007387 */ /* 0x000fe80000100a00 */
[----:B------:R0:W-:Y:S04]  /*48670*/  STL.64 [R1+0x3828], R24 ;  /* 0x0038281801007387 */ /* 0x0001e80000100a00 */
[----:B0-----:R-:W2:Y:S01]  /*48680*/  LDL.LU.64 R24, [R1+0x170] ;  /* 0x0001700001187983 */ /* 0x001ea20000300a00 */
[----:B---3--:R-:W-:-:S15]  /*48690*/  HMMA.16816.F32.BF16 R4, R16, R20, R4 ;  /* 0x000000141004723c */ /* 0x008fde0000041804 */
[----:B------:R-:W-:-:S04]  /*486a0*/  NOP ;  /* 0x0000000000007918 */ /* 0x000fc80000000000 */
[----:B------:R-:W-:Y:S04]  /*486b0*/  STL.64 [R1+0x1e0], R4 ;  /* 0x0001e00401007387 */ /* 0x000fe80000100a00 */
[----:B------:R0:W-:Y:S04]  /*486c0*/  STL.64 [R1+0x1e8], R6 ;  /* 0x0001e80601007387 */ /* 0x0001e80000100a00 */
[----:B0-----:R-:W4:Y:S04]  /*486d0*/  LDL.LU.64 R6, [R1+0x3980] ;  /* 0x0039800001067983 */ /* 0x001f280000300a00 */
[----:B------:R-:W4:Y:S04]  /*486e0*/  LDL.LU.64 R4, [R1+0x3978] ;  /* 0x0039780001047983 */ /* 0x000f280000300a00 */
[----:B--2---:R-:W-:Y:S04]  /*486f0*/  STL.64 [R1+0x3820], R22 ;  /* 0x0038201601007387 */ /* 0x004fe80000100a00 */
[----:B------:R0:W-:Y:S04]  /*48700*/  STL.64 [R1+0x3818], R20 ;  /* 0x0038181401007387 */ /* 0x0001e80000100a00 */
[----:B0-----:R-:W2:Y:S04]  /*48710*/  LDL.LU R20, [R1+0x340] ;  /* 0x0003400001147983 */ /* 0x001ea80000300800 */
[----:B------:R-:W2:Y:S04]  /*48720*/  LDL.LU R21, [R1+0x344] ;  /* 0x0003440001157983 */ /* 0x000ea80000300800 */
[----:B------:R-:W2:Y:S04]  /*48730*/  LDL.LU R22, [R1+0x348] ;  /* 0x0003480001167983 */ /* 0x000ea80000300800 */
[----:B------:R-:W2:Y:S01]  /*48740*/  LDL.LU R23, [R1+0x34c] ;  /* 0x00034c0001177983 */ /* 0x000ea20000300800 */
[----:B----4-:R-:W-:-:S15]  /*48750*/  HMMA.16816.F32.BF16 R4, R16, R12, R4 ;  /* 0x0000000c1004723c */ /* 0x010fde0000041804 */
[----:B------:R-:W-:-:S04]  /*48760*/  NOP ;  /* 0x0000000000007918 */ /* 0x000fc80000000000 */
[----:B------:R0:W-:Y:S04]  /*48770*/  STL.64 [R1+0x1d0], R4 ;  /* 0x0001d00401007387 */ /* 0x0001e80000100a00 */
[----:B------:R-:W-:Y:S04]  /*48780*/  STL.64 [R1+0x1d8], R6 ;  /* 0x0001d80601007387 */ /* 0x000fe80000100a00 */
[----:B0-----:R-:W3:Y:S04]  /*48790*/  LDL.LU.64 R4, [R1+0x3970] ;  /* 0x0039700001047983 */ /* 0x001ee80000300a00 */
[----:B------:R-:W-:Y:S04]  /*487a0*/  STL.64 [R1+0x3840], R14 ;  /* 0x0038400e01007387 */ /* 0x000fe80000100a00 */
[----:B------:R0:W-:Y:S04]  /*487b0*/  STL.64 [R1+0x3838], R12 ;  /* 0x0038380c01007387 */ /* 0x0001e80000100a00 */
[----:B0-----:R-:W4:Y:S01]  /*487c0*/  LDL.LU.64 R12, [R1+0x160] ;  /* 0x00016000010c7983 */ /* 0x001f220000300a00 */
[----:B---3--:R-:W-:Y:S01]  /*487d0*/  HMMA.16816.F32.BF16 R8, R16, R4, R8 ;  /* 0x000000041008723c */ /* 0x008fe20000041808 */
[----:B------:R-:W-:-:S02]  /*487e0*/  MOV R29, R4 ;  /* 0x00000004001d7202 */ /* 0x000fc40000000f00 */
[----:B------:R-:W-:-:S15]  /*487f0*/  MOV R3, R5 ;  /* 0x0000000500037202 */ /* 0x000fde0000000f00 */
[----:B------:R-:W-:Y:S01]  /*48800*/  NOP ;  /* 0x0000000000007918 */ /* 0x000fe20000000000 */
[----:B------:R-:W-:Y:S04]  /*48810*/  STL.64 [R1+0x1c0], R8 ;  /* 0x0001c00801007387 */ /* 0x000fe80000100a00 */
[----:B------:R0:W-:Y:S04]  /*48820*/  STL.64 [R1+0x1c8], R10 ;  /* 0x0001c80a01007387 */ /* 0x0001e80000100a00 */
[----:B0-----:R-:W3:Y:S04]  /*48830*/  LDL.LU.64 R10, [R1+0x3968] ;  /* 0x00396800010a7983 */ /* 0x001ee80000300a00 */
[----:B------:R-:W2:Y:S04]  /*48840*/  LDL.LU.64 R8, [R1+0x3960] ;  /* 0x0039600001087983 */ /* 0x000ea80000300a00 */
[----:B------:R-:W2:Y:S04]  /*48850*/  LDL.LU.64 R6, [R1+0x3958] ;  /* 0x0039580001067983 */ /* 0x000ea80000300a00 */
[----:B------:R-:W2:Y:S01]  /*48860*/  LDL.LU.64 R4, [R1+0x3950] ;  /* 0x0039500001047983 */ /* 0x000ea20000300a00 */
[----:B----4-:R-:W-:Y:S01]  /*48870*/  MOV R2, R12 ;  /* 0x0000000c00027202 */ /* 0x010fe20000000f00 */
[----:B------:R-:W-:Y:S01]  /*48880*/  IMAD.MOV.U32 R28, RZ, RZ, R13 ;  /* 0x000000ffff1c7224 */ /* 0x000fe200078e000d */
[C---:B--2---:R-:W-:Y:S08]  /*48890*/  HMMA.16816.F32.BF16 R4, R16.reuse, R12, R4 ;  /* 0x0000000c1004723c */ /* 0x044ff00000041804 */
[----:B------:R-:W-:Y:S01]  /*488a0*/  HMMA.16816.F32.BF16 R12, R16, R24, R20 ;  /* 0x00000018100c723c */ /* 0x000fe20000041814 */
[----:B------:R-:W0:Y:S10]  /*488b0*/  LDSM.16.M88.4 R16, [R0+UR6+0x29000] ;  /* 0x029000060010783b */ /* 0x000e340008000200 */
[----:B------:R1:W-:Y:S04]  /*488c0*/  STL.64 [R1+0x1b0], R4 ;  /* 0x0001b00401007387 */ /* 0x0003e80000100a00 */
[----:B------:R2:W-:Y:S04]  /*488d0*/  STL.64 [R1+0x1b8], R6 ;  /* 0x0001b80601007387 */ /* 0x0005e80000100a00 */
[----:B-1----:R-:W4:Y:S04]  /*488e0*/  LDL.LU.64 R4, [R1+0x3948] ;  /* 0x0039480001047983 */ /* 0x002f280000300a00 */
[----:B------:R1:W-:Y:S04]  /*488f0*/  STL.64 [R1+0x1a0], R12 ;  /* 0x0001a00c01007387 */ /* 0x0003e80000100a00 */
[----:B------:R0:W-:Y:S04]  /*48900*/  STL.64 [R1+0x1a8], R14 ;  /* 0x0001a80e01007387 */ /* 0x0001e80000100a00 */
[----:B------:R-:W3:Y:S04]  /*48910*/  LDL.LU R20, [R1+0xd0] ;  /* 0x0000d00001147983 */ /* 0x000ee80000300800 */
[----:B------:R-:W3:Y:S04]  /*48920*/  LDL.LU R21, [R1+0xd4] ;  /* 0x0000d40001157983 */ /* 0x000ee80000300800 */
[----:B------:R-:W3:Y:S04]  /*48930*/  LDL.LU R22, [R1+0xd8] ;  /* 0x0000d80001167983 */ /* 0x000ee80000300800 */
[----:B------:R-:W3:Y:S01]  /*48940*/  LDL.LU R23, [R1+0xdc] ;  /* 0x0000dc0001177983 */ /* 0x000ee20000300800 */
[----:B--2---:R-:W-:-:S02]  /*48950*/  MOV R7, R24 ;  /* 0x0000001800077202 */ /* 0x004fc40000000f00 */
[----:B------:R-:W-:Y:S02]  /*48960*/  MOV R6, R25 ;  /* 0x0000001900067202 */ /* 0x000fe40000000f00 */
[----:B------:R-:W-:Y:S02]  /*48970*/  MOV R24, R8 ;  /* 0x0000000800187202 */ /* 0x000fe40000000f00 */
[----:B------:R-:W-:Y:S01]  /*48980*/  MOV R25, R9 ;  /* 0x0000000900197202 */ /* 0x000fe20000000f00 */
[----:B---3--:R-:W-:Y:S04]  /*48990*/  STL.64 [R1+0x3850], R22 ;  /* 0x0038501601007387 */ /* 0x008fe80000100a00 */
[----:B------:R2:W-:Y:S04]  /*489a0*/  STL.64 [R1+0x3848], R20 ;  /* 0x0038481401007387 */ /* 0x0005e80000100a00 */
[----:B------:R-:W3:Y:S04]  /*489b0*/  LDL.LU R8, [R1+0x3944] ;  /* 0x0039440001087983 */ /* 0x000ee80000300800 */
[----:B------:R-:W3:Y:S04]  /*489c0*/  LDL.LU R9, [R1+0x3940] ;  /* 0x0039400001097983 */ /* 0x000ee80000300800 */
[----:B------:R0:W-:Y:S04]  /*489d0*/  STL.64 [R1+0x3858], R24 ;  /* 0x0038581801007387 */ /* 0x0001e80000100a00 */
[----:B-1----:R-:W3:Y:S04]  /*489e0*/  LDL.LU R12, [R1+0x2e0] ;  /* 0x0002e000010c7983 */ /* 0x002ee80000300800 */
[----:B------:R-:W3:Y:S04]  /*489f0*/  LDL.LU R13, [R1+0x2e4] ;  /* 0x0002e400010d7983 */ /* 0x000ee80000300800 */
[----:B0-----:R-:W3:Y:S04]  /*48a00*/  LDL.LU R14, [R1+0x2e8] ;  /* 0x0002e800010e7983 */ /* 0x001ee80000300800 */
[----:B------:R-:W3:Y:S01]  /*48a10*/  LDL.LU R15, [R1+0x2ec] ;  /* 0x0002ec00010f7983 */ /* 0x000ee20000300800 */
[----:B--2---:R-:W-:Y:S01]  /*48a20*/  IMAD.MOV.U32 R20, RZ, RZ, R10 ;  /* 0x000000ffff147224 */ /* 0x004fe200078e000a */
[----:B------:R-:W-:-:S02]  /*48a30*/  MOV R21, R11 ;  /* 0x0000000b00157202 */ /* 0x000fc40000000f00 */
[----:B---3--:R-:W-:Y:S04]  /*48a40*/  STL.64 [R1+0x3868], R14 ;  /* 0x0038680e01007387 */ /* 0x008fe80000100a00 */
[----:B------:R4:W-:Y:S04]  /*48a50*/  STL.64 [R1+0x3860], R12 ;  /* 0x0038600c01007387 */ /* 0x0009e80000100a00 */
[----:B------:R-:W2:Y:S04]  /*48a60*/  LDL.LU R10, [R1+0x393c] ;  /* 0x00393c00010a7983 */ /* 0x000ea80000300800 */
[----:B------:R-:W3:Y:S04]  /*48a70*/  LDL.LU R11, [R1+0x3938] ;  /* 0x00393800010b7983 */ /* 0x000ee80000300800 */
[----:B------:R0:W-:Y:S04]  /*48a80*/  STL.64 [R1+0x3870], R20 ;  /* 0x0038701401007387 */ /* 0x0001e80000100a00 */
[----:B------:R-:W2:Y:S04]  /*48a90*/  LDL.LU R24, [R1+0x2f0] ;  /* 0x0002f00001187983 */ /* 0x000ea80000300800 */
[----:B------:R-:W2:Y:S04]  /*48aa0*/  LDL.LU R25, [R1+0x2f4] ;  /* 0x0002f40001197983 */ /* 0x000ea80000300800 */
[----:B------:R-:W2:Y:S04]  /*48ab0*/  LDL.LU R26, [R1+0x2f8] ;  /* 0x0002f800011a7983 */ /* 0x000ea80000300800 */
[----:B------:R-:W2:Y:S01]  /*48ac0*/  LDL.LU R27, [R1+0x2fc] ;  /* 0x0002fc00011b7983 */ /* 0x000ea20000300800 */
[----:B----4-:R-:W-:-:S02]  /*48ad0*/  MOV R12, R5 ;  /* 0x00000005000c7202 */ /* 0x010fc40000000f00 */
[----:B------:R-:W-:Y:S01]  /*48ae0*/  MOV R13, R4 ;  /* 0x00000004000d7202 */ /* 0x000fe20000000f00 */
[----:B--2---:R-:W-:Y:S04]  /*48af0*/  STL.64 [R1+0x3880], R26 ;  /* 0x0038801a01007387 */ /* 0x004fe80000100a00 */
[----:B------:R1:W-:Y:S04]  /*48b00*/  STL.64 [R1+0x3878], R24 ;  /* 0x0038781801007387 */ /* 0x0003e80000100a00 */
[----:B------:R-:W-:Y:S04]  /*48b10*/  STL.64 [R1+0x3888], R12 ;  /* 0x0038880c01007387 */ /* 0x000fe80000100a00 */
[----:B0-----:R-:W2:Y:S04]  /*48b20*/  LDL.LU R20, [R1+0x100] ;  /* 0x0001000001147983 */ /* 0x001ea80000300800 */
[----:B------:R-:W2:Y:S04]  /*48b30*/  LDL.LU R21, [R1+0x104] ;  /* 0x0001040001157983 */ /* 0x000ea80000300800 */
[----:B------:R-:W4:Y:S04]  /*48b40*/  LDL.LU R22, [R1+0x108] ;  /* 0x0001080001167983 */ /* 0x000f280000300800 */
[----:B------:R-:W4:Y:S01]  /*48b50*/  LDL.LU R23, [R1+0x10c] ;  /* 0x00010c0001177983 */ /* 0x000f220000300800 */
[----:B-1----:R-:W-:Y:S01]  /*48b60*/  MOV R24, R9 ;  /* 0x0000000900187202 */ /* 0x002fe20000000f00 */
[----:B------:R-:W-:-:S02]  /*48b70*/  IMAD.MOV.U32 R25, RZ, RZ, R8 ;  /* 0x000000ffff197224 */ /* 0x000fc400078e0008 */
[----:B----4-:R-:W-:Y:S04]  /*48b80*/  STL.64 [R1+0x3898], R22 ;  /* 0x0038981601007387 */ /* 0x010fe80000100a00 */
[----:B--2---:R3:W-:Y:S04]  /*48b90*/  STL.64 [R1+0x3890], R20 ;  /* 0x0038901401007387 */ /* 0x0047e80000100a00 */
[----:B------:R-:W2:Y:S04]  /*48ba0*/  LDL.LU R9, [R1+0x3934] ;  /* 0x0039340001097983 */ /* 0x000ea80000300800 */
[----:B------:R-:W4:Y:S01]  /*48bb0*/  LDL.LU R8, [R1+0x3930] ;  /* 0x0039300001087983 */ /* 0x000f220000300800 */
[----:B---3--:R-:W-:-:S02]  /*48bc0*/  MOV R20, R11 ;  /* 0x0000000b00147202 */ /* 0x008fc40000000f00 */
[----:B------:R-:W-:Y:S01]  /*48bd0*/  MOV R21, R10 ;  /* 0x0000000a00157202 */ /* 0x000fe20000000f00 */
[----:B------:R0:W-:Y:S04]  /*48be0*/  STL.64 [R1+0x38a0], R24 ;  /* 0x0038a01801007387 */ /* 0x0001e80000100a00 */
[----:B------:R-:W3:Y:S04]  /*48bf0*/  LDL.LU R11, [R1+0x392c] ;  /* 0x00392c00010b7983 */ /* 0x000ee80000300800 */
[----:B------:R-:W3:Y:S04]  /*48c00*/  LDL.LU R10, [R1+0x3928] ;  /* 0x00392800010a7983 */ /* 0x000ee80000300800 */
[----:B------:R2:W-:Y:S04]  /*48c10*/  STL.64 [R1+0x38a8], R20 ;  /* 0x0038a81401007387 */ /* 0x0005e80000100a00 */
[----:B0-----:R-:W3:Y:S04]  /*48c20*/  LDL.LU R24, [R1+0x120] ;  /* 0x0001200001187983 */ /* 0x001ee80000300800 */
[----:B------:R-:W3:Y:S04]  /*48c30*/  LDL.LU R25, [R1+0x124] ;  /* 0x0001240001197983 */ /* 0x000ee80000300800 */
[----:B------:R-:W3:Y:S04]  /*48c40*/  LDL.LU R26, [R1+0x128] ;  /* 0x00012800011a7983 */ /* 0x000ee80000300800 */
[----:B------:R-:W3:Y:S01]  /*48c50*/  LDL.LU R27, [R1+0x12c] ;  /* 0x00012c00011b7983 */ /* 0x000ee20000300800 */
[----:B--2---:R-:W-:-:S02]  /*48c60*/  MOV R21, R9 ;  /* 0x0000000900157202 */ /* 0x004fc40000000f00 */
[----:B----4-:R-:W-:Y:S01]  /*48c70*/  MOV R20, R8 ;  /* 0x0000000800147202 */ /* 0x010fe20000000f00 */
[----:B---3--:R-:W-:Y:S04]  /*48c80*/  STL.64 [R1+0x38b8], R26 ;  /* 0x0038b81a01007387 */ /* 0x008fe80000100a00 */
[----:B------:R0:W-:Y:S04]  /*48c90*/  STL.64 [R1+0x38b0], R24 ;  /* 0x0038b01801007387 */ /* 0x0001e80000100a00 */
[----:B------:R-:W2:Y:S04]  /*48ca0*/  LDL.LU R8, [R1+0x3924] ;  /* 0x0039240001087983 */ /* 0x000ea80000300800 */
[----:B------:R-:W2:Y:S04]  /*48cb0*/  LDL.LU R9, [R1+0x3920] ;  /* 0x0039200001097983 */ /* 0x000ea80000300800 */
[----:B------:R1:W-:Y:S04]  /*48cc0*/  STL.64 [R1+0x38c0], R20 ;  /* 0x0038c01401007387 */ /* 0x0003e80000100a00 */
[----:B0-----:R-:W3:Y:S04]  /*48cd0*/  LDL.LU R24, [R1+0x130] ;  /* 0x0001300001187983 */ /* 0x001ee80000300800 */
[----:B------:R-:W3:Y:S04]  /*48ce0*/  LDL.LU R25, [R1+0x134] ;  /* 0x0001340001197983 */ /* 0x000ee80000300800 */
[----:B------:R-:W4:Y:S04]  /*48cf0*/  LDL.LU R26, [R1+0x138] ;  /* 0x00013800011a7983 */ /* 0x000f280000300800 */
[----:B------:R-:W4:Y:S01]  /*48d00*/  LDL.LU R27, [R1+0x13c] ;  /* 0x00013c00011b7983 */ /* 0x000f220000300800 */
[----:B-1----:R-:W-:Y:S01]  /*48d10*/  IMAD.MOV.U32 R20, RZ, RZ, R10 ;  /* 0x000000ffff147224 */ /* 0x002fe200078e000a */
[----:B------:R-:W-:-:S02]  /*48d20*/  MOV R21, R11 ;  /* 0x0000000b00157202 */ /* 0x000fc40000000f00 */
[----:B----4-:R-:W-:Y:S04]  /*48d30*/  STL.64 [R1+0x38d0], R26 ;  /* 0x0038d01a01007387 */ /* 0x010fe80000100a00 */
[----:B---3--:R0:W-:Y:S04]  /*48d40*/  STL.64 [R1+0x38c8], R24 ;  /* 0x0038c81801007387 */ /* 0x0081e80000100a00 */
[----:B------:R-:W2:Y:S04]  /*48d50*/  LDL.LU R10, [R1+0x391c] ;  /* 0x00391c00010a7983 */ /* 0x000ea80000300800 */
[----:B------:R-:W2:Y:S04]  /*48d60*/  LDL.LU R11, [R1+0x3918] ;  /* 0x00391800010b7983 */ /* 0x000ea80000300800 */
[----:B------:R1:W-:Y:S04]  /*48d70*/  STL.64 [R1+0x38d8], R20 ;  /* 0x0038d81401007387 */ /* 0x0003e80000100a00 */
[----:B0-----:R-:W3:Y:S04]  /*48d80*/  LDL.LU R24, [R1+0x140] ;  /* 0x0001400001187983 */ /* 0x001ee80000300800 */
[----:B------:R-:W3:Y:S04]  /*48d90*/  LDL.LU R25, [R1+0x144] ;  /* 0x0001440001197983 */ /* 0x000ee80000300800 */
[----:B------:R-:W4:Y:S04]  /*48da0*/  LDL.LU R26, [R1+0x148] ;  /* 0x00014800011a7983 */ /* 0x000f280000300800 */
[----:B------:R-:W4:Y:S04]  /*48db0*/  LDL.LU R27, [R1+0x14c] ;  /* 0x00014c00011b7983 */ /* 0x000f280000300800 */
[----:B------:R-:W2:Y:S04]  /*48dc0*/  LDL.LU R4, [R1+0x90] ;  /* 0x0000900001047983 */ /* 0x000ea80000300800 */
[----:B------:R-:W2:Y:S04]  /*48dd0*/  LDL.LU R5, [R1+0x94] ;  /* 0x0000940001057983 */ /* 0x000ea80000300800 */
[----:B----4-:R-:W-:Y:S04]  /*48de0*/  STL.64 [R1+0x38e8], R26 ;  /* 0x0038e81a01007387 */ /* 0x010fe80000100a00 */
[----:B---3--:R-:W-:Y:S04]  /*48df0*/  STL.64 [R1+0x38e0], R24 ;  /* 0x0038e01801007387 */ /* 0x008fe80000100a00 */
[----:B-1----:R-:W3:Y:S04]  /*48e00*/  LDL.LU R20, [R1+0x70] ;  /* 0x0000700001147983 */ /* 0x002ee80000300800 */
[----:B------:R-:W3:Y:S04]  /*48e10*/  LDL.LU R21, [R1+0x74] ;  /* 0x0000740001157983 */ /* 0x000ee80000300800 */
[----:B---3--:R0:W-:Y:S04]  /*48e20*/  STL.64 [R1+0x38f0], R20 ;  /* 0x0038f01401007387 */ /* 0x0081e80000100a00 */
[----:B0-----:R-:W2:Y:S04]  /*48e30*/  LDL.LU R20, [R1+0x80] ;  /* 0x0000800001147983 */ /* 0x001ea80000300800 */
[----:B------:R-:W2:Y:S04]  /*48e40*/  LDL.LU R21, [R1+0x84] ;  /* 0x0000840001157983 */ /* 0x000ea80000300800 */
[----:B------:R-:W3:Y:S04]  /*48e50*/  LDL.LU R24, [R1+0x150] ;  /* 0x0001500001187983 */ /* 0x000ee80000300800 */
[----:B------:R-:W3:Y:S04]  /*48e60*/  LDL.LU R25, [R1+0x154] ;  /* 0x0001540001197983 */ /* 0x000ee80000300800 */
[----:B------:R-:W4:Y:S04]  /*48e70*/  LDL.LU R26, [R1+0x158] ;  /* 0x00015800011a7983 */ /* 0x000f280000300800 */
[----:B------:R-:W4:Y:S04]  /*48e80*/  LDL.LU R27, [R1+0x15c] ;  /* 0x00015c00011b7983 */ /* 0x000f280000300800 */
        /* <DEDUP_REMOVED lines=10> */
[----:B------:R0:W-:Y:S04]  /*48f30*/  STL.64 [R1+0x3698], R18 ;  /* 0x0036981201007387 */ /* 0x0001e80000100a00 */
[----:B------:R1:W-:Y:S04]  /*48f40*/  STL.64 [R1+0x3690], R16 ;  /* 0x0036901001007387 */ /* 0x0003e80000100a00 */
[----:B0-----:R-:W4:Y:S04]  /*48f50*/  LDL R18, [R1+0x178] ;  /* 0x0001780001127983 */ /* 0x001f280000100800 */
[----:B------:R-:W4:Y:S01]  /*48f60*/  LDL R19, [R1+0x17c] ;  /* 0x00017c0001137983 */ /* 0x000f220000100800 */
[----:B-1----:R-:W-:-:S02]  /*48f70*/  MOV R16, R7 ;  /* 0x0000000700107202 */ /* 0x002fc40000000f00 */
[----:B------:R-:W-:Y:S01]  /*48f80*/  MOV R17, R6 ;  /* 0x0000000600117202 */ /* 0x000fe20000000f00 */
[----:B----4-:R-:W-:Y:S04]  /*48f90*/  STL.64 [R1+0x37e0], R18 ;  /* 0x0037e01201007387 */ /* 0x010fe80000100a00 */
[----:B------:R0:W-:Y:S04]  /*48fa0*/  STL.64 [R1+0x37d8], R16 ;  /* 0x0037d81001007387 */ /* 0x0001e80000100a00 */
[----:B0-----:R-:W4:Y:S04]  /*48fb0*/  LDL.LU R16, [R1+0x330] ;  /* 0x0003300001107983 */ /* 0x001f280000300800 */
[----:B------:R-:W4:Y:S04]  /*48fc0*/  LDL.LU R17, [R1+0x334] ;  /* 0x0003340001117983 */ /* 0x000f280000300800 */
[----:B------:R-:W4:Y:S04]  /*48fd0*/  LDL.LU R18, [R1+0x338] ;  /* 0x0003380001127983 */ /* 0x000f280000300800 */
[----:B------:R-:W4:Y:S01]  /*48fe0*/  LDL.LU R19, [R1+0x33c] ;  /* 0x00033c0001137983 */ /* 0x000f220000300800 */
[C---:B--2---:R-:W-:Y:S03]  /*48ff0*/  HMMA.16816.F32.BF16 R20, R8.reuse, R20, R24 ;  /* 0x000000140814723c */ /* 0x044fe60000041818 */
[----:B------:R-:W-:Y:S05]  /*49000*/  STL [R1+0x2f78], R0 ;  /* 0x002f780001007387 */ /* 0x000fea0000100800 */
[----:B----4-:R-:W-:Y:S01]  /*49010*/  HMMA.16816.F32.BF16 R16, R8, R4, R16 ;  /* 0x000000040810723c */ /* 0x010fe20000041810 */
[----:B------:R-:W2:-:S15]  /*49020*/  LDL.LU R4, [R1+0xc0] ;  /* 0x0000c00001047983 */ /* 0x000e9e0000300800 */
[----:B------:R-:W-:-:S03]  /*49030*/  NOP ;  /* 0x0000000000007918 */ /* 0x000fc60000000000 */
[----:B------:R0:W-:Y:S04]  /*49040*/  STL.64 [R1+0x190], R16 ;  /* 0x0001901001007387 */ /* 0x0001e80000100a00 */
[----:B------:R-:W-:Y:S04]  /*49050*/  STL.64 [R1+0x198], R18 ;  /* 0x0001981201007387 */ /* 0x000fe80000100a00 */
[----:B------:R-:W2:Y:S01]  /*49060*/  LDL.LU R5, [R1+0xc4] ;  /* 0x0000c40001057983 */ /* 0x000ea20000300800 */
[----:B0-----:R-:W-:Y:S01]  /*49070*/  MOV R16, R2 ;  /* 0x0000000200107202 */ /* 0x001fe20000000f00 */
[----:B------:R-:W-:-:S02]  /*49080*/  IMAD.MOV.U32 R17, RZ, RZ, R28 ;  /* 0x000000ffff117224 */ /* 0x000fc400078e001c */
[----:B------:R-:W2:Y:S04]  /*49090*/  LDL.LU R6, [R1+0xc8] ;  /* 0x0000c80001067983 */ /* 0x000ea80000300800 */
[----:B------:R-:W2:Y:S04]  /*490a0*/  LDL.LU R7, [R1+0xcc] ;  /* 0x0000cc0001077983 */ /* 0x000ea80000300800 */
[----:B------:R-:W4:Y:S04]  /*490b0*/  LDL.LU R2, [R1+0x3914] ;  /* 0x0039140001027983 */ /* 0x000f280000300800 */
[----:B------:R-:W2:Y:S04]  /*490c0*/  LDL.LU R28, [R1+0x3910] ;  /* 0x00391000011c7983 */ /* 0x000ea80000300800 */
[----:B------:R0:W-:Y:S02]  /*490d0*/  STL.64 [R1+0x37f0], R16 ;  /* 0x0037f01001007387 */ /* 0x0001e40000100a00 */
[----:B0-----:R-:W-:-:S02]  /*490e0*/  MOV R16, R29 ;  /* 0x0000001d00107202 */ /* 0x001fc40000000f00 */
[----:B------:R-:W-:Y:S01]  /*490f0*/  MOV R17, R3 ;  /* 0x0000000300117202 */ /* 0x000fe20000000f00 */
[----:B------:R-:W2:Y:S04]  /*49100*/  LDL.LU R29, [R1+0x390c] ;  /* 0x00390c00011d7983 */ /* 0x000ea80000300800 */
[----:B------:R-:W2:Y:S04]  /*49110*/  LDL.LU R3, [R1+0x3908] ;  /* 0x0039080001037983 */ /* 0x000ea80000300800 */
[----:B------:R0:W-:Y:S04]  /*49120*/  STL.64 [R1+0x3810], R16 ;  /* 0x0038101001007387 */ /* 0x0001e80000100a00 */
[----:B0-----:R-:W2:Y:S04]  /*49130*/  LDL.LU R16, [R1+0x2d0] ;  /* 0x0002d00001107983 */ /* 0x001ea80000300800 */
[----:B------:R-:W2:Y:S04]  /*49140*/  LDL.LU R17, [R1+0x2d4] ;  /* 0x0002d40001117983 */ /* 0x000ea80000300800 */
[----:B------:R-:W2:Y:S04]  /*49150*/  LDL.LU R18, [R1+0x2d8] ;  /* 0x0002d80001127983 */ /* 0x000ea80000300800 */
[----:B------:R-:W2:Y:S04]  /*49160*/  LDL.LU R19, [R1+0x2dc] ;  /* 0x0002dc0001137983 */ /* 0x000ea80000300800 */
[----:B------:R-:W2:Y:S04]  /*49170*/  LDL.LU.64 R26, [R1+0x3900] ;  /* 0x00390000011a7983 */ /* 0x000ea80000300a00 */
[----:B------:R-:W2:Y:S04]  /*49180*/  LDL.LU.64 R24, [R1+0x38f8] ;  /* 0x0038f80001187983 */ /* 0x000ea80000300a00 */
[----:B------:R0:W-:Y:S04]  /*49190*/  STL.64 [R1+0x180], R20 ;  /* 0x0001801401007387 */ /* 0x0001e80000100a00 */
[----:B------:R2:W-:Y:S04]  /*491a0*/  STL.64 [R1+0x188], R22 ;  /* 0x0001881601007387 */ /* 0x0005e80000100a00 */
[----:B0-----:R-:W2:Y:S02]  /*491b0*/  LDL.LU.64 R20, [R1+0x38f0] ;  /* 0x0038f00001147983 */ /* 0x001ea40000300a00 */
[----:B--2---:R-:W-:Y:S02]  /*491c0*/  HMMA.16816.F32.BF16 R20, R8, R20, R24 ;  /* 0x000000140814723c */ /* 0x004fe40000041818 */
[----:B------:R-:W2:Y:S04]  /*491d0*/  LDL.LU.64 R26, [R1+0x38e8] ;  /* 0x0038e800011a7983 */ /* 0x000ea80000300a00 */
[----:B------:R-:W2:-:S13]  /*491e0*/  LDL.LU.64 R24, [R1+0x38e0] ;  /* 0x0038e00001187983 */ /* 0x000e9a0000300a00 */
        /* <DEDUP_REMOVED lines=16> */
[----:B------:R-:W3:-:S15]  /*492f0*/  LDL.LU.64 R24, [R1+0x38a0] ;  /* 0x0038a00001187983 */ /* 0x000ede0000300a00 */
[----:B------:R-:W-:Y:S02]  /*49300*/  NOP ;  /* 0x0000000000007918 */ /* 0x000fe40000000000 */
[----:B------:R-:W-:Y:S04]  /*49310*/  STL.64 [R1+0x120], R20 ;  /* 0x0001201401007387 */ /* 0x000fe80000100a00 */
[----:B------:R0:W-:Y:S04]  /*49320*/  STL.64 [R1+0x128], R22 ;  /* 0x0001281601007387 */ /* 0x0001e80000100a00 */
[----:B0-----:R-:W2:Y:S04]  /*49330*/  LDL.LU.64 R22, [R1+0x3898] ;  /* 0x0038980001167983 */ /* 0x001ea80000300a00 */
[----:B------:R-:W2:Y:S01]  /*49340*/  LDL.LU.64 R20, [R1+0x3890] ;  /* 0x0038900001147983 */ /* 0x000ea20000300a00 */
[----:B---3--:R-:W-:Y:S03]  /*49350*/  HMMA.16816.F32.BF16 R24, R8, R24, R12 ;  /* 0x000000180818723c */ /* 0x008fe6000004180c */
[----:B------:R-:W2:-:S15]  /*49360*/  LDL.LU.64 R12, [R1+0x3888] ;  /* 0x00388800010c7983 */ /* 0x000e9e0000300a00 */
[----:B------:R-:W-:Y:S01]  /*49370*/  NOP ;  /* 0x0000000000007918 */ /* 0x000fe20000000000 */
[----:B------:R-:W-:Y:S04]  /*49380*/  STL.64 [R1+0x110], R24 ;  /* 0x0001101801007387 */ /* 0x000fe80000100a00 */
[----:B------:R0:W-:Y:S04]  /*49390*/  STL.64 [R1+0x118], R26 ;  /* 0x0001181a01007387 */ /* 0x0001e80000100a00 */
[----:B0-----:R-:W3:Y:S04]  /*493a0*/  LDL.LU.64 R26, [R1+0x3880] ;  /* 0x00388000011a7983 */ /* 0x001ee80000300a00 */
[----:B------:R-:W3:Y:S01]  /*493b0*/  LDL.LU.64 R24, [R1+0x3878] ;  /* 0x0038780001187983 */ /* 0x000ee20000300a00 */
[----:B--2---:R-:W-:Y:S03]  /*493c0*/  HMMA.16816.F32.BF16 R12, R8, R12, R20 ;  /* 0x0000000c080c723c */ /* 0x004fe60000041814 */
[----:B------:R-:W3:-:S15]  /*493d0*/  LDL.LU.64 R20, [R1+0x3870] ;  /* 0x0038700001147983 */ /* 0x000ede0000300a00 */
[----:B------:R-:W-:Y:S01]  /*493e0*/  NOP ;  /* 0x0000000000007918 */ /* 0x000fe20000000000 */
        /* <DEDUP_REMOVED lines=12> */
[----:B------:R-:W2:Y:S04]  /*494b0*/  LDL.LU.64 R14, [R1+0x3840] ;  /* 0x00384000010e7983 */ /* 0x000ea80000300a00 */
[----:B------:R-:W2:-:S12]  /*494c0*/  LDL.LU.64 R12, [R1+0x3838] ;  /* 0x00383800010c7983 */ /* 0x000e980000300a00 */
[----:B------:R-:W-:Y:S04]  /*494d0*/  STL.64 [R1+0xe0], R24 ;  /* 0x0000e01801007387 */ /* 0x000fe80000100a00 */
[----:B------:R0:W-:Y:S04]  /*494e0*/  STL.64 [R1+0xe8], R26 ;  /* 0x0000e81a01007387 */ /* 0x0001e80000100a00 */
[----:B0-----:R-:W2:Y:S04]  /*494f0*/  LDL.LU.64 R26, [R1+0x3830] ;  /* 0x00383000011a7983 */ /* 0x001ea80000300a00 */
[----:B------:R-:W3:Y:S02]  /*49500*/  LDL.LU.64 R24, [R1+0x3828] ;  /* 0x0038280001187983 */ /* 0x000ee40000300a00 */
[----:B---3--:R-:W-:-:S15]  /*49510*/  HMMA.16816.F32.BF16 R20, R8, R24, R20 ;  /* 0x000000180814723c */ /* 0x008fde0000041814 */
[----:B------:R-:W-:-:S04]  /*49520*/  NOP ;  /* 0x0000000000007918 */ /* 0x000fc80000000000 */
[----:B------:R-:W-:Y:S04]  /*49530*/  STL.64 [R1+0xd0], R20 ;  /* 0x0000d01401007387 */ /* 0x000fe80000100a00 */
[----:B------:R0:W-:Y:S04]  /*49540*/  STL.64 [R1+0xd8], R22 ;  /* 0x0000d81601007387 */ /* 0x0001e80000100a00 */
[----:B0-----:R-:W3:Y:S04]  /*49550*/  LDL.LU.64 R22, [R1+0x3820] ;  /* 0x0038200001167983 */ /* 0x001ee80000300a00 */
[----:B------:R-:W3:Y:S04]  /*49560*/  LDL.LU.64 R20, [R1+0x3818] ;  /* 0x0038180001147983 */ /* 0x000ee80000300a00 */
[----:B--2---:R0:W-:Y:S04]  /*49570*/  STL.64 [R1+0x37e8], R26 ;  /* 0x0037e81a01007387 */ /* 0x0041e80000100a00 */
[----:B------:R-:W2:Y:S04]  /*49580*/  LDL.LU R24, [R1+0x2b0] ;  /* 0x0002b00001187983 */ /* 0x000ea80000300800 */
[----:B------:R-:W2:Y:S04]  /*49590*/  LDL.LU R25, [R1+0x2b4] ;  /* 0x0002b40001197983 */ /* 0x000ea80000300800 */
[----:B0-----:R-:W2:Y:S04]  /*495a0*/  LDL.LU R26, [R1+0x2b8] ;  /* 0x0002b800011a7983 */ /* 0x001ea80000300800 */
[----:B------:R-:W2:Y:S01]  /*495b0*/  LDL.LU R27, [R1+0x2bc] ;  /* 0x0002bc00011b7983 */ /* 0x000ea20000300800 */
[C---:B------:R-:W-:Y:S08]  /*495c0*/  HMMA.16816.F32.BF16 R16, R8.reuse, R12, R16 ;  /* 0x0000000c0810723c */ /* 0x040ff00000041810 */
[----:B---3--:R-:W-:Y:S01]  /*495d0*/  HMMA.16816.F32.BF16 R4, R8, R20, R4 ;  /* 0x000000140804723c */ /* 0x008fe20000041804 */
[----:B--2---:R-:W-:Y:S04]  /*495e0*/  STL.64 [R1+0x3800], R26 ;  /* 0x0038001a01007387 */ /* 0x004fe80000100a00 */
[----:B------:R0:W-:Y:S04]  /*495f0*/  STL.64 [R1+0x37f8], R24 ;  /* 0x0037f81801007387 */ /* 0x0001e80000100a00 */
[----:B0-----:R-:W2:Y:S04]  /*49600*/  LDL.LU R24, [R1+0x2c0] ;  /* 0x0002c00001187983 */ /* 0x001ea80000300800 */
[----:B------:R-:W2:Y:S04]  /*49610*/  LDL.LU R25, [R1+0x2c4] ;  /* 0x0002c40001197983 */ /* 0x000ea80000300800 */
[----:B------:R-:W2:Y:S04]  /*49620*/  LDL.LU R26, [R1+0x2c8] ;  /* 0x0002c800011a7983 */ /* 0x000ea80000300800 */
[----:B------:R-:W2:Y:S04]  /*49630*/  LDL.LU R27, [R1+0x2cc] ;  /* 0x0002cc00011b7983 */ /* 0x000ea80000300800 */
[----:B------:R0:W-:Y:S04]  /*49640*/  STL.64 [R1+0xc0], R4 ;  /* 0x0000c00401007387 */ /* 0x0001e80000100a00 */
[----:B------:R1:W-:Y:S04]  /*49650*/  STL.64 [R1+0xc8], R6 ;  /* 0x0000c80601007387 */ /* 0x0003e80000100a00 */
[----:B0-----:R-:W3:Y:S04]  /*49660*/  LDL.LU R4, [R1+0x2a0] ;  /* 0x0002a00001047983 */ /* 0x001ee80000300800 */
[----:B------:R-:W3:Y:S04]  /*49670*/  LDL.LU R5, [R1+0x2a4] ;  /* 0x0002a40001057983 */ /* 0x000ee80000300800 */
[----:B-1----:R-:W3:Y:S04]  /*49680*/  LDL.LU R6, [R1+0x2a8] ;  /* 0x0002a80001067983 */ /* 0x002ee80000300800 */
[----:B------:R0:W-:Y:S04]  /*49690*/  STL.64 [R1+0xb0], R16 ;  /* 0x0000b01001007387 */ /* 0x0001e80000100a00 */
[----:B------:R2:W-:Y:S04]  /*496a0*/  STL [R1+0xb8], R18 ;  /* 0x0000b81201007387 */ /* 0x0005e80000100800 */
[----:B0-----:R-:W2:Y:S01]  /*496b0*/  LDL.LU.64 R16, [R1+0x3810] ;  /* 0x0038100001107983 */ /* 0x001ea20000300a00 */
[----:B------:R-:W-:-:S02]  /*496c0*/  MOV R7, R3 ;  /* 0x0000000300077202 */ /* 0x000fc40000000f00 */
[----:B------:R-:W-:Y:S01]  /*496d0*/  MOV R3, R19 ;  /* 0x0000001300037202 */ /* 0x000fe20000000f00 */
[----:B------:R-:W-:Y:S01]  /*496e0*/  STL.64 [R1+0x37c0], R14 ;  /* 0x0037c00e01007387 */ /* 0x000fe20000100a00 */
[----:B------:R-:W-:-:S03]  /*496f0*/  IMAD.MOV.U32 R12, RZ, RZ, R23 ;  /* 0x000000ffff0c7224 */ /* 0x000fc600078e0017 */
[----:B------:R-:W3:Y:S01]  /*49700*/  LDL.LU R23, [R1+0x3808] ;  /* 0x0038080001177983 */ /* 0x000ee20000300800 */
[----:B------:R-:W-:-:S03]  /*49710*/  MOV R13, R29 ;  /* 0x0000001d000d7202 */ /* 0x000fc60000000f00 */
[----:B------:R-:W-:Y:S01]  /*49720*/  STL [R1+0x36d0], R3 ;  /* 0x0036d00301007387 */ /* 0x000fe20000100800 */
[----:B--2---:R-:W-:Y:S03]  /*49730*/  HMMA.16816.F32.BF16 R16, R8, R16, R24 ;  /* 0x000000100810723c */ /* 0x004fe60000041818 */
[----:B------:R-:W2:Y:S04]  /*49740*/  LDL.LU.64 R26, [R1+0x3800] ;  /* 0x00380000011a7983 */ /* 0x000ea80000300a00 */
[----:B------:R-:W2:-:S12]  /*49750*/  LDL.LU.64 R24, [R1+0x37f8] ;  /* 0x0037f80001187983 */ /* 0x000e980000300a00 */
[----:B------:R-:W-:Y:S01]  /*49760*/  MOV R29, R17 ;  /* 0x00000011001d7202 */ /* 0x000fe20000000f00 */
[----:B------:R0:W-:Y:S04]  /*49770*/  STL [R1+0x2c0], R16 ;  /* 0x0002c01001007387 */ /* 0x0001e80000100800 */
[----:B0-----:R-:W2:Y:S01]  /*49780*/  LDL.LU.64 R16, [R1+0x37f0] ;  /* 0x0037f00001107983 */ /* 0x001ea20000300a00 */
[----:B------:R-:W-:Y:S01]  /*49790*/  MOV R14, R28 ;  /* 0x0000001c000e7202 */ /* 0x000fe20000000f00 */
[----:B------:R-:W-:Y:S01]  /*497a0*/  IMAD.MOV.U32 R28, RZ, RZ, R18 ;  /* 0x000000ffff1c7224 */ /* 0x000fe200078e0012 */
[----:B----4-:R-:W-:Y:S02]  /*497b0*/  MOV R15, R2 ;  /* 0x00000002000f7202 */ /* 0x010fe40000000f00 */
[----:B------:R-:W-:-:S05]  /*497c0*/  MOV R2, R19 ;  /* 0x0000001300027202 */ /* 0x000fca0000000f00 */
[----:B------:R-:W-:Y:S04]  /*497d0*/  STL [R1+0x36dc], R2 ;  /* 0x0036dc0201007387 */ /* 0x000fe80000100800 */
[----:B------:R-:W-:Y:S04]  /*497e0*/  STL [R1+0x36d8], R28 ;  /* 0x0036d81c01007387 */ /* 0x000fe80000100800 */
[----:B------:R-:W-:Y:S01]  /*497f0*/  STL [R1+0x36d4], R29 ;  /* 0x0036d41d01007387 */ /* 0x000fe20000100800 */
[----:B--2---:R-:W-:Y:S03]  /*49800*/  HMMA.16816.F32.BF16 R16, R8, R16, R24 ;  /* 0x000000100810723c */ /* 0x004fe60000041818 */
[----:B------:R-:W2:-:S15]  /*49810*/  LDL.LU.64 R26, [R1+0x37e8] ;  /* 0x0037e800011a7983 */ /* 0x000e9e0000300a00 */
[----:B------:R-:W-:Y:S01]  /*49820*/  NOP ;  /* 0x0000000000007918 */ /* 0x000fe20000000000 */
[----:B------:R-:W-:Y:S01]  /*49830*/  MOV R21, R18 ;  /* 0x0000001200157202 */ /* 0x000fe20000000f00 */
[----:B------:R-:W-:Y:S01]  /*49840*/  IMAD.MOV.U32 R20, RZ, RZ, R19 ;  /* 0x000000ffff147224 */ /* 0x000fe200078e0013 */
[----:B------:R-:W-:Y:S01]  /*49850*/  MOV R25, R16 ;  /* 0x0000001000197202 */ /* 0x000fe20000000f00 */
[----:B------:R-:W4:Y:S01]  /*49860*/  LDL.LU.64 R18, [R1+0x37e0] ;  /* 0x0037e00001127983 */ /* 0x000f220000300a00 */
[----:B------:R-:W-:-:S03]  /*49870*/  MOV R24, R17 ;  /* 0x0000001100187202 */ /* 0x000fc60000000f00 */
[----:B------:R-:W4:Y:S04]  /*49880*/  LDL.LU.64 R16, [R1+0x37d8] ;  /* 0x0037d80001107983 */ /* 0x000f280000300a00 */
[----:B---3--:R0:W-:Y:S04]  /*49890*/  STL.64 [R1+0x3708], R22 ;  /* 0x0037081601007387 */ /* 0x0081e80000100a00 */
[----:B------:R-:W-:Y:S04]  /*498a0*/  STL.64 [R1+0x3700], R20 ;  /* 0x0037001401007387 */ /* 0x000fe80000100a00 */
[----:B0-----:R-:W3:Y:S04]  /*498b0*/  LDL.LU.64 R22, [R1+0x88] ;  /* 0x0000880001167983 */ /* 0x001ee80000300a00 */
[----:B------:R0:W-:Y:S04]  /*498c0*/  STL [R1+0x3564], R24 ;  /* 0x0035641801007387 */ /* 0x0001e80000100800 */
[----:B------:R1:W-:Y:S04]  /*498d0*/  STL [R1+0x3560], R25 ;  /* 0x0035601901007387 */ /* 0x0003e80000100800 */
[----:B--2---:R2:W-:Y:S04]  /*498e0*/  STL.64 [R1+0x3788], R26 ;  /* 0x0037881a01007387 */ /* 0x0045e80000100a00 */
[----:B0-----:R-:W3:Y:S04]  /*498f0*/  LDL.LU R24, [R1+0x280] ;  /* 0x0002800001187983 */ /* 0x001ee80000300800 */
[----:B-1----:R-:W3:Y:S04]  /*49900*/  LDL.LU R25, [R1+0x284] ;  /* 0x0002840001197983 */ /* 0x002ee80000300800 */
[----:B--2---:R-:W3:Y:S04]  /*49910*/  LDL.LU R26, [R1+0x288] ;  /* 0x00028800011a7983 */ /* 0x004ee80000300800 */
[----:B------:R-:W3:Y:S01]  /*49920*/  LDL.LU R27, [R1+0x28c] ;  /* 0x00028c00011b7983 */ /* 0x000ee20000300800 */
[----:B----4-:R-:W-:Y:S03]  /*49930*/  HMMA.16816.F32.BF16 R8, R8, R16, R4 ;  /* 0x000000100808723c */ /* 0x010fe60000041804 */
[----:B------:R-:W2:Y:S04]  /*49940*/  LDL.LU.64 R6, [R1+0x37d0] ;  /* 0x0037d00001067983 */ /* 0x000ea80000300a00 */
[----:B------:R-:W2:-:S12]  /*49950*/  LDL.LU.64 R4, [R1+0x37c8] ;  /* 0x0037c80001047983 */ /* 0x000e980000300a00 */
[----:B------:R-:W-:Y:S04]  /*49960*/  STL.64 [R1+0x2a0], R8 ;  /* 0x0002a00801007387 */ /* 0x000fe80000100a00 */
[----:B------:R0:W-:Y:S04]  /*49970*/  STL.64 [R1+0x2a8], R10 ;  /* 0x0002a80a01007387 */ /* 0x0001e80000100a00 */
[----:B0-----:R-:W2:Y:S04]  /*49980*/  LDL.LU.64 R10, [R1+0x98] ;  /* 0x00009800010a7983 */ /* 0x001ea80000300a00 */
[----:B------:R-:W-:Y:S01]  /*49990*/  STL.64 [R1+0x36a8], R18 ;  /* 0x0036a81201007387 */ /* 0x000fe20000100a00 */
[----:B--2---:R-:W-:-:S15]  /*499a0*/  HMMA.16816.F32.BF16 R12, R4, R10, R12 ;  /* 0x0000000a040c723c */ /* 0x004fde000004180c */
[----:B------:R-:W-:-:S04]  /*499b0*/  NOP ;  /* 0x0000000000007918 */ /* 0x000fc80000000000 */
[----:B------:R-:W-:Y:S01]  /*499c0*/  IMAD.MOV.U32 R9, RZ, RZ, R14 ;  /* 0x000000ffff097224 */ /* 0x000fe200078e000e */
[----:B------:R-:W-:Y:S02]  /*499d0*/  MOV R8, R15 ;  /* 0x0000000f00087202 */ /* 0x000fe40000000f00 */
[----:B------:R-:W2:Y:S01]  /*499e0*/  LDL.LU.64 R14, [R1+0x37c0] ;  /* 0x0037c000010e7983 */ /* 0x000ea20000300a00 */
[----:B------:R-:W-:Y:S02]  /*499f0*/  MOV R16, R11 ;  /* 0x0000000b00107202 */ /* 0x000fe40000000f00 */
[----:B------:R-:W-:-:S03]  /*49a00*/  MOV R17, R10 ;  /* 0x0000000a00117202 */ /* 0x000fc60000000f00 */
[----:B------:R-:W-:Y:S04]  /*49a10*/  STL [R1+0x36e4], R16 ;  /* 0x0036e41001007387 */ /* 0x000fe80000100800 */
[----:B------:R3:W-:Y:S01]  /*49a20*/  STL [R1+0x36e0], R17 ;  /* 0x0036e01101007387 */ /* 0x0007e20000100800 */
[----:B------:R-:W-:Y:S01]  /*49a30*/  MOV R11, R12 ;  /* 0x0000000c000b7202 */ /* 0x000fe20000000f00 */
[----:B---3--:R-:W-:Y:S01]  /*49a40*/  HMMA.16816.F32.BF16 R16, R4, R22, R24 ;  /* 0x000000160410723c */ /* 0x008fe20000041818 */
[----:B------:R-:W-:-:S05]  /*49a50*/  MOV R10, R13 ;  /* 0x0000000d000a7202 */ /* 0x000fca0000000f00 */
[----:B------:R-:W-:Y:S04]  /*49a60*/  STL.64 [R1+0x3570], R10 ;  /* 0x0035700a01007387 */ /* 0x000fe80000100a00 */
[----:B------:R0:W-:Y:S09]  /*49a70*/  STL.64 [R1+0x3568], R8 ;  /* 0x0035680801007387 */ /* 0x0001f20000100a00 */
[----:B------:R-:W-:Y:S01]  /*49a80*/  STL.64 [R1+0x280], R16 ;  /* 0x0002801001007387 */ /* 0x000fe20000100a00 */
[----:B0-----:R-:W-:-:S02]  /*49a90*/  MOV R9, R22 ;  /* 0x0000001600097202 */ /* 0x001fc40000000f00 */
[----:B------:R-:W-:Y:S01]  /*49aa0*/  MOV R8, R23 ;  /* 0x0000001700087202 */ /* 0x000fe20000000f00 */
[----:B------:R-:W-:Y:S04]  /*49ab0*/  STL.64 [R1+0x288], R18 ;  /* 0x0002881201007387 */ /* 0x000fe80000100a00 */
[----:B------:R0:W-:Y:S01]  /*49ac0*/  STL.64 [R1+0x37b0], R8 ;  /* 0x0037b00801007387 */ /* 0x0001e20000100a00 */
[----:B--2---:R-:W-:-:S03]  /*49ad0*/  MOV R20, R14 ;  /* 0x0000000e00147202 */ /* 0x004fc60000000f00 */
[----:B------:R-:W2:Y:S04]  /*49ae0*/  LDL.LU R14, [R1+0x37b8] ;  /* 0x0037b800010e7983 */ /* 0x000ea80000300800 */
[----:B------:R-:W3:Y:S04]  /*49af0*/  LDL.LU R21, [R1+0x1f4] ;  /* 0x0001f40001157983 */ /* 0x000ee80000300800 */
[----:B------:R-:W4:Y:S04]  /*49b00*/  LDL.LU R22, [R1+0x1f8] ;  /* 0x0001f80001167983 */ /* 0x000f280000300800 */
[----:B------:R-:W4:Y:S04]  /*49b10*/  LDL.LU R23, [R1+0x1fc] ;  /* 0x0001fc0001177983 */ /* 0x000f280000300800 */
[----:B------:R-:W3:Y:S04]  /*49b20*/  LDL.LU R12, [R1+0x210] ;  /* 0x00021000010c7983 */ /* 0x000ee80000300800 */
[----:B------:R-:W3:Y:S04]  /*49b30*/  LDL.LU R13, [R1+0x214] ;  /* 0x00021400010d7983 */ /* 0x000ee80000300800 */
[----:B0-----:R-:W4:Y:S04]  /*49b40*/  LDL.LU R8, [R1+0x270] ;  /* 0x0002700001087983 */ /* 0x001f280000300800 */
[----:B------:R-:W4:Y:S04]  /*49b50*/  LDL.LU R9, [R1+0x274] ;  /* 0x0002740001097983 */ /* 0x000f280000300800 */
[----:B------:R-:W4:Y:S04]  /*49b60*/  LDL.LU R10, [R1+0x278] ;  /* 0x00027800010a7983 */ /* 0x000f280000300800 */
[----:B------:R-:W4:Y:S04]  /*49b70*/  LDL.LU R11, [R1+0x27c] ;  /* 0x00027c00010b7983 */ /* 0x000f280000300800 */
[----:B--2---:R0:W-:Y:S04]  /*49b80*/  STL.64 [R1+0x3740], R14 ;  /* 0x0037400e01007387 */ /* 0x0041e80000100a00 */
[----:B---3--:R-:W-:Y:S04]  /*49b90*/  STL.64 [R1+0x3738], R12 ;  /* 0x0037380c01007387 */ /* 0x008fe80000100a00 */
[----:B0-----:R-:W2:Y:S04]  /*49ba0*/  LDL.LU.64 R14, [R1+0x28] ;  /* 0x00002800010e7983 */ /* 0x001ea80000300a00 */
[----:B--2---:R0:W-:Y:S04]  /*49bb0*/  STL.64 [R1+0x3750], R14 ;  /* 0x0037500e01007387 */ /* 0x0041e80000100a00 */
[----:B0-----:R-:W2:Y:S04]  /*49bc0*/  LDL.LU.64 R14, [R1+0x38] ;  /* 0x00003800010e7983 */ /* 0x001ea80000300a00 */
[----:B--2---:R0:W-:Y:S04]  /*49bd0*/  STL.64 [R1+0x3768], R14 ;  /* 0x0037680e01007387 */ /* 0x0041e80000100a00 */
[----:B0-----:R-:W2:Y:S04]  /*49be0*/  LDL.LU.64 R14, [R1+0x48] ;  /* 0x00004800010e7983 */ /* 0x001ea80000300a00 */
[----:B--2---:R-:W-:Y:S04]  /*49bf0*/  STL.64 [R1+0x3780], R14 ;  /* 0x0037800e01007387 */ /* 0x004fe80000100a00 */
[----:B----4-:R0:W-:Y:S04]  /*49c00*/  STL.64 [R1+0x3718], R22 ;  /* 0x0037181601007387 */ /* 0x0101e80000100a00 */
[----:B------:R-:W-:Y:S04]  /*49c10*/  STL.64 [R1+0x3710], R20 ;  /* 0x0037101401007387 */ /* 0x000fe80000100a00 */
[----:B0-----:R-:W2:Y:S04]  /*49c20*/  LDL.LU.64 R22, [R1+0x8] ;  /* 0x0000080001167983 */ /* 0x001ea80000300a00 */
[----:B--2---:R0:W-:Y:S04]  /*49c30*/  STL.64 [R1+0x3730], R22 ;  /* 0x0037301601007387 */ /* 0x0041e80000100a00 */
[----:B0-----:R-:W2:Y:S04]  /*49c40*/  LDL.LU.64 R22, [R1+0x18] ;  /* 0x0000180001167983 */ /* 0x001ea80000300a00 */
        /* <DEDUP_REMOVED lines=9> */
[----:B------:R-:W2:Y:S04]  /*49ce0*/  LDL.LU R16, [R1+0x260] ;  /* 0x0002600001107983 */ /* 0x000ea80000300800 */
[----:B------:R-:W2:Y:S04]  /*49cf0*/  LDL.LU R17, [R1+0x264] ;  /* 0x0002640001117983 */ /* 0x000ea80000300800 */
[----:B------:R-:W2:Y:S04]  /*49d00*/  LDL.LU R18, [R1+0x268] ;  /* 0x0002680001127983 */ /* 0x000ea80000300800 */
[----:B------:R-:W2:Y:S04]  /*49d10*/  LDL.LU R19, [R1+0x26c] ;  /* 0x00026c0001137983 */ /* 0x000ea80000300800 */
[----:B--2---:R0:W-:Y:S04]  /*49d20*/  STL.64 [R1+0x37a8], R18 ;  /* 0x0037a81201007387 */ /* 0x0041e80000100a00 */
[----:B------:R-:W-:Y:S04]  /*49d30*/  STL.64 [R1+0x37a0], R16 ;  /* 0x0037a01001007387 */ /* 0x000fe80000100a00 */
[----:B0-----:R-:W2:Y:S04]  /*49d40*/  LDL.LU.64 R18, [R1+0x78] ;  /* 0x0000780001127983 */ /* 0x001ea80000300a00 */
[----:B------:R0:W-:Y:S04]  /*49d50*/  STL.64 [R1+0x3798], R26 ;  /* 0x0037981a01007387 */ /* 0x0001e80000100a00 */
[----:B----4-:R-:W-:Y:S04]  /*49d60*/  STL.64 [R1+0x3790], R24 ;  /* 0x0037901801007387 */ /* 0x010fe80000100a00 */
[----:B0-----:R-:W4:Y:S04]  /*49d70*/  LDL.LU.64 R26, [R1+0x68] ;  /* 0x00006800011a7983 */ /* 0x001f280000300a00 */
[----:B------:R-:W4:Y:S04]  /*49d80*/  LDL.LU.64 R14, [R1+0x58] ;  /* 0x00005800010e7983 */ /* 0x000f280000300a00 */
[----:B---3--:R-:W-:Y:S04]  /*49d90*/  STL.64 [R1+0x3760], R22 ;  /* 0x0037601601007387 */ /* 0x008fe80000100a00 */
[----:B------:R0:W-:Y:S04]  /*49da0*/  STL.64 [R1+0x3758], R20 ;  /* 0x0037581401007387 */ /* 0x0001e80000100a00 */
[----:B0-----:R-:W3:Y:S04]  /*49db0*/  LDL.LU R20, [R1+0x230] ;  /* 0x0002300001147983 */ /* 0x001ee80000300800 */
[----:B------:R-:W3:Y:S04]  /*49dc0*/  LDL.LU R21, [R1+0x234] ;  /* 0x0002340001157983 */ /* 0x000ee80000300800 */
[----:B------:R-:W3:Y:S04]  /*49dd0*/  LDL.LU R22, [R1+0x238] ;  /* 0x0002380001167983 */ /* 0x000ee80000300800 */
[----:B------:R-:W3:Y:S01]  /*49de0*/  LDL.LU R23, [R1+0x23c] ;  /* 0x00023c0001177983 */ /* 0x000ee20000300800 */
[----:B--2---:R-:W-:Y:S03]  /*49df0*/  HMMA.16816.F32.BF16 R8, R4, R18, R8 ;  /* 0x000000120408723c */ /* 0x004fe60000041808 */
[----:B---3--:R-:W-:Y:S04]  /*49e00*/  STL.64 [R1+0x3778], R22 ;  /* 0x0037781601007387 */ /* 0x008fe80000100a00 */
[----:B------:R0:W-:Y:S04]  /*49e10*/  STL.64 [R1+0x3770], R20 ;  /* 0x0037701401007387 */ /* 0x0001e80000100a00 */
[----:B0-----:R-:W2:Y:S04]  /*49e20*/  LDL.LU R20, [R1+0x240] ;  /* 0x0002400001147983 */ /* 0x001ea80000300800 */
[----:B------:R-:W2:Y:S04]  /*49e30*/  LDL.LU R21, [R1+0x244] ;  /* 0x0002440001157983 */ /* 0x000ea80000300800 */
[----:B------:R-:W2:Y:S04]  /*49e40*/  LDL.LU R22, [R1+0x248] ;  /* 0x0002480001167983 */ /* 0x000ea80000300800 */
[----:B------:R-:W2:Y:S04]  /*49e50*/  LDL.LU R23, [R1+0x24c] ;  /* 0x00024c0001177983 */ /* 0x000ea80000300800 */
[----:B------:R0:W-:Y:S04]  /*49e60*/  STL.64 [R1+0x270], R8 ;  /* 0x0002700801007387 */ /* 0x0001e80000100a00 */
[----:B------:R1:W-:Y:S04]  /*49e70*/  STL.64 [R1+0x278], R10 ;  /* 0x0002780a01007387 */ /* 0x0003e80000100a00 */
[----:B0-----:R-:W3:Y:S01]  /*49e80*/  LDL.LU.64 R8, [R1+0x37b0] ;  /* 0x0037b00001087983 */ /* 0x001ee20000300a00 */
[----:B-1----:R-:W-:Y:S01]  /*49e90*/  IMAD.MOV.U32 R11, RZ, RZ, R18 ;  /* 0x000000ffff0b7224 */ /* 0x002fe200078e0012 */
[----:B------:R-:W-:-:S02]  /*49ea0*/  MOV R10, R19 ;  /* 0x00000013000a7202 */ /* 0x000fc40000000f00 */
[----:B------:R-:W4:Y:S04]  /*49eb0*/  LDL.LU.64 R18, [R1+0x37a8] ;  /* 0x0037a80001127983 */ /* 0x000f280000300a00 */
[----:B------:R-:W4:Y:S04]  /*49ec0*/  LDL.LU.64 R16, [R1+0x37a0] ;  /* 0x0037a00001107983 */ /* 0x000f280000300a00 */
[----:B------:R-:W-:Y:S04]  /*49ed0*/  STL.64 [R1+0x36f8], R10 ;  /* 0x0036f80a01007387 */ /* 0x000fe80000100a00 */
[----:B---3--:R0:W-:Y:S04]  /*49ee0*/  STL.64 [R1+0x36f0], R8 ;  /* 0x0036f00801007387 */ /* 0x0081e80000100a00 */
[----:B0-----:R-:W3:Y:S04]  /*49ef0*/  LDL.LU R8, [R1+0x1e0] ;  /* 0x0001e00001087983 */ /* 0x001ee80000300800 */
[----:B------:R-:W3:Y:S04]  /*49f00*/  LDL.LU R9, [R1+0x1e4] ;  /* 0x0001e40001097983 */ /* 0x000ee80000300800 */
[----:B------:R-:W2:Y:S04]  /*49f10*/  LDL.LU R10, [R1+0x1e8] ;  /* 0x0001e800010a7983 */ /* 0x000ea80000300800 */
[----:B------:R-:W2:Y:S01]  /*49f20*/  LDL.LU R11, [R1+0x1ec] ;  /* 0x0001ec00010b7983 */ /* 0x000ea20000300800 */
[----:B----4-:R-:W-:Y:S03]  /*49f30*/  HMMA.16816.F32.BF16 R16, R4, R26, R16 ;  /* 0x0000001a0410723c */ /* 0x010fe60000041810 */
[----:B--2---:R-:W-:Y:S04]  /*49f40*/  STL.64 [R1+0x3728], R10 ;  /* 0x0037280a01007387 */ /* 0x004fe80000100a00 */
[----:B---3--:R0:W-:Y:S04]  /*49f50*/  STL.64 [R1+0x3720], R8 ;  /* 0x0037200801007387 */ /* 0x0081e80000100a00 */
        /* <DEDUP_REMOVED lines=8> */
[----:B------:R-:W3:Y:S04]  /*49fe0*/  LDL.LU.64 R26, [R1+0x3798] ;  /* 0x00379800011a7983 */ /* 0x000ee80000300a00 */
[----:B------:R-:W3:Y:S02]  /*49ff0*/  LDL.LU.64 R24, [R1+0x3790] ;  /* 0x0037900001187983 */ /* 0x000ee40000300a00 */
[----:B---3--:R-:W-:-:S15]  /*4a000*/  HMMA.16816.F32.BF16 R24, R4, R14, R24 ;  /* 0x0000000e0418723c */ /* 0x008fde0000041818 */
[----:B------:R-:W-:-:S04]  /*4a010*/  NOP ;  /* 0x0000000000007918 */ /* 0x000fc80000000000 */
[----:B------:R0:W-:Y:S04]  /*4a020*/  STL.64 [R1+0x250], R24 ;  /* 0x0002501801007387 */ /* 0x0001e80000100a00 */
[----:B------:R1:W-:Y:S01]  /*4a030*/  STL.64 [R1+0x258], R26 ;  /* 0x0002581a01007387 */ /* 0x0003e20000100a00 */
[----:B0-----:R-:W-:Y:S01]  /*4a040*/  MOV R25, R14 ;  /* 0x0000000e00197202 */ /* 0x001fe20000000f00 */
[----:B------:R-:W-:Y:S02]  /*4a050*/  IMAD.MOV.U32 R24, RZ, RZ, R15 ;  /* 0x000000ffff187224 */ /* 0x000fe400078e000f */
[----:B-1----:R-:W3:Y:S04]  /*4a060*/  LDL.LU.64 R26, [R1+0x3788] ;  /* 0x00378800011a7983 */ /* 0x002ee80000300a00 */
[----:B------:R-:W4:Y:S02]  /*4a070*/  LDL.LU.64 R14, [R1+0x3780] ;  /* 0x00378000010e7983 */ /* 0x000f240000300a00 */
[----:B----4-:R-:W-:Y:S01]  /*4a080*/  HMMA.16816.F32.BF16 R20, R4, R14, R20 ;  /* 0x0000000e0414723c */ /* 0x010fe20000041814 */
[----:B------:R-:W-:-:S02]  /*4a090*/  MOV R29, R14 ;  /* 0x0000000e001d7202 */ /* 0x000fc40000000f00 */
[----:B------:R-:W-:-:S15]  /*4a0a0*/  MOV R3, R15 ;  /* 0x0000000f00037202 */ /* 0x000fde0000000f00 */
[----:B------:R-:W-:Y:S01]  /*4a0b0*/  NOP ;  /* 0x0000000000007918 */ /* 0x000fe20000000000 */
[----:B------:R-:W-:Y:S04]  /*4a0c0*/  STL.64 [R1+0x240], R20 ;  /* 0x0002401401007387 */ /* 0x000fe80000100a00 */
[----:B------:R0:W-:Y:S04]  /*4a0d0*/  STL.64 [R1+0x248], R22 ;  /* 0x0002481601007387 */ /* 0x0001e80000100a00 */
[----:B0-----:R-:W4:Y:S04]  /*4a0e0*/  LDL.LU.64 R22, [R1+0x3778] ;  /* 0x0037780001167983 */ /* 0x001f280000300a00 */
[----:B------:R-:W4:Y:S04]  /*4a0f0*/  LDL.LU.64 R20, [R1+0x3770] ;  /* 0x0037700001147983 */ /* 0x000f280000300a00 */
        /* <DEDUP_REMOVED lines=11> */
[----:B------:R-:W-:Y:S01]  /*4a1b0*/  IMAD.MOV.U32 R16, RZ, RZ, R14 ;  /* 0x000000ffff107224 */ /* 0x000fe200078e000e */
[----:B------:R-:W-:-:S15]  /*4a1c0*/  MOV R17, R15 ;  /* 0x0000000f00117202 */ /* 0x000fde0000000f00 */
        /* <DEDUP_REMOVED lines=12> */
[----:B------:R-:W2:Y:S02]  /*4a290*/  LDL.LU.64 R22, [R1+0x3730] ;  /* 0x0037300001167983 */ /* 0x000ea40000300a00 */
[----:B--2---:R-:W-:Y:S01]  /*4a2a0*/  HMMA.16816.F32.BF16 R8, R4, R22, R8 ;  /* 0x000000160408723c */ /* 0x004fe20000041808 */
[----:B-1----:R-:W-:Y:S01]  /*4a2b0*/  MOV R14, R22 ;  /* 0x00000016000e7202 */ /* 0x002fe20000000f00 */
[----:B------:R-:W-:-:S15]  /*4a2c0*/  IMAD.MOV.U32 R15, RZ, RZ, R23 ;  /* 0x000000ffff0f7224 */ /* 0x000fde00078e0017 */
[----:B------:R-:W-:Y:S02]  /*4a2d0*/  NOP ;  /* 0x0000000000007918 */ /* 0x000fe40000000000 */
[----:B------:R-:W-:Y:S04]  /*4a2e0*/  STL.64 [R1+0x380], R8 ;  /* 0x0003800801007387 */ /* 0x000fe80000100a00 */
[----:B------:R0:W-:Y:S04]  /*4a2f0*/  STL.64 [R1+0x388], R10 ;  /* 0x0003880a01007387 */ /* 0x0001e80000100a00 */
[----:B0-----:R-:W2:Y:S04]  /*4a300*/  LDL.LU.64 R10, [R1+0x3728] ;  /* 0x00372800010a7983 */ /* 0x001ea80000300a00 */
[----:B------:R-:W2:Y:S04]  /*4a310*/  LDL.LU.64 R8, [R1+0x3720] ;  /* 0x0037200001087983 */ /* 0x000ea80000300a00 */
[----:B------:R-:W3:Y:S04]  /*4a320*/  LDL.LU.64 R22, [R1+0x3718] ;  /* 0x0037180001167983 */ /* 0x000ee80000300a00 */
[----:B------:R-:W3:Y:S02]  /*4a330*/  LDL.LU.64 R20, [R1+0x3710] ;  /* 0x0037100001147983 */ /* 0x000ee40000300a00 */
[----:B---3--:R-:W-:-:S15]  /*4a340*/  HMMA.16816.F32.BF16 R20, R4, R26, R20 ;  /* 0x0000001a0414723c */ /* 0x008fde0000041814 */
[----:B------:R-:W-:-:S04]  /*4a350*/  NOP ;  /* 0x0000000000007918 */ /* 0x000fc80000000000 */
[----:B------:R-:W-:Y:S04]  /*4a360*/  STL.64 [R1+0x370], R20 ;  /* 0x0003701401007387 */ /* 0x000fe80000100a00 */
[----:B------:R0:W-:Y:S04]  /*4a370*/  STL.64 [R1+0x378], R22 ;  /* 0x0003781601007387 */ /* 0x0001e80000100a00 */
[----:B0-----:R-:W2:Y:S04]  /*4a380*/  LDL.LU.64 R22, [R1+0x3708] ;  /* 0x0037080001167983 */ /* 0x001ea80000300a00 */
[----:B------:R-:W3:Y:S04]  /*4a390*/  LDL.LU.64 R20, [R1+0x3700] ;  /* 0x0037000001147983 */ /* 0x000ee80000300a00 */
[----:B------:R-:W-:Y:S01]  /*4a3a0*/  STL.64 [R1+0x36b0], R26 ;  /* 0x0036b01a01007387 */ /* 0x000fe20000100a00 */
[----:B--2---:R-:W-:-:S15]  /*4a3b0*/  HMMA.16816.F32.BF16 R8, R4, R22, R8 ;  /* 0x000000160408723c */ /* 0x004fde0000041808 */
[----:B------:R-:W-:-:S04]  /*4a3c0*/  NOP ;  /* 0x0000000000007918 */ /* 0x000fc80000000000 */
[----:B------:R-:W-:Y:S01]  /*4a3d0*/  STL.64 [R1+0x360], R8 ;  /* 0x0003600801007387 */ /* 0x000fe20000100a00 */
[----:B------:R-:W-:-:S03]  /*4a3e0*/  MOV R0, R11 ;  /* 0x0000000b00007202 */ /* 0x000fc60000000f00 */
[----:B------:R0:W-:Y:S04]  /*4a3f0*/  STL [R1+0x368], R10 ;  /* 0x0003680a01007387 */ /* 0x0001e80000100800 */
[----:B0-----:R-:W2:Y:S04]  /*4a400*/  LDL.LU.64 R10, [R1+0x36f8] ;  /* 0x0036f800010a7983 */ /* 0x001ea80000300a00 */
[----:B------:R-:W4:Y:S04]  /*4a410*/  LDL.LU.64 R8, [R1+0x36f0] ;  /* 0x0036f00001087983 */ /* 0x000f280000300a00 */
[----:B------:R-:W-:Y:S04]  /*4a420*/  STL.64 [R1+0x3590], R22 ;  /* 0x0035901601007387 */ /* 0x000fe80000100a00 */
[----:B---3--:R0:W-:Y:S04]  /*4a430*/  STL.64 [R1+0x3588], R20 ;  /* 0x0035881401007387 */ /* 0x0081e80000100a00 */
[----:B0-----:R-:W3:Y:S04]  /*4a440*/  LDL.LU R20, [R1+0xd0] ;  /* 0x0000d00001147983 */ /* 0x001ee80000300800 */
[----:B------:R-:W3:Y:S04]  /*4a450*/  LDL.LU R21, [R1+0xd4] ;  /* 0x0000d40001157983 */ /* 0x000ee80000300800 */
[----:B------:R-:W2:Y:S04]  /*4a460*/  LDL.LU R22, [R1+0xd8] ;  /* 0x0000d80001167983 */ /* 0x000ea80000300800 */
[----:B------:R-:W2:Y:S04]  /*4a470*/  LDL.LU R23, [R1+0xdc] ;  /* 0x0000dc0001177983 */ /* 0x000ea80000300800 */
[----:B--2---:R0:W-:Y:S04]  /*4a480*/  STL.64 [R1+0x35a0], R22 ;  /* 0x0035a01601007387 */ /* 0x0041e80000100a00 */
[----:B---3--:R1:W-:Y:S01]  /*4a490*/  STL.64 [R1+0x3598], R20 ;  /* 0x0035981401007387 */ /* 0x0083e20000100a00 */
[----:B0-----:R-:W-:-:S02]  /*4a4a0*/  MOV R22, R14 ;  /* 0x0000000e00167202 */ /* 0x001fc40000000f00 */
[----:B------:R-:W-:Y:S01]  /*4a4b0*/  MOV R23, R15 ;  /* 0x0000000f00177202 */ /* 0x000fe20000000f00 */
[----:B------:R-:W2:Y:S04]  /*4a4c0*/  LDL.LU R14, [R1+0x36ec] ;  /* 0x0036ec00010e7983 */ /* 0x000ea80000300800 */
[----:B------:R-:W2:Y:S04]  /*4a4d0*/  LDL.LU R15, [R1+0x36e8] ;  /* 0x0036e800010f7983 */ /* 0x000ea80000300800 */
[----:B------:R0:W-:Y:S04]  /*4a4e0*/  STL.64 [R1+0x35b8], R22 ;  /* 0x0035b81601007387 */ /* 0x0001e80000100a00 */
[----:B-1----:R-:W2:Y:S04]  /*4a4f0*/  LDL.LU R20, [R1+0x1d0] ;  /* 0x0001d00001147983 */ /* 0x002ea80000300800 */
[----:B------:R-:W2:Y:S04]  /*4a500*/  LDL.LU R21, [R1+0x1d4] ;  /* 0x0001d40001157983 */ /* 0x000ea80000300800 */
[----:B0-----:R-:W2:Y:S04]  /*4a510*/  LDL.LU R22, [R1+0x1d8] ;  /* 0x0001d80001167983 */ /* 0x001ea80000300800 */
[----:B------:R-:W2:Y:S04]  /*4a520*/  LDL.LU R23, [R1+0x1dc] ;  /* 0x0001dc0001177983 */ /* 0x000ea80000300800 */
[----:B------:R-:W-:Y:S01]  /*4a530*/  STL [R1+0x3508], R0 ;  /* 0x0035080001007387 */ /* 0x000fe20000100800 */
[----:B--2---:R-:W-:-:S15]  /*4a540*/  HMMA.16816.F32.BF16 R20, R4, R14, R20 ;  /* 0x0000000e0414723c */ /* 0x004fde0000041814 */
[----:B------:R-:W-:-:S04]  /*4a550*/  NOP ;  /* 0x0000000000007918 */ /* 0x000fc80000000000 */
[----:B------:R-:W-:Y:S04]  /*4a560*/  STL.64 [R1+0x350], R20 ;  /* 0x0003501401007387 */ /* 0x000fe80000100a00 */
[----:B------:R0:W-:Y:S02]  /*4a570*/  STL.64 [R1+0x358], R22 ;  /* 0x0003581601007387 */ /* 0x0001e40000100a00 */
[----:B0-----:R-:W-:Y:S01]  /*4a580*/  MOV R22, R13 ;  /* 0x0000000d00167202 */ /* 0x001fe20000000f00 */
[----:B------:R-:W-:-:S05]  /*4a590*/  IMAD.MOV.U32 R23, RZ, RZ, R12 ;  /* 0x000000ffff177224 */ /* 0x000fca00078e000c */
[----:B------:R-:W-:Y:S04]  /*4a5a0*/  STL.64 [R1+0x35d0], R22 ;  /* 0x0035d01601007387 */ /* 0x000fe80000100a00 */
[----:B------:R0:W-:Y:S04]  /*4a5b0*/  STL.64 [R1+0x3580], R14 ;  /* 0x0035800e01007387 */ /* 0x0001e80000100a00 */
[----:B------:R-:W2:Y:S04]  /*4a5c0*/  LDL.LU R12, [R1+0xc0] ;  /* 0x0000c000010c7983 */ /* 0x000ea80000300800 */
[----:B------:R-:W2:Y:S04]  /*4a5d0*/  LDL.LU R13, [R1+0xc4] ;  /* 0x0000c400010d7983 */ /* 0x000ea80000300800 */
[----:B0-----:R-:W3:Y:S04]  /*4a5e0*/  LDL.LU R14, [R1+0xc8] ;  /* 0x0000c800010e7983 */ /* 0x001ee80000300800 */
[----:B------:R-:W3:Y:S01]  /*4a5f0*/  LDL.LU R15, [R1+0xcc] ;  /* 0x0000cc00010f7983 */ /* 0x000ee20000300800 */
[----:B------:R-:W-:-:S02]  /*4a600*/  MOV R22, R16 ;  /* 0x0000001000167202 */ /* 0x000fc40000000f00 */
[----:B------:R-:W-:Y:S01]  /*4a610*/  MOV R23, R17 ;  /* 0x0000001100177202 */ /* 0x000fe20000000f00 */
[----:B------:R-:W2:Y:S04]  /*4a620*/  LDL.LU R16, [R1+0x36e4] ;  /* 0x0036e40001107983 */ /* 0x000ea80000300800 */
[----:B------:R-:W4:Y:S04]  /*4a630*/  LDL.LU R17, [R1+0x36e0] ;  /* 0x0036e00001117983 */ /* 0x000f280000300800 */
[----:B------:R-:W-:Y:S04]  /*4a640*/  STL.64 [R1+0x35e8], R22 ;  /* 0x0035e81601007387 */ /* 0x000fe80000100a00 */
[----:B---3--:R-:W-:Y:S04]  /*4a650*/  STL.64 [R1+0x35b0], R14 ;  /* 0x0035b00e01007387 */ /* 0x008fe80000100a00 */
[----:B--2---:R0:W-:Y:S04]  /*4a660*/  STL.64 [R1+0x35a8], R12 ;  /* 0x0035a80c01007387 */ /* 0x0041e80000100a00 */
[----:B0-----:R-:W2:Y:S04]  /*4a670*/  LDL.LU R12, [R1+0xe0] ;  /* 0x0000e000010c7983 */ /* 0x001ea80000300800 */
[----:B------:R-:W2:Y:S04]  /*4a680*/  LDL.LU R13, [R1+0xe4] ;  /* 0x0000e400010d7983 */ /* 0x000ea80000300800 */
[----:B------:R-:W3:Y:S04]  /*4a690*/  LDL.LU R14, [R1+0xe8] ;  /* 0x0000e800010e7983 */ /* 0x000ee80000300800 */
        /* <DEDUP_REMOVED lines=12> */
[----:B------:R-:W-:Y:S01]  /*4a760*/  IMAD.MOV.U32 R22, RZ, RZ, R29 ;  /* 0x000000ffff167224 */ /* 0x000fe200078e001d */
[----:B------:R-:W-:-:S02]  /*4a770*/  MOV R23, R3 ;  /* 0x0000000300177202 */ /* 0x000fc40000000f00 */
[----:B------:R-:W2:Y:S04]  /*4a780*/  LDL.LU R29, [R1+0x36d4] ;  /* 0x0036d400011d7983 */ /* 0x000ea80000300800 */
[----:B------:R-:W4:Y:S04]  /*4a790*/  LDL.LU R3, [R1+0x36d0] ;  /* 0x0036d00001037983 */ /* 0x000f280000300800 */
[----:B------:R0:W-:Y:S02]  /*4a7a0*/  STL.64 [R1+0x3618], R22 ;  /* 0x0036181601007387 */ /* 0x0001e40000100a00 */
[----:B0-----:R-:W-:-:S02]  /*4a7b0*/  MOV R22, R25 ;  /* 0x0000001900167202 */ /* 0x001fc40000000f00 */
[----:B------:R-:W-:-:S05]  /*4a7c0*/  MOV R23, R24 ;  /* 0x0000001800177202 */ /* 0x000fca0000000f00 */
[----:B------:R-:W-:Y:S04]  /*4a7d0*/  STL.64 [R1+0x3630], R22 ;  /* 0x0036301601007387 */ /* 0x000fe80000100a00 */
[----:B---3--:R-:W-:Y:S04]  /*4a7e0*/  STL.64 [R1+0x35e0], R14 ;  /* 0x0035e00e01007387 */ /* 0x008fe80000100a00 */
[----:B--2---:R0:W-:Y:S04]  /*4a7f0*/  STL.64 [R1+0x35d8], R12 ;  /* 0x0035d80c01007387 */ /* 0x0041e80000100a00 */
[----:B0-----:R-:W2:Y:S04]  /*4a800*/  LDL.LU R12, [R1+0x100] ;  /* 0x00010000010c7983 */ /* 0x001ea80000300800 */
[----:B------:R-:W2:Y:S04]  /*4a810*/  LDL.LU R13, [R1+0x104] ;  /* 0x00010400010d7983 */ /* 0x000ea80000300800 */
[----:B------:R-:W3:Y:S04]  /*4a820*/  LDL.LU R14, [R1+0x108] ;  /* 0x00010800010e7983 */ /* 0x000ee80000300800 */
[----:B------:R-:W3:Y:S01]  /*4a830*/  LDL.LU R15, [R1+0x10c] ;  /* 0x00010c00010f7983 */ /* 0x000ee20000300800 */
[----:B------:R-:W-:Y:S01]  /*4a840*/  MOV R22, R19 ;  /* 0x0000001300167202 */ /* 0x000fe20000000f00 */
[----:B------:R-:W-:-:S05]  /*4a850*/  IMAD.MOV.U32 R23, RZ, RZ, R18 ;  /* 0x000000ffff177224 */ /* 0x000fca00078e0012 */
        /* <DEDUP_REMOVED lines=16> */
[----:B----4-:R-:W-:-:S02]  /*4a960*/  MOV R22, R9 ;  /* 0x0000000900167202 */ /* 0x010fc40000000f00 */
[----:B------:R-:W-:-:S05]  /*4a970*/  MOV R23, R8 ;  /* 0x0000000800177202 */ /* 0x000fca0000000f00 */
[----:B------:R0:W-:Y:S02]  /*4a980*/  STL.64 [R1+0x3678], R22 ;  /* 0x0036781601007387 */ /* 0x0001e40000100a00 */
[----:B0-----:R-:W-:Y:S01]  /*4a990*/  IMAD.MOV.U32 R22, RZ, RZ, R17 ;  /* 0x000000ffff167224 */ /* 0x001fe200078e0011 */
[----:B------:R-:W-:Y:S01]  /*4a9a0*/  MOV R23, R16 ;  /* 0x0000001000177202 */ /* 0x000fe20000000f00 */
[----:B---3--:R-:W-:Y:S04]  /*4a9b0*/  STL.64 [R1+0x3628], R14 ;  /* 0x0036280e01007387 */ /* 0x008fe80000100a00 */
[----:B--2---:R0:W-:Y:S04]  /*4a9c0*/  STL.64 [R1+0x3620], R12 ;  /* 0x0036200c01007387 */ /* 0x0041e80000100a00 */
[----:B0-----:R-:W2:Y:S04]  /*4a9d0*/  LDL.LU R12, [R1+0x130] ;  /* 0x00013000010c7983 */ /* 0x001ea80000300800 */
[----:B------:R-:W2:Y:S04]  /*4a9e0*/  LDL.LU R13, [R1+0x134] ;  /* 0x00013400010d7983 */ /* 0x000ea80000300800 */
[----:B------:R-:W3:Y:S04]  /*4a9f0*/  LDL.LU R14, [R1+0x138] ;  /* 0x00013800010e7983 */ /* 0x000ee80000300800 */
[----:B------:R-:W3:Y:S04]  /*4aa00*/  LDL.LU R15, [R1+0x13c] ;  /* 0x00013c00010f7983 */ /* 0x000ee80000300800 */
[----:B------:R0:W-:Y:S04]  /*4aa10*/  STL.64 [R1+0x36a0], R22 ;  /* 0x0036a01601007387 */ /* 0x0001e80000100a00 */
[----:B------:R-:W4:Y:S04]  /*4aa20*/  LDL.LU R20, [R1+0x1a0] ;  /* 0x0001a00001147983 */ /* 0x000f280000300800 */
[----:B------:R-:W4:Y:S04]  /*4aa30*/  LDL.LU R21, [R1+0x1a4] ;  /* 0x0001a40001157983 */ /* 0x000f280000300800 */
[----:B0-----:R-:W2:Y:S04]  /*4aa40*/  LDL.LU R22, [R1+0x1a8] ;  /* 0x0001a80001167983 */ /* 0x001ea80000300800 */
[----:B------:R-:W2:Y:S04]  /*4aa50*/  LDL.LU R23, [R1+0x1ac] ;  /* 0x0001ac0001177983 */ /* 0x000ea80000300800 */
[----:B------:R-:W3:Y:S04]  /*4aa60*/  LDL.LU R8, [R1+0x1c0] ;  /* 0x0001c00001087983 */ /* 0x000ee80000300800 */
[----:B------:R-:W3:Y:S04]  /*4aa70*/  LDL.LU R9, [R1+0x1c4] ;  /* 0x0001c40001097983 */ /* 0x000ee80000300800 */
[----:B------:R-:W3:Y:S04]  /*4aa80*/  LDL.LU R10, [R1+0x1c8] ;  /* 0x0001c800010a7983 */ /* 0x000ee80000300800 */
[----:B------:R-:W3:Y:S04]  /*4aa90*/  LDL.LU R11, [R1+0x1cc] ;  /* 0x0001cc00010b7983 */ /* 0x000ee80000300800 */
[----:B--2---:R0:W-:Y:S04]  /*4aaa0*/  STL.64 [R1+0x36c8], R22 ;  /* 0x0036c81601007387 */ /* 0x0041e80000100a00 */
[----:B----4-:R-:W-:Y:S04]  /*4aab0*/  STL.64 [R1+0x36c0], R20 ;  /* 0x0036c01401007387 */ /* 0x010fe80000100a00 */
[----:B0-----:R-:W2:Y:S04]  /*4aac0*/  LDL.LU.64 R22, [R1+0xa8] ;  /* 0x0000a80001167983 */ /* 0x001ea80000300a00 */
[----:B------:R-:W4:Y:S04]  /*4aad0*/  LDL.LU R24, [R1+0x1b0] ;  /* 0x0001b00001187983 */ /* 0x000f280000300800 */
[----:B------:R-:W4:Y:S04]  /*4aae0*/  LDL.LU R25, [R1+0x1b4] ;  /* 0x0001b40001197983 */ /* 0x000f280000300800 */
[----:B------:R-:W4:Y:S04]  /*4aaf0*/  LDL.LU R26, [R1+0x1b8] ;  /* 0x0001b800011a7983 */ /* 0x000f280000300800 */
[----:B------:R-:W4:Y:S04]  /*4ab00*/  LDL.LU R27, [R1+0x1bc] ;  /* 0x0001bc00011b7983 */ /* 0x000f280000300800 */
[----:B------:R-:W4:Y:S04]  /*4ab10*/  LDL.LU.64 R18, [R1+0x168] ;  /* 0x0001680001127983 */ /* 0x000f280000300a00 */
[----:B---3--:R-:W-:Y:S04]  /*4ab20*/  STL.64 [R1+0x3640], R14 ;  /* 0x0036400e01007387 */ /* 0x008fe80000100a00 */
[----:B------:R0:W-:Y:S04]  /*4ab30*/  STL.64 [R1+0x3638], R12 ;  /* 0x0036380c01007387 */ /* 0x0001e80000100a00 */
[----:B0-----:R-:W3:Y:S04]  /*4ab40*/  LDL.LU R12, [R1+0x140] ;  /* 0x00014000010c7983 */ /* 0x001ee80000300800 */
[----:B------:R-:W3:Y:S04]  /*4ab50*/  LDL.LU R13, [R1+0x144] ;  /* 0x00014400010d7983 */ /* 0x000ee80000300800 */
[----:B------:R-:W2:Y:S04]  /*4ab60*/  LDL.LU R14, [R1+0x148] ;  /* 0x00014800010e7983 */ /* 0x000ea80000300800 */
[----:B------:R-:W2:Y:S04]  /*4ab70*/  LDL.LU R15, [R1+0x14c] ;  /* 0x00014c00010f7983 */ /* 0x000ea80000300800 */
[----:B--2---:R-:W-:Y:S04]  /*4ab80*/  STL.64 [R1+0x3658], R14 ;  /* 0x0036580e01007387 */ /* 0x004fe80000100a00 */
[----:B---3--:R0:W-:Y:S04]  /*4ab90*/  STL.64 [R1+0x3650], R12 ;  /* 0x0036500c01007387 */ /* 0x0081e80000100a00 */
[----:B0-----:R-:W2:Y:S04]  /*4aba0*/  LDL.LU R12, [R1+0x150] ;  /* 0x00015000010c7983 */ /* 0x001ea80000300800 */
[----:B------:R-:W2:Y:S04]  /*4abb0*/  LDL.LU R13, [R1+0x154] ;  /* 0x00015400010d7983 */ /* 0x000ea80000300800 */
[----:B------:R-:W3:Y:S04]  /*4abc0*/  LDL.LU R14, [R1+0x158] ;  /* 0x00015800010e7983 */ /* 0x000ee80000300800 */
[----:B------:R-:W3:Y:S01]  /*4abd0*/  LDL.LU R15, [R1+0x15c] ;  /* 0x00015c00010f7983 */ /* 0x000ee20000300800 */
[C---:B------:R-:W-:Y:S03]  /*4abe0*/  HMMA.16816.F32.BF16 R8, R4.reuse, R22, R8 ;  /* 0x000000160408723c */ /* 0x040fe60000041808 */
[----:B---3--:R-:W-:Y:S04]  /*4abf0*/  STL.64 [R1+0x3670], R14 ;  /* 0x0036700e01007387 */ /* 0x008fe80000100a00 */
[----:B--2---:R0:W-:Y:S04]  /*4ac00*/  STL.64 [R1+0x3668], R12 ;  /* 0x0036680c01007387 */ /* 0x0041e80000100a00 */
[----:B0-----:R-:W2:Y:S04]  /*4ac10*/  LDL.LU R12, [R1+0x180] ;  /* 0x00018000010c7983 */ /* 0x001ea80000300800 */
[----:B------:R-:W2:Y:S04]  /*4ac20*/  LDL.LU R13, [R1+0x184] ;  /* 0x00018400010d7983 */ /* 0x000ea80000300800 */
[----:B------:R-:W3:Y:S04]  /*4ac30*/  LDL.LU R14, [R1+0x188] ;  /* 0x00018800010e7983 */ /* 0x000ee80000300800 */
[----:B------:R-:W3:Y:S01]  /*4ac40*/  LDL.LU R15, [R1+0x18c] ;  /* 0x00018c00010f7983 */ /* 0x000ee20000300800 */
[----:B----4-:R-:W-:Y:S01]  /*4ac50*/  HMMA.16816.F32.BF16 R24, R4, R18, R24 ;  /* 0x000000120418723c */ /* 0x010fe20000041818 */
[----:B------:R-:W-:-:S02]  /*4ac60*/  MOV R0, R23 ;  /* 0x0000001700007202 */ /* 0x000fc40000000f00 */
[----:B---3--:R-:W-:Y:S04]  /*4ac70*/  STL.64 [R1+0x3688], R14 ;  /* 0x0036880e01007387 */ /* 0x008fe80000100a00 */
[----:B--2---:R0:W-:Y:S04]  /*4ac80*/  STL.64 [R1+0x3680], R12 ;  /* 0x0036800c01007387 */ /* 0x0041e80000100a00 */
[----:B0-----:R-:W2:Y:S04]  /*4ac90*/  LDL.LU R12, [R1+0x190] ;  /* 0x00019000010c7983 */ /* 0x001ea80000300800 */
[----:B------:R-:W2:Y:S04]  /*4aca0*/  LDL.LU R13, [R1+0x194] ;  /* 0x00019400010d7983 */ /* 0x000ea80000300800 */
[----:B------:R-:W2:Y:S04]  /*4acb0*/  LDL.LU R14, [R1+0x198] ;  /* 0x00019800010e7983 */ /* 0x000ea80000300800 */
[----:B------:R-:W2:Y:S04]  /*4acc0*/  LDL.LU R15, [R1+0x19c] ;  /* 0x00019c00010f7983 */ /* 0x000ea80000300800 */
[----:B------:R0:W-:Y:S04]  /*4acd0*/  STL.64 [R1+0x340], R8 ;  /* 0x0003400801007387 */ /* 0x0001e80000100a00 */
[----:B------:R1:W-:Y:S01]  /*4ace0*/  STL.64 [R1+0x348], R10 ;  /* 0x0003480a01007387 */ /* 0x0003e20000100a00 */
[----:B0-----:R-:W-:-:S03]  /*4acf0*/  MOV R8, R22 ;  /* 0x0000001600087202 */ /* 0x001fc60000000f00 */
[----:B------:R-:W3:Y:S04]  /*4ad00*/  LDL.LU.64 R22, [R1+0x36c8] ;  /* 0x0036c80001167983 */ /* 0x000ee80000300a00 */
[----:B------:R-:W3:Y:S01]  /*4ad10*/  LDL.LU.64 R20, [R1+0x36c0] ;  /* 0x0036c00001147983 */ /* 0x000ee20000300a00 */
[----:B-1----:R-:W-:-:S03]  /*4ad20*/  MOV R11, R3 ;  /* 0x00000003000b7202 */ /* 0x002fc60000000f00 */
[----:B------:R0:W-:Y:S04]  /*4ad30*/  STL [R1+0x3578], R8 ;  /* 0x0035780801007387 */ /* 0x0001e80000100800 */
[----:B0-----:R-:W4:Y:S04]  /*4ad40*/  LDL.LU R8, [R1+0xb0] ;  /* 0x0000b00001087983 */ /* 0x001f280000300800 */
[----:B------:R-:W4:Y:S04]  /*4ad50*/  LDL.LU R9, [R1+0xb4] ;  /* 0x0000b40001097983 */ /* 0x000f280000300800 */
[----:B------:R-:W4:Y:S04]  /*4ad60*/  LDL.LU R10, [R1+0xb8] ;  /* 0x0000b800010a7983 */ /* 0x000f280000300800 */
[----:B------:R-:W2:Y:S04]  /*4ad70*/  LDL.LU R3, [R1+0x36b8] ;  /* 0x0036b80001037983 */ /* 0x000ea80000300800 */
[----:B------:R0:W-:Y:S04]  /*4ad80*/  STL.64 [R1+0x330], R24 ;  /* 0x0003301801007387 */ /* 0x0001e80000100a00 */
[----:B------:R1:W-:Y:S01]  /*4ad90*/  STL.64 [R1+0x338], R26 ;  /* 0x0003381a01007387 */ /* 0x0003e20000100a00 */
[----:B0-----:R-:W-:Y:S01]  /*4ada0*/  IMAD.MOV.U32 R24, RZ, RZ, R18 ;  /* 0x000000ffff187224 */ /* 0x001fe200078e0012 */
[----:B------:R-:W-:-:S02]  /*4adb0*/  MOV R25, R19 ;  /* 0x0000001300197202 */ /* 0x000fc40000000f00 */
[----:B-1----:R-:W2:Y:S04]  /*4adc0*/  LDL.LU.64 R26, [R1+0x36b0] ;  /* 0x0036b000011a7983 */ /* 0x002ea80000300a00 */
[----:B------:R-:W3:Y:S02]  /*4add0*/  LDL.LU.64 R18, [R1+0x36a8] ;  /* 0x0036a80001127983 */ /* 0x000ee40000300a00 */
[----:B---3--:R-:W-:Y:S02]  /*4ade0*/  HMMA.16816.F32.BF16 R4, R4, R18, R20 ;  /* 0x000000120404723c */ /* 0x008fe40000041814 */
[----:B------:R-:W2:Y:S04]  /*4adf0*/  LDL.LU.64 R22, [R1+0x36a0] ;  /* 0x0036a00001167983 */ /* 0x000ea80000300a00 */
[----:B------:R-:W2:Y:S04]  /*4ae00*/  LDL.LU.64 R18, [R1+0x3698] ;  /* 0x0036980001127983 */ /* 0x000ea80000300a00 */
[----:B------:R-:W2:Y:S09]  /*4ae10*/  LDL.LU.64 R16, [R1+0x3690] ;  /* 0x0036900001107983 */ /* 0x000eb20000300a00 */
[----:B------:R-:W-:Y:S04]  /*4ae20*/  STL.64 [R1+0x320], R4 ;  /* 0x0003200401007387 */ /* 0x000fe80000100a00 */
[----:B------:R0:W-:Y:S04]  /*4ae30*/  STL.64 [R1+0x328], R6 ;  /* 0x0003280601007387 */ /* 0x0001e80000100a00 */
[----:B0-----:R-:W3:Y:S01]  /*4ae40*/  LDL.LU R7, [R1+0x464] ;  /* 0x0004640001077983 */ /* 0x001ee20000300800 */
[----:B--2---:R-:W-:Y:S03]  /*4ae50*/  HMMA.16816.F32.BF16 R20, R16, R22, R12 ;  /* 0x000000161014723c */ /* 0x004fe6000004180c */
[----:B------:R-:W2:Y:S04]  /*4ae60*/  LDL.LU.64 R14, [R1+0x3688] ;  /* 0x00368800010e7983 */ /* 0x000ea80000300a00 */
[----:B------:R-:W2:-:S12]  /*4ae70*/  LDL.LU.64 R12, [R1+0x3680] ;  /* 0x00368000010c7983 */ /* 0x000e980000300a00 */
        /* <DEDUP_REMOVED lines=56> */
[----:B0-----:R-:W2:Y:S04]  /*4b200*/  LDL.LU.64 R22, [R1+0x35a0] ;  /* 0x0035a00001167983 */ /* 0x001ea80000300a00 */
[----:B------:R-:W2:Y:S02]  /*4b210*/  LDL.LU.64 R20, [R1+0x3598] ;  /* 0x0035980001147983 */ /* 0x000ea40000300a00 */
[----:B--2---:R-:W-:-:S15]  /*4b220*/  HMMA.16816.F32.BF16 R20, R16, R26, R20 ;  /* 0x0000001a1014723c */ /* 0x004fde0000041814 */
[----:B------:R-:W-:-:S04]  /*4b230*/  NOP ;  /* 0x0000000000007918 */ /* 0x000fc80000000000 */
[----:B------:R-:W-:Y:S04]  /*4b240*/  STL.64 [R1+0x2f0], R20 ;  /* 0x0002f01401007387 */ /* 0x000fe80000100a00 */
[----:B------:R0:W-:Y:S04]  /*4b250*/  STL.64 [R1+0x2f8], R22 ;  /* 0x0002f81601007387 */ /* 0x0001e80000100a00 */
[----:B0-----:R-:W2:Y:S04]  /*4b260*/  LDL.LU.64 R22, [R1+0x3590] ;  /* 0x0035900001167983 */ /* 0x001ea80000300a00 */
[----:B------:R-:W3:Y:S01]  /*4b270*/  LDL.LU.64 R20, [R1+0x3588] ;  /* 0x0035880001147983 */ /* 0x000ee20000300a00 */
[----:B--2---:R-:W-:-:S15]  /*4b280*/  HMMA.16816.F32.BF16 R12, R16, R22, R12 ;  /* 0x00000016100c723c */ /* 0x004fde000004180c */
[----:B------:R-:W-:-:S04]  /*4b290*/  NOP ;  /* 0x0000000000007918 */ /* 0x000fc80000000000 */
[----:B------:R-:W-:Y:S04]  /*4b2a0*/  STL.64 [R1+0x2e0], R12 ;  /* 0x0002e00c01007387 */ /* 0x000fe80000100a00 */
[----:B------:R0:W-:Y:S04]  /*4b2b0*/  STL.64 [R1+0x2e8], R14 ;  /* 0x0002e80e01007387 */ /* 0x0001e80000100a00 */
[----:B0-----:R-:W4:Y:S02]  /*4b2c0*/  LDL.LU.64 R14, [R1+0x3580] ;  /* 0x00358000010e7983 */ /* 0x001f240000300a00 */
[----:B----4-:R-:W-:Y:S02]  /*4b2d0*/  HMMA.16816.F32.BF16 R12, R16, R14, R8 ;  /* 0x0000000e100c723c */ /* 0x010fe40000041808 */
[----:B------:R-:W2:-:S15]  /*4b2e0*/  LDL.LU R8, [R1+0x3578] ;  /* 0x0035780001087983 */ /* 0x000e9e0000300800 */
[----:B------:R-:W-:Y:S02]  /*4b2f0*/  NOP ;  /* 0x0000000000007918 */ /* 0x000fe40000000000 */
[----:B------:R-:W-:Y:S04]  /*4b300*/  STL.64 [R1+0x2d0], R12 ;  /* 0x0002d00c01007387 */ /* 0x000fe80000100a00 */
[----:B------:R-:W-:Y:S04]  /*4b310*/  STL.64 [R1+0x2d8], R14 ;  /* 0x0002d80e01007387 */ /* 0x000fe80000100a00 */
[----:B---3--:R-:W0:Y:S04]  /*4b320*/  LDSM.16.M88.4 R12, [R7+UR6+0x28080] ;  /* 0x02808006070c783b */ /* 0x008e280008000200 */
[----:B------:R-:W-:Y:S04]  /*4b330*/  STL [R1+0x3538], R7 ;  /* 0x0035380701007387 */ /* 0x000fe80000100800 */
[----:B0-----:R-:W-:Y:S04]  /*4b340*/  STL.64 [R1+0x3530], R14 ;  /* 0x0035300e01007387 */ /* 0x001fe80000100a00 */
[----:B------:R0:W-:Y:S04]  /*4b350*/  STL.64 [R1+0x3528], R12 ;  /* 0x0035280c01007387 */ /* 0x0001e80000100a00 */
[----:B0-----:R-:W3:Y:S01]  /*4b360*/  LDL.LU R12, [R1+0x2c0] ;  /* 0x0002c000010c7983 */ /* 0x001ee20000300800 */
[----:B--2---:R-:W-:-:S03]  /*4b370*/  MOV R6, R8 ;  /* 0x0000000800067202 */ /* 0x004fc60000000f00 */
        /* <DEDUP_REMOVED lines=15> */
[----:B------:R-:W0:Y:S01]  /*4b470*/  LDSM.16.M88.4 R8, [R3+UR6+0xa080] ;  /* 0x00a080060308783b */ /* 0x000e220008000200 */
[----:B------:R-:W-:Y:S01]  /*4b480*/  MOV R7, R0 ;  /* 0x0000000000077202 */ /* 0x000fe20000000f00 */
[----:B------:R-:W-:Y:S01]  /*4b490*/  IMAD.MOV.U32 R14, RZ, RZ, R28 ;  /* 0x000000ffff0e7224 */ /* 0x000fe200078e001c */
[----:B------:R-:W-:-:S02]  /*4b4a0*/  MOV R13, R29 ;  /* 0x0000001d000d7202 */ /* 0x000fc40000000f00 */
[----:B------:R-:W-:-:S07]  /*4b4b0*/  MOV R15, R2 ;  /* 0x00000002000f7202 */ /* 0x000fce0000000f00 */
[----:B---3--:R-:W-:Y:S01]  /*4b4c0*/  HMMA.16816.F32.BF16 R4, R16, R6, R12 ;  /* 0x000000061004723c */ /* 0x008fe2000004180c */
[----:B------:R-:W-:Y:S04]  /*4b4d0*/  LDSM.16.M88.4 R12, [R3+UR6+0x10080] ;  /* 0x01008006030c783b */ /* 0x000fe80008000200 */
[----:B0-----:R-:W-:Y:S01]  /*4b4e0*/  STL.64 [R1+0x40], R8 ;  /* 0x0000400801007387 */ /* 0x001fe20000100a00 */
[----:B------:R-:W-:-:S03]  /*4b4f0*/  MOV R0, R9 ;  /* 0x0000000900007202 */ /* 0x000fc60000000f00 */
[----:B------:R-:W-:Y:S04]  /*4b500*/  STL.64 [R1+0x48], R10 ;  /* 0x0000480a01007387 */ /* 0x000fe80000100a00 */
[----:B------:R-:W0:Y:S04]  /*4b510*/  LDSM.16.M88.4 R8, [R3+UR6+0xc080] ;  /* 0x00c080060308783b */ /* 0x000e280008000200 */
[----:B------:R-:W-:Y:S02]  /*4b520*/  STL [R1+0x350c], R0 ;  /* 0x00350c0001007387 */ /* 0x000fe40000100800 */
[----:B------:R-:W-:Y:S01]  /*4b530*/  MOV R29, R5 ;  /* 0x00000005001d7202 */ /* 0x000fe20000000f00 */
[----:B------:R-:W-:Y:S01]  /*4b540*/  IMAD.MOV.U32 R2, RZ, RZ, R7 ;  /* 0x000000ffff027224 */ /* 0x000fe200078e0007 */
[----:B------:R-:W-:Y:S01]  /*4b550*/  MOV R28, R6 ;  /* 0x00000006001c7202 */ /* 0x000fe20000000f00 */
[----:B0-----:R-:W-:Y:S04]  /*4b560*/  STL.64 [R1+0x30], R8 ;  /* 0x0000300801007387 */ /* 0x001fe80000100a00 */
[----:B------:R0:W-:Y:S04]  /*4b570*/  STL.64 [R1+0x38], R10 ;  /* 0x0000380a01007387 */ /* 0x0001e80000100a00 */
[----:B0-----:R-:W2:Y:S04]  /*4b580*/  LDL.LU.64 R10, [R1+0x3570] ;  /* 0x00357000010a7983 */ /* 0x001ea80000300a00 */
[----:B------:R-:W3:Y:S04]  /*4b590*/  LDL.LU.64 R8, [R1+0x3568] ;  /* 0x0035680001087983 */ /* 0x000ee80000300a00 */
[----:B------:R-:W-:Y:S04]  /*4b5a0*/  STL [R1+0x2c0], R4 ;  /* 0x0002c00401007387 */ /* 0x000fe80000100800 */
[----:B------:R-:W0:Y:S04]  /*4b5b0*/  LDSM.16.M88.4 R4, [R3+UR6+0xe080] ;  /* 0x00e080060304783b */ /* 0x000e280008000200 */
[----:B------:R-:W-:Y:S04]  /*4b5c0*/  STL.64 [R1+0x3558], R18 ;  /* 0x0035581201007387 */ /* 0x000fe80000100a00 */
[----:B------:R-:W-:Y:S04]  /*4b5d0*/  STL.64 [R1+0x3550], R16 ;  /* 0x0035501001007387 */ /* 0x000fe80000100a00 */
[----:B------:R-:W-:Y:S04]  /*4b5e0*/  STL [R1+0x33a0], R28 ;  /* 0x0033a01c01007387 */ /* 0x000fe80000100800 */
[----:B------:R-:W-:Y:S04]  /*4b5f0*/  STL [R1+0x338c], R29 ;  /* 0x00338c1d01007387 */ /* 0x000fe80000100800 */
[----:B------:R-:W-:Y:S04]  /*4b600*/  STL [R1+0x3388], R2 ;  /* 0x0033880201007387 */ /* 0x000fe80000100800 */
[----:B------:R-:W-:Y:S01]  /*4b610*/  LDSM.16.M88.4 R16, [R3+UR6+0x1a080] ;  /* 0x01a080060310783b */ /* 0x000fe20008000200 */
[----:B0-----:R-:W-:-:S03]  /*4b620*/  MOV R0, R4 ;  /* 0x0000000400007202 */ /* 0x001fc60000000f00 */
[----:B------:R-:W-:Y:S04]  /*4b630*/  STL.64 [R1+0x20], R4 ;  /* 0x0000200401007387 */ /* 0x000fe80000100a00 */
[----:B------:R0:W-:Y:S04]  /*4b640*/  STL.64 [R1+0x28], R6 ;  /* 0x0000280601007387 */ /* 0x0001e80000100a00 */
[----:B------:R-:W-:Y:S01]  /*4b650*/  STL [R1+0x3510], R0 ;  /* 0x0035100001007387 */ /* 0x000fe20000100800 */
[----:B0-----:R-:W-:-:S03]  /*4b660*/  MOV R6, R24 ;  /* 0x0000001800067202 */ /* 0x001fc60000000f00 */
[----:B------:R-:W4:Y:S04]  /*4b670*/  LDL.LU R24, [R1+0x3564] ;  /* 0x0035640001187983 */ /* 0x000f280000300800 */
[----:B------:R-:W-:Y:S04]  /*4b680*/  STL.64 [R1+0x10], R12 ;  /* 0x0000100c01007387 */ /* 0x000fe80000100a00 */
[----:B------:R-:W-:Y:S04]  /*4b690*/  STL.64 [R1+0x18], R14 ;  /* 0x0000180e01007387 */ /* 0x000fe80000100a00 */
[----:B------:R-:W0:Y:S01]  /*4b6a0*/  LDSM.16.M88.4 R12, [R3+UR6+0x12080] ;  /* 0x01208006030c783b */ /* 0x000e220008000200 */
[----:B------:R-:W-:-:S03]  /*4b6b0*/  MOV R7, R25 ;  /* 0x0000001900077202 */ /* 0x000fc60000000f00 */
[----:B------:R-:W2:Y:S04]  /*4b6c0*/  LDL.LU R25, [R1+0x3560] ;  /* 0x0035600001197983 */ /* 0x000ea80000300800 */
[----:B0-----:R0:W-:Y:S01]  /*4b6d0*/  STL.64 [R1], R12 ;  /* 0x0000000c01007387 */ /* 0x0011e20000100a00 */
[----:B------:R-:W-:Y:S01]  /*4b6e0*/  MOV R0, R12 ;  /* 0x0000000c00007202 */ /* 0x000fe20000000f00 */
[----:B------:R-:W-:Y:S02]  /*4b6f0*/  IMAD.MOV.U32 R28, RZ, RZ, R13 ;  /* 0x000000ffff1c7224 */ /* 0x000fe400078e000d */
[----:B------:R1:W-:Y:S04]  /*4b700*/  STL.64 [R1+0x8], R14 ;  /* 0x0000080e01007387 */ /* 0x0003e80000100a00 */
[----:B0-----:R-:W2:Y:S04]  /*4b710*/  LDL.LU R12, [R1+0x2a0] ;  /* 0x0002a000010c7983 */ /* 0x001ea80000300800 */
[----:B------:R-:W2:Y:S04]  /*4b720*/  LDL.LU R13, [R1+0x2a4] ;  /* 0x0002a400010d7983 */ /* 0x000ea80000300800 */
[----:B-1----:R-:W2:Y:S04]  /*4b730*/  LDL.LU R14, [R1+0x2a8] ;  /* 0x0002a800010e7983 */ /* 0x002ea80000300800 */
[----:B------:R-:W2:Y:S04]  /*4b740*/  LDL.LU R15, [R1+0x2ac] ;  /* 0x0002ac00010f7983 */ /* 0x000ea80000300800 */
[----:B--2---:R0:W-:Y:S04]  /*4b750*/  STL.64 [R1+0x3548], R14 ;  /* 0x0035480e01007387 */ /* 0x0041e80000100a00 */
[----:B------:R1:W-:Y:S01]  /*4b760*/  STL.64 [R1+0x3540], R12 ;  /* 0x0035400c01007387 */ /* 0x0003e20000100a00 */
[----:B0-----:R-:W-:-:S02]  /*4b770*/  MOV R14, R21 ;  /* 0x00000015000e7202 */ /* 0x001fc40000000f00 */
[----:B-1----:R-:W-:Y:S02]  /*4b780*/  MOV R12, R25 ;  /* 0x00000019000c7202 */ /* 0x002fe40000000f00 */
[----:B----4-:R-:W-:Y:S02]  /*4b790*/  MOV R13, R24 ;  /* 0x00000018000d7202 */ /* 0x010fe40000000f00 */
[----:B------:R-:W0:Y:S01]  /*4b7a0*/  LDSM.16.M88.4 R24, [R3+UR6+0x14080] ;  /* 0x014080060318783b */ /* 0x000e220008000200 */
[----:B------:R-:W-:-:S03]  /*4b7b0*/  MOV R15, R20 ;  /* 0x00000014000f7202 */ /* 0x000fc60000000f00 */
[----:B------:R-:W1:Y:S04]  /*4b7c0*/  LDSM.16.M88.4 R20, [R3+UR6+0x16080] ;  /* 0x016080060314783b */ /* 0x000e680008000200 */
[----:B0-----:R-:W-:Y:S04]  /*4b7d0*/  STL [R1+0x32f4], R26 ;  /* 0x0032f41a01007387 */ /* 0x001fe80000100800 */
[----:B------:R-:W-:Y:S04]  /*4b7e0*/  STL [R1+0x32f0], R27 ;  /* 0x0032f01b01007387 */ /* 0x000fe80000100800 */
[----:B------:R0:W-:Y:S04]  /*4b7f0*/  STL.64 [R1+0x3520], R24 ;  /* 0x0035201801007387 */ /* 0x0001e80000100a00 */
[----:B0-----:R-:W2:Y:S04]  /*4b800*/  LDL.LU.64 R24, [R1+0x90] ;  /* 0x0000900001187983 */ /* 0x001ea80000300a00 */
[----:B-1----:R3:W-:Y:S04]  /*4b810*/  STL [R1+0x3298], R22 ;  /* 0x0032981601007387 */ /* 0x0027e80000100800 */
[----:B------:R0:W-:Y:S04]  /*4b820*/  STL [R1+0x3294], R23 ;  /* 0x0032941701007387 */ /* 0x0001e80000100800 */
[----:B------:R1:W-:Y:S01]  /*4b830*/  STL.64 [R1+0x3518], R20 ;  /* 0x0035181401007387 */ /* 0x0003e20000100a00 */
[----:B---3--:R-:W-:-:S02]  /*4b840*/  MOV R22, R9 ;  /* 0x0000000900167202 */ /* 0x008fc40000000f00 */
[----:B0-----:R-:W-:Y:S01]  /*4b850*/  MOV R23, R8 ;  /* 0x0000000800177202 */ /* 0x001fe20000000f00 */
[----:B-1----:R-:W-:Y:S01]  /*4b860*/  IMAD.MOV.U32 R20, RZ, RZ, R11 ;  /* 0x000000ffff147224 */ /* 0x002fe200078e000b */
[----:B------:R-:W-:Y:S02]  /*4b870*/  MOV R21, R10 ;  /* 0x0000000a00157202 */ /* 0x000fe40000000f00 */
[----:B------:R-:W0:Y:S04]  /*4b880*/  LDSM.16.M88.4 R8, [R3+UR6+0x18080] ;  /* 0x018080060308783b */ /* 0x000e280008000200 */
[----:B0-----:R-:W-:Y:S04]  /*4b890*/  STL [R1+0x3214], R10 ;  /* 0x0032140a01007387 */ /* 0x001fe80000100800 */
[----:B------:R-:W-:Y:S04]  /*4b8a0*/  STL [R1+0x3210], R11 ;  /* 0x0032100b01007387 */ /* 0x000fe80000100800 */
[----:B------:R-:W-:Y:S04]  /*4b8b0*/  STL.64 [R1+0xd0], R16 ;  /* 0x0000d01001007387 */ /* 0x000fe80000100a00 */
[----:B------:R-:W-:Y:S04]  /*4b8c0*/  STL.64 [R1+0xd8], R18 ;  /* 0x0000d81201007387 */ /* 0x000fe80000100a00 */
[----:B------:R-:W0:Y:S04]  /*4b8d0*/  LDSM.16.M88.4 R16, [R3+UR6+0x1c080] ;  /* 0x01c080060310783b */ /* 0x000e280008000200 */
[----:B0-----:R-:W-:Y:S04]  /*4b8e0*/  STL.64 [R1+0x200], R16 ;  /* 0x0002001001007387 */ /* 0x001fe80000100a00 */
[----:B------:R-:W-:Y:S04]  /*4b8f0*/  STL.64 [R1+0x208], R18 ;  /* 0x0002081201007387 */ /* 0x000fe80000100a00 */
[----:B------:R-:W0:Y:S04]  /*4b900*/  LDSM.16.M88.4 R16, [R3+UR6+0x1e080] ;  /* 0x01e080060310783b */ /* 0x000e280008000200 */
[----:B0-----:R-:W-:Y:S01]  /*4b910*/  STL.64 [R1+0x1e0], R16 ;  /* 0x0001e01001007387 */ /* 0x001fe20000100a00 */
[----:B------:R-:W-:Y:S01]  /*4b920*/  MOV R11, R16 ;  /* 0x00000010000b7202 */ /* 0x000fe20000000f00 */
[----:B------:R-:W-:-:S02]  /*4b930*/  IMAD.MOV.U32 R10, RZ, RZ, R17 ;  /* 0x000000ffff0a7224 */ /* 0x000fc400078e0011 */
[----:B------:R0:W-:Y:S04]  /*4b940*/  STL.64 [R1+0x1e8], R18 ;  /* 0x0001e81201007387 */ /* 0x0001e80000100a00 */
[----:B0-----:R-:W3:Y:S04]  /*4b950*/  LDL.LU.64 R18, [R1+0x3558] ;  /* 0x0035580001127983 */ /* 0x001ee80000300a00 */
[----:B------:R-:W3:Y:S04]  /*4b960*/  LDL.LU.64 R16, [R1+0x3550] ;  /* 0x0035500001107983 */ /* 0x000ee80000300a00 */
[----:B------:R-:W-:Y:S04]  /*4b970*/  STL [R1+0x3444], R10 ;  /* 0x0034440a01007387 */ /* 0x000fe80000100800 */
[----:B------:R-:W-:Y:S01]  /*4b980*/  STL [R1+0x3440], R11 ;  /* 0x0034400b01007387 */ /* 0x000fe20000100800 */
[----:B---3--:R-:W-:Y:S03]  /*4b990*/  HMMA.16816.F32.BF16 R4, R16, R6, R12 ;  /* 0x000000061004723c */ /* 0x008fe6000004180c */
[----:B------:R-:W3:Y:S04]  /*4b9a0*/  LDL.LU.64 R14, [R1+0x3548] ;  /* 0x00354800010e7983 */ /* 0x000ee80000300a00 */
[----:B------:R-:W3:-:S12]  /*4b9b0*/  LDL.LU.64 R12, [R1+0x3540] ;  /* 0x00354000010c7983 */ /* 0x000ed80000300a00 */
[----:B------:R0:W-:Y:S04]  /*4b9c0*/  STL.64 [R1+0x2b8], R6 ;  /* 0x0002b80601007387 */ /* 0x0001e80000100a00 */
[----:B0-----:R-:W4:Y:S01]  /*4b9d0*/  LDL.LU R7, [R1+0x3538] ;  /* 0x0035380001077983 */ /* 0x001f220000300800 */
[----:B------:R-:W-:Y:S02]  /*4b9e0*/  MOV R29, R4 ;  /* 0x00000004001d7202 */ /* 0x000fe40000000f00 */
[----:B------:R-:W-:-:S05]  /*4b9f0*/  MOV R2, R5 ;  /* 0x0000000500027202 */ /* 0x000fca0000000f00 */
[----:B------:R-:W-:Y:S04]  /*4ba00*/  STL [R1+0x33a8], R2 ;  /* 0x0033a80201007387 */ /* 0x000fe80000100800 */
[----:B------:R-:W-:Y:S04]  /*4ba10*/  STL [R1+0x33a4], R29 ;  /* 0x0033a41d01007387 */ /* 0x000fe80000100800 */
[----:B----4-:R-:W0:Y:S04]  /*4ba20*/  LDSM.16.M88.4 R4, [R7+UR6+0x29080] ;  /* 0x029080060704783b */ /* 0x010e280008000200 */
[----:B0-----:R0:W-:Y:S04]  /*4ba30*/  STL.64 [R1+0x33f8], R6 ;  /* 0x0033f80601007387 */ /* 0x0011e80000100a00 */
[----:B------:R3:W-:Y:S04]  /*4ba40*/  STL.64 [R1+0x33f0], R4 ;  /* 0x0033f00401007387 */ /* 0x0007e80000100a00 */
[----:B0-----:R-:W3:Y:S04]  /*4ba50*/  LDL.LU R6, [R1+0x178] ;  /* 0x0001780001067983 */ /* 0x001ee80000300800 */
[----:B------:R-:W3:Y:S02]  /*4ba60*/  LDL.LU R7, [R1+0x17c] ;  /* 0x00017c0001077983 */ /* 0x000ee40000300800 */
[----:B---3--:R-:W-:Y:S02]  /*4ba70*/  HMMA.16816.F32.BF16 R4, R16, R6, R12 ;  /* 0x000000061004723c */ /* 0x008fe4000004180c */
[----:B------:R-:W3:Y:S04]  /*4ba80*/  LDL.LU.64 R14, [R1+0x3530] ;  /* 0x00353000010e7983 */ /* 0x000ee80000300a00 */
[----:B------:R-:W3:Y:S04]  /*4ba90*/  LDL.LU.64 R12, [R1+0x3528] ;  /* 0x00352800010c7983 */ /* 0x000ee80000300a00 */
[----:B------:R-:W4:Y:S01]  /*4baa0*/  LDL.LU R16, [R1+0x270] ;  /* 0x0002700001107983 */ /* 0x000f220000300800 */
[----:B--2---:R-:W-:-:S08]  /*4bab0*/  MOV R2, R25 ;  /* 0x0000001900027202 */ /* 0x004fd00000000f00 */
[----:B------:R0:W-:Y:S04]  /*4bac0*/  STL.64 [R1+0x2a0], R4 ;  /* 0x0002a00401007387 */ /* 0x0001e80000100a00 */
[----:B------:R-:W-:Y:S04]  /*4bad0*/  STL.64 [R1+0x2a8], R6 ;  /* 0x0002a80601007387 */ /* 0x000fe80000100a00 */
[----:B------:R-:W4:Y:S04]  /*4bae0*/  LDL.LU R17, [R1+0x274] ;  /* 0x0002740001117983 */ /* 0x000f280000300800 */
[----:B------:R-:W4:Y:S01]  /*4baf0*/  LDL.LU R18, [R1+0x278] ;  /* 0x0002780001127983 */ /* 0x000f220000300800 */
[----:B0-----:R-:W-:-:S03]  /*4bb00*/  MOV R4, R24 ;  /* 0x0000001800047202 */ /* 0x001fc60000000f00 */
[----:B------:R-:W4:Y:S01]  /*4bb10*/  LDL.LU R19, [R1+0x27c] ;  /* 0x00027c0001137983 */ /* 0x000f220000300800 */
[----:B---3--:R-:W-:Y:S03]  /*4bb20*/  HMMA.16816.F32.BF16 R20, R12, R24, R20 ;  /* 0x000000180c14723c */ /* 0x008fe60000041814 */
[----:B------:R-:W2:-:S15]  /*4bb30*/  LDL.LU.64 R24, [R1+0x3520] ;  /* 0x0035200001187983 */ /* 0x000e9e0000300a00 */
[----:B------:R-:W-:Y:S01]  /*4bb40*/  NOP ;  /* 0x0000000000007918 */ /* 0x000fe20000000000 */
[----:B------:R-:W-:Y:S01]  /*4bb50*/  IMAD.MOV.U32 R26, RZ, RZ, R22 ;  /* 0x000000ffff1a7224 */ /* 0x000fe200078e0016 */
[----:B------:R-:W-:Y:S01]  /*4bb60*/  MOV R27, R23 ;  /* 0x00000017001b7202 */ /* 0x000fe20000000f00 */
[----:B------:R0:W-:Y:S04]  /*4bb70*/  STL.64 [R1+0x290], R20 ;  /* 0x0002901401007387 */ /* 0x0001e80000100a00 */
[----:B0-----:R-:W3:Y:S04]  /*4bb80*/  LDL.LU.64 R20, [R1+0x3518] ;  /* 0x0035180001147983 */ /* 0x001ee80000300a00 */
[----:B------:R-:W-:Y:S04]  /*4bb90*/  STL.64 [R1+0x3468], R26 ;  /* 0x0034681a01007387 */ /* 0x000fe80000100a00 */
[----:B--2---:R0:W-:Y:S04]  /*4bba0*/  STL.64 [R1+0x3460], R24 ;  /* 0x0034601801007387 */ /* 0x0041e80000100a00 */
[----:B0-----:R-:W2:Y:S04]  /*4bbb0*/  LDL.LU.64 R24, [R1+0x80] ;  /* 0x0000800001187983 */ /* 0x001ea80000300a00 */
[----:B------:R0:W-:Y:S04]  /*4bbc0*/  STL [R1+0x3448], R4 ;  /* 0x0034480401007387 */ /* 0x0001e80000100800 */
[----:B0-----:R-:W2:Y:S04]  /*4bbd0*/  LDL.LU R4, [R1+0x280] ;  /* 0x0002800001047983 */ /* 0x001ea80000300800 */
[----:B------:R-:W2:Y:S04]  /*4bbe0*/  LDL.LU R5, [R1+0x284] ;  /* 0x0002840001057983 */ /* 0x000ea80000300800 */
[----:B------:R-:W2:Y:S04]  /*4bbf0*/  LDL.LU R6, [R1+0x288] ;  /* 0x0002880001067983 */ /* 0x000ea80000300800 */
[----:B------:R-:W2:Y:S02]  /*4bc00*/  LDL.LU R7, [R1+0x28c] ;  /* 0x00028c0001077983 */ /* 0x000ea40000300800 */
[----:B--2---:R-:W-:-:S15]  /*4bc10*/  HMMA.16816.F32.BF16 R4, R12, R24, R4 ;  /* 0x000000180c04723c */ /* 0x004fde0000041804 */
[----:B------:R-:W-:-:S04]  /*4bc20*/  NOP ;  /* 0x0000000000007918 */ /* 0x000fc80000000000 */
[----:B------:R0:W-:Y:S04]  /*4bc30*/  STL.64 [R1+0x280], R4 ;  /* 0x0002800401007387 */ /* 0x0001e80000100a00 */
[----:B------:R1:W-:Y:S01]  /*4bc40*/  STL.64 [R1+0x288], R6 ;  /* 0x0002880601007387 */ /* 0x0003e20000100a00 */
[----:B0-----:R-:W-:Y:S01]  /*4bc50*/  MOV R5, R25 ;  /* 0x0000001900057202 */ /* 0x001fe20000000f00 */
[----:B------:R-:W-:Y:S01]  /*4bc60*/  IMAD.MOV.U32 R25, RZ, RZ, R28 ;  /* 0x000000ffff197224 */ /* 0x000fe200078e001c */
[----:B-1----:R-:W-:Y:S02]  /*4bc70*/  MOV R6, R24 ;  /* 0x0000001800067202 */ /* 0x002fe40000000f00 */
[----:B------:R-:W-:Y:S02]  /*4bc80*/  MOV R24, R0 ;  /* 0x0000000000187202 */ /* 0x000fe40000000f00 */
[----:B------:R-:W2:Y:S04]  /*4bc90*/  LDL.LU R0, [R1+0x3510] ;  /* 0x0035100001007983 */ /* 0x000ea80000300800 */
[----:B------:R0:W-:Y:S04]  /*4bca0*/  STL.64 [R1+0x3480], R24 ;  /* 0x0034801801007387 */ /* 0x0001e80000100a00 */
[----:B0-----:R-:W4:Y:S02]  /*4bcb0*/  LDL.LU.64 R24, [R1+0x70] ;  /* 0x0000700001187983 */ /* 0x001f240000300a00 */
[----:B----4-:R-:W-:Y:S01]  /*4bcc0*/  HMMA.16816.F32.BF16 R16, R12, R24, R16 ;  /* 0x000000180c10723c */ /* 0x010fe20000041810 */
[----:B------:R-:W-:-:S02]  /*4bcd0*/  MOV R7, R25 ;  /* 0x0000001900077202 */ /* 0x000fc40000000f00 */
[----:B------:R-:W-:-:S15]  /*4bce0*/  MOV R28, R24 ;  /* 0x00000018001c7202 */ /* 0x000fde0000000f00 */
[----:B------:R-:W-:Y:S01]  /*4bcf0*/  NOP ;  /* 0x0000000000007918 */ /* 0x000fe20000000000 */
[----:B------:R-:W-:Y:S04]  /*4bd00*/  STL.64 [R1+0x270], R16 ;  /* 0x0002701001007387 */ /* 0x000fe80000100a00 */
[----:B------:R-:W-:Y:S04]  /*4bd10*/  STL.64 [R1+0x34e8], R6 ;  /* 0x0034e80601007387 */ /* 0x000fe80000100a00 */
[----:B------:R-:W-:Y:S04]  /*4bd20*/  STL [R1+0x34e0], R5 ;  /* 0x0034e00501007387 */ /* 0x000fe80000100800 */
[----:B------:R-:W4:Y:S04]  /*4bd30*/  LDL R24, [R1+0x10] ;  /* 0x0000100001187983 */ /* 0x000f280000100800 */
[----:B------:R-:W4:Y:S01]  /*4bd40*/  LDL R25, [R1+0x14] ;  /* 0x0000140001197983 */ /* 0x000f220000100800 */
[----:B------:R-:W-:-:S02]  /*4bd50*/  MOV R22, R18 ;  /* 0x0000001200167202 */ /* 0x000fc40000000f00 */
[----:B------:R-:W-:Y:S01]  /*4bd60*/  MOV R23, R19 ;  /* 0x0000001300177202 */ /* 0x000fe20000000f00 */
[----:B----4-:R2:W-:Y:S04]  /*4bd70*/  STL.64 [R1+0x3498], R24 ;  /* 0x0034981801007387 */ /* 0x0105e80000100a00 */
[----:B------:R-:W-:Y:S04]  /*4bd80*/  STL.64 [R1+0x3458], R22 ;  /* 0x0034581601007387 */ /* 0x000fe80000100a00 */
[----:B---3--:R0:W-:Y:S01]  /*4bd90*/  STL.64 [R1+0x3450], R20 ;  /* 0x0034501401007387 */ /* 0x0081e20000100a00 */
[----:B--2---:R-:W-:-:S03]  /*4bda0*/  IMAD.MOV.U32 R24, RZ, RZ, R0 ;  /* 0x000000ffff187224 */ /* 0x004fc600078e0000 */
[----:B0-----:R-:W2:Y:S04]  /*4bdb0*/  LDL.LU R20, [R1+0x370] ;  /* 0x0003700001147983 */ /* 0x001ea80000300800 */
[----:B------:R-:W2:Y:S04]  /*4bdc0*/  LDL.LU R21, [R1+0x374] ;  /* 0x0003740001157983 */ /* 0x000ea80000300800 */
[----:B------:R-:W3:Y:S04]  /*4bdd0*/  LDL.LU R22, [R1+0x378] ;  /* 0x0003780001167983 */ /* 0x000ee80000300800 */
[----:B------:R-:W3:Y:S04]  /*4bde0*/  LDL.LU R23, [R1+0x37c] ;  /* 0x00037c0001177983 */ /* 0x000ee80000300800 */
[----:B------:R-:W4:Y:S04]  /*4bdf0*/  LDL.LU R0, [R1+0x350c] ;  /* 0x00350c0001007983 */ /* 0x000f280000300800 */
[----:B------:R-:W2:Y:S04]  /*4be00*/  LDL R25, [R1+0x24] ;  /* 0x0000240001197983 */ /* 0x000ea80000100800 */
[----:B--2---:R0:W-:Y:S04]  /*4be10*/  STL.64 [R1+0x34b0], R24 ;  /* 0x0034b01801007387 */ /* 0x0041e80000100a00 */
[----:B0-----:R-:W2:Y:S04]  /*4be20*/  LDL R24, [R1+0x30] ;  /* 0x0000300001187983 */ /* 0x001ea80000100800 */
[----:B------:R-:W2:Y:S04]  /*4be30*/  LDL R25, [R1+0x34] ;  /* 0x0000340001197983 */ /* 0x000ea80000100800 */
[----:B--2---:R0:W-:Y:S04]  /*4be40*/  STL.64 [R1+0x34c0], R24 ;  /* 0x0034c01801007387 */ /* 0x0041e80000100a00 */
[----:B0-----:R-:W2:Y:S01]  /*4be50*/  LDL R24, [R1+0x40] ;  /* 0x0000400001187983 */ /* 0x001ea20000100800 */
[----:B----4-:R-:W-:-:S03]  /*4be60*/  MOV R25, R0 ;  /* 0x0000000000197202 */ /* 0x010fc60000000f00 */
[----:B------:R-:W4:Y:S04]  /*4be70*/  LDL.LU R0, [R1+0x3508] ;  /* 0x0035080001007983 */ /* 0x000f280000300800 */
[----:B------:R-:W2:Y:S04]  /*4be80*/  LDL.LU R4, [R1+0x250] ;  /* 0x0002500001047983 */ /* 0x000ea80000300800 */
[----:B------:R-:W2:Y:S04]  /*4be90*/  LDL.LU R5, [R1+0x254] ;  /* 0x0002540001057983 */ /* 0x000ea80000300800 */
[----:B------:R-:W2:Y:S04]  /*4bea0*/  LDL.LU R6, [R1+0x258] ;  /* 0x0002580001067983 */ /* 0x000ea80000300800 */
[----:B------:R-:W2:Y:S04]  /*4beb0*/  LDL.LU R7, [R1+0x25c] ;  /* 0x00025c0001077983 */ /* 0x000ea80000300800 */
[----:B--2---:R-:W-:Y:S04]  /*4bec0*/  STL.64 [R1+0x34f8], R6 ;  /* 0x0034f80601007387 */ /* 0x004fe80000100a00 */
[----:B------:R0:W-:Y:S04]  /*4bed0*/  STL.64 [R1+0x34f0], R4 ;  /* 0x0034f00401007387 */ /* 0x0001e80000100a00 */
[----:B0-----:R-:W2:Y:S04]  /*4bee0*/  LDL.LU R4, [R1+0x260] ;  /* 0x0002600001047983 */ /* 0x001ea80000300800 */
[----:B------:R-:W2:Y:S04]  /*4bef0*/  LDL.LU R5, [R1+0x264] ;  /* 0x0002640001057983 */ /* 0x000ea80000300800 */
[----:B------:R-:W2:Y:S04]  /*4bf00*/  LDL.LU R6, [R1+0x268] ;  /* 0x0002680001067983 */ /* 0x000ea80000300800 */
[----:B------:R-:W2:Y:S04]  /*4bf10*/  LDL.LU R7, [R1+0x26c] ;  /* 0x00026c0001077983 */ /* 0x000ea80000300800 */
[----:B------:R0:W-:Y:S04]  /*4bf20*/  STL.64 [R1+0x34d8], R24 ;  /* 0x0034d81801007387 */ /* 0x0001e80000100a00 */
[----:B0-----:R-:W2:Y:S04]  /*4bf30*/  LDL.LU.64 R24, [R1+0x50] ;  /* 0x0000500001187983 */ /* 0x001ea80000300a00 */
[----:B--2---:R0:W-:Y:S04]  /*4bf40*/  STL.64 [R1+0x3500], R24 ;  /* 0x0035001801007387 */ /* 0x0041e80000100a00 */
[----:B0-----:R-:W2:Y:S04]  /*4bf50*/  LDL.LU.64 R24, [R1+0x60] ;  /* 0x0000600001187983 */ /* 0x001ea80000300a00 */
[----:B------:R-:W2:Y:S04]  /*4bf60*/  LDL R19, [R1+0x458] ;  /* 0x0004580001137983 */ /* 0x000ea80000100800 */
[----:B--2---:R0:W-:Y:S04]  /*4bf70*/  STL [R1+0x34b8], R19 ;  /* 0x0034b81301007387 */ /* 0x0041e80000100800 */
[----:B------:R-:W2:Y:S04]  /*4bf80*/  LDL.LU R16, [R1+0x230] ;  /* 0x0002300001107983 */ /* 0x000ea80000300800 */
[----:B------:R-:W2:Y:S04]  /*4bf90*/  LDL.LU R17, [R1+0x234] ;  /* 0x0002340001117983 */ /* 0x000ea80000300800 */
[----:B------:R-:W2:Y:S04]  /*4bfa0*/  LDL.LU R18, [R1+0x238] ;  /* 0x0002380001127983 */ /* 0x000ea80000300800 */
[----:B0-----:R-:W2:Y:S04]  /*4bfb0*/  LDL.LU R19, [R1+0x23c] ;  /* 0x00023c0001137983 */ /* 0x001ea80000300800 */
[----:B--2---:R-:W-:Y:S04]  /*4bfc0*/  STL.64 [R1+0x34d0], R18 ;  /* 0x0034d01201007387 */ /* 0x004fe80000100a00 */
[----:B------:R0:W-:Y:S04]  /*4bfd0*/  STL.64 [R1+0x34c8], R16 ;  /* 0x0034c81001007387 */ /* 0x0001e80000100a00 */
[----:B0-----:R-:W2:Y:S04]  /*4bfe0*/  LDL.LU R16, [R1+0x240] ;  /* 0x0002400001107983 */ /* 0x001ea80000300800 */
[----:B------:R-:W2:Y:S04]  /*4bff0*/  LDL.LU R17, [R1+0x244] ;  /* 0x0002440001117983 */ /* 0x000ea80000300800 */
[----:B------:R-:W2:Y:S04]  /*4c000*/  LDL.LU R18, [R1+0x248] ;  /* 0x0002480001127983 */ /* 0x000ea80000300800 */
[----:B------:R-:W2:Y:S04]  /*4c010*/  LDL.LU R19, [R1+0x24c] ;  /* 0x00024c0001137983 */ /* 0x000ea80000300800 */
[----:B---3--:R-:W-:Y:S04]  /*4c020*/  STL.64 [R1+0x3478], R22 ;  /* 0x0034781601007387 */ /* 0x008fe80000100a00 */
[----:B------:R0:W-:Y:S04]  /*4c030*/  STL.64 [R1+0x3470], R20 ;  /* 0x0034701401007387 */ /* 0x0001e80000100a00 */
[----:B0-----:R-:W3:Y:S04]  /*4c040*/  LDL.LU R20, [R1+0x380] ;  /* 0x0003800001147983 */ /* 0x001ee80000300800 */
[----:B------:R-:W3:Y:S04]  /*4c050*/  LDL.LU R21, [R1+0x384] ;  /* 0x0003840001157983 */ /* 0x000ee80000300800 */
[----:B------:R-:W2:Y:S04]  /*4c060*/  LDL.LU R22, [R1+0x388] ;  /* 0x0003880001167983 */ /* 0x000ea80000300800 */
[----:B------:R-:W2:Y:S01]  /*4c070*/  LDL.LU R23, [R1+0x38c] ;  /* 0x00038c0001177983 */ /* 0x000ea20000300800 */
[----:B------:R-:W-:Y:S03]  /*4c080*/  HMMA.16816.F32.BF16 R4, R12, R24, R4 ;  /* 0x000000180c04723c */ /* 0x000fe60000041804 */
[----:B--2---:R-:W-:Y:S04]  /*4c090*/  STL.64 [R1+0x3490], R22 ;  /* 0x0034901601007387 */ /* 0x004fe80000100a00 */
[----:B---3--:R0:W-:Y:S04]  /*4c0a0*/  STL.64 [R1+0x3488], R20 ;  /* 0x0034881401007387 */ /* 0x0081e80000100a00 */
[----:B0-----:R-:W2:Y:S04]  /*4c0b0*/  LDL.LU R20, [R1+0x210] ;  /* 0x0002100001147983 */ /* 0x001ea80000300800 */
[----:B------:R-:W2:Y:S04]  /*4c0c0*/  LDL.LU R21, [R1+0x214] ;  /* 0x0002140001157983 */ /* 0x000ea80000300800 */
[----:B------:R-:W3:Y:S04]  /*4c0d0*/  LDL.LU R22, [R1+0x218] ;  /* 0x0002180001167983 */ /* 0x000ee80000300800 */
[----:B------:R-:W3:Y:S01]  /*4c0e0*/  LDL.LU R23, [R1+0x21c] ;  /* 0x00021c0001177983 */ /* 0x000ee20000300800 */
[----:B------:R-:W-:-:S02]  /*4c0f0*/  MOV R11, R24 ;  /* 0x00000018000b7202 */ /* 0x000fc40000000f00 */
[----:B------:R-:W-:Y:S02]  /*4c100*/  MOV R29, R25 ;  /* 0x00000019001d7202 */ /* 0x000fe40000000f00 */
[----:B------:R-:W-:Y:S01]  /*4c110*/  MOV R3, R7 ;  /* 0x0000000700037202 */ /* 0x000fe20000000f00 */
[----:B---3--:R-:W-:Y:S04]  /*4c120*/  STL.64 [R1+0x34a8], R22 ;  /* 0x0034a81601007387 */ /* 0x008fe80000100a00 */
[----:B--2---:R0:W-:Y:S04]  /*4c130*/  STL.64 [R1+0x34a0], R20 ;  /* 0x0034a01401007387 */ /* 0x0041e80000100a00 */
[----:B0-----:R-:W2:Y:S04]  /*4c140*/  LDL.LU R20, [R1+0x220] ;  /* 0x0002200001147983 */ /* 0x001ea80000300800 */
[----:B------:R-:W2:Y:S04]  /*4c150*/  LDL.LU R21, [R1+0x224] ;  /* 0x0002240001157983 */ /* 0x000ea80000300800 */
[----:B------:R-:W2:Y:S04]  /*4c160*/  LDL.LU R22, [R1+0x228] ;  /* 0x0002280001167983 */ /* 0x000ea80000300800 */
[----:B------:R-:W2:Y:S04]  /*4c170*/  LDL.LU R23, [R1+0x22c] ;  /* 0x00022c0001177983 */ /* 0x000ea80000300800 */
[----:B------:R-:W3:Y:S04]  /*4c180*/  LDL.LU.64 R24, [R1+0x3500] ;  /* 0x0035000001187983 */ /* 0x000ee80000300a00 */
[----:B------:R-:W-:Y:S04]  /*4c190*/  STL.64 [R1+0x260], R4 ;  /* 0x0002600401007387 */ /* 0x000fe80000100a00 */
[----:B------:R0:W-:Y:S04]  /*4c1a0*/  STL [R1+0x268], R6 ;  /* 0x0002680601007387 */ /* 0x0001e80000100800 */
[----:B0-----:R-:W2:Y:S04]  /*4c1b0*/  LDL.LU.64 R6, [R1+0x34f8] ;  /* 0x0034f80001067983 */ /* 0x001ea80000300a00 */
[----:B------:R-:W2:Y:S04]  /*4c1c0*/  LDL.LU.64 R4, [R1+0x34f0] ;  /* 0x0034f00001047983 */ /* 0x000ea80000300a00 */
[----:B------:R-:W-:Y:S01]  /*4c1d0*/  STL [R1+0x3290], R3 ;  /* 0x0032900301007387 */ /* 0x000fe20000100800 */
[----:B---3--:R-:W-:Y:S01]  /*4c1e0*/  MOV R10, R25 ;  /* 0x00000019000a7202 */ /* 0x008fe20000000f00 */
[----:B--2---:R-:W-:-:S15]  /*4c1f0*/  HMMA.16816.F32.BF16 R4, R12, R24, R4 ;  /* 0x000000180c04723c */ /* 0x004fde0000041804 */
[----:B------:R-:W-:-:S04]  /*4c200*/  NOP ;  /* 0x0000000000007918 */ /* 0x000fc80000000000 */
[----:B------:R0:W-:Y:S04]  /*4c210*/  STL.64 [R1+0x250], R4 ;  /* 0x0002500401007387 */ /* 0x0001e80000100a00 */
[----:B------:R1:W-:Y:S01]  /*4c220*/  STL.64 [R1+0x258], R6 ;  /* 0x0002580601007387 */ /* 0x0003e20000100a00 */
[----:B0-----:R-:W-:-:S03]  /*4c230*/  IMAD.MOV.U32 R4, RZ, RZ, R24 ;  /* 0x000000ffff047224 */ /* 0x001fc600078e0018 */
[----:B-1----:R-:W2:Y:S04]  /*4c240*/  LDL.LU.64 R6, [R1+0x34e8] ;  /* 0x0034e80001067983 */ /* 0x002ea80000300a00 */
[----:B------:R-:W3:Y:S04]  /*4c250*/  LDL.LU R5, [R1+0x34e0] ;  /* 0x0034e00001057983 */ /* 0x000ee80000300800 */
[----:B------:R-:W2:Y:S02]  /*4c260*/  LDL.LU.64 R24, [R1+0x34d8] ;  /* 0x0034d80001187983 */ /* 0x000ea40000300a00 */
[----:B--2---:R-:W-:Y:S02]  /*4c270*/  HMMA.16816.F32.BF16 R24, R12, R24, R16 ;  /* 0x000000180c18723c */ /* 0x004fe40000041810 */
[----:B------:R-:W2:Y:S04]  /*4c280*/  LDL.LU.64 R18, [R1+0x34d0] ;  /* 0x0034d00001127983 */ /* 0x000ea80000300a00 */
[----:B------:R-:W2:-:S13]  /*4c290*/  LDL.LU.64 R16, [R1+0x34c8] ;  /* 0x0034c80001107983 */ /* 0x000e9a0000300a00 */
[----:B------:R0:W-:Y:S04]  /*4c2a0*/  STL.64 [R1+0x240], R24 ;  /* 0x0002401801007387 */ /* 0x0001e80000100a00 */
[----:B------:R2:W-:Y:S04]  /*4c2b0*/  STL.64 [R1+0x248], R26 ;  /* 0x0002481a01007387 */ /* 0x0005e80000100a00 */
[----:B0-----:R-:W2:Y:S02]  /*4c2c0*/  LDL.LU.64 R24, [R1+0x34c0] ;  /* 0x0034c00001187983 */ /* 0x001ea40000300a00 */
[----:B--2---:R-:W-:Y:S02]  /*4c2d0*/  HMMA.16816.F32.BF16 R24, R12, R24, R16 ;  /* 0x000000180c18723c */ /* 0x004fe40000041810 */
[----:B------:R-:W2:-:S15]  /*4c2e0*/  LDL.LU R19, [R1+0x34b8] ;  /* 0x0034b80001137983 */ /* 0x000e9e0000300800 */
[----:B------:R-:W-:Y:S02]  /*4c2f0*/  NOP ;  /* 0x0000000000007918 */ /* 0x000fe40000000000 */
[----:B------:R0:W-:Y:S04]  /*4c300*/  STL.64 [R1+0x230], R24 ;  /* 0x0002301801007387 */ /* 0x0001e80000100a00 */
[----:B------:R1:W-:Y:S04]  /*4c310*/  STL [R1+0x238], R26 ;  /* 0x0002381a01007387 */ /* 0x0003e80000100800 */
[----:B0-----:R-:W1:Y:S01]  /*4c320*/  LDL.LU.64 R24, [R1+0x34b0] ;  /* 0x0034b00001187983 */ /* 0x001e620000300a00 */
[----:B------:R-:W-:-:S05]  /*4c330*/  MOV R3, R27 ;  /* 0x0000001b00037202 */ /* 0x000fca0000000f00 */
[----:B------:R-:W-:Y:S04]  /*4c340*/  STL [R1+0x33ac], R3 ;  /* 0x0033ac0301007387 */ /* 0x000fe80000100800 */
[----:B--2---:R-:W0:Y:S01]  /*4c350*/  LDSM.16.M88.4 R16, [R19+UR6+0x28080] ;  /* 0x028080061310783b */ /* 0x004e220008000200 */
[C---:B-1----:R-:W-:Y:S03]  /*4c360*/  HMMA.16816.F32.BF16 R24, R12.reuse, R24, R20 ;  /* 0x000000180c18723c */ /* 0x042fe60000041814 */
[----:B0-----:R-:W-:Y:S04]  /*4c370*/  STL.64 [R1+0x32b8], R18 ;  /* 0x0032b81201007387 */ /* 0x001fe80000100a00 */
        /* <DEDUP_REMOVED lines=28> */
[----:B------:R-:W2:Y:S04]  /*4c540*/  LDL.LU.64 R20, [R1+0x3450] ;  /* 0x0034500001147983 */ /* 0x000ea80000300a00 */
[----:B------:R-:W-:Y:S04]  /*4c550*/  STL.64 [R1+0x3328], R26 ;  /* 0x0033281a01007387 */ /* 0x000fe80000100a00 */
[----:B------:R0:W-:Y:S04]  /*4c560*/  STL.64 [R1+0x3320], R24 ;  /* 0x0033201801007387 */ /* 0x0001e80000100a00 */
[----:B0-----:R-:W2:Y:S04]  /*4c570*/  LDL.LU R24, [R1+0x360] ;  /* 0x0003600001187983 */ /* 0x001ea80000300800 */
[----:B------:R-:W2:Y:S04]  /*4c580*/  LDL.LU R25, [R1+0x364] ;  /* 0x0003640001197983 */ /* 0x000ea80000300800 */
[----:B------:R-:W2:Y:S01]  /*4c590*/  LDL.LU R26, [R1+0x368] ;  /* 0x00036800011a7983 */ /* 0x000ea20000300800 */
[----:B----4-:R-:W-:-:S07]  /*4c5a0*/  MOV R27, R0 ;  /* 0x00000000001b7202 */ /* 0x010fce0000000f00 */
[----:B--2---:R-:W-:-:S15]  /*4c5b0*/  HMMA.16816.F32.BF16 R24, R12, R20, R24 ;  /* 0x000000140c18723c */ /* 0x004fde0000041818 */
[----:B------:R-:W-:-:S04]  /*4c5c0*/  NOP ;  /* 0x0000000000007918 */ /* 0x000fc80000000000 */
[----:B------:R-:W-:Y:S04]  /*4c5d0*/  STL.64 [R1+0x1c0], R24 ;  /* 0x0001c01801007387 */ /* 0x000fe80000100a00 */
[----:B------:R-:W-:Y:S04]  /*4c5e0*/  STL [R1+0x1c8], R26 ;  /* 0x0001c81a01007387 */ /* 0x000fe80000100800 */
[----:B------:R-:W-:Y:S04]  /*4c5f0*/  STL.64 [R1+0x3318], R22 ;  /* 0x0033181601007387 */ /* 0x000fe80000100a00 */
[----:B------:R0:W-:Y:S02]  /*4c600*/  STL.64 [R1+0x3310], R20 ;  /* 0x0033101401007387 */ /* 0x0001e40000100a00 */
[----:B0-----:R-:W-:Y:S01]  /*4c610*/  HMMA.16816.F32.BF16 R20, R12, R8, R16 ;  /* 0x000000080c14723c */ /* 0x001fe20000041810 */
[----:B------:R-:W-:Y:S01]  /*4c620*/  MOV R0, R27 ;  /* 0x0000001b00007202 */ /* 0x000fe20000000f00 */
[----:B------:R-:W-:Y:S01]  /*4c630*/  IMAD.MOV.U32 R16, RZ, RZ, R4 ;  /* 0x000000ffff107224 */ /* 0x000fe200078e0004 */
[----:B------:R-:W-:-:S03]  /*4c640*/  MOV R17, R10 ;  /* 0x0000000a00117202 */ /* 0x000fc60000000f00 */
[----:B------:R-:W-:Y:S04]  /*4c650*/  STL [R1+0x3250], R0 ;  /* 0x0032500001007387 */ /* 0x000fe80000100800 */
[----:B------:R-:W-:Y:S09]  /*4c660*/  STL.64 [R1+0x3438], R8 ;  /* 0x0034380801007387 */ /* 0x000ff20000100a00 */
[----:B------:R0:W-:Y:S04]  /*4c670*/  STL.64 [R1+0x1b0], R20 ;  /* 0x0001b01401007387 */ /* 0x0001e80000100a00 */
[----:B------:R-:W-:Y:S04]  /*4c680*/  STL.64 [R1+0x1b8], R22 ;  /* 0x0001b81601007387 */ /* 0x000fe80000100a00 */
[----:B------:R-:W2:Y:S04]  /*4c690*/  LDL.LU R4, [R1+0x3448] ;  /* 0x0034480001047983 */ /* 0x000ea80000300800 */
[----:B------:R-:W4:Y:S01]  /*4c6a0*/  LDL.LU R10, [R1+0x3444] ;  /* 0x00344400010a7983 */ /* 0x000f220000300800 */
[----:B0-----:R-:W-:-:S03]  /*4c6b0*/  MOV R20, R11 ;  /* 0x0000000b00147202 */ /* 0x001fc60000000f00 */
[----:B------:R0:W-:Y:S04]  /*4c6c0*/  STL.64 [R1+0x33b0], R16 ;  /* 0x0033b01001007387 */ /* 0x0001e80000100a00 */
[----:B------:R-:W4:Y:S01]  /*4c6d0*/  LDL.LU R11, [R1+0x3440] ;  /* 0x00344000010b7983 */ /* 0x000f220000300800 */
[----:B------:R-:W-:Y:S02]  /*4c6e0*/  MOV R21, R29 ;  /* 0x0000001d00157202 */ /* 0x000fe40000000f00 */
[----:B0-----:R-:W-:Y:S01]  /*4c6f0*/  MOV R16, R28 ;  /* 0x0000001c00107202 */ /* 0x001fe20000000f00 */
[----:B------:R-:W-:Y:S02]  /*4c700*/  IMAD.MOV.U32 R17, RZ, RZ, R7 ;  /* 0x000000ffff117224 */ /* 0x000fe400078e0007 */
[----:B------:R-:W-:Y:S04]  /*4c710*/  STL.64 [R1+0x33b8], R20 ;  /* 0x0033b81401007387 */ /* 0x000fe80000100a00 */
[----:B------:R0:W-:Y:S02]  /*4c720*/  STL.64 [R1+0x33c0], R16 ;  /* 0x0033c01001007387 */ /* 0x0001e40000100a00 */
[----:B0-----:R-:W-:-:S02]  /*4c730*/  MOV R16, R6 ;  /* 0x0000000600107202 */ /* 0x001fc40000000f00 */
[----:B---3--:R-:W-:-:S05]  /*4c740*/  MOV R17, R5 ;  /* 0x0000000500117202 */ /* 0x008fca0000000f00 */
[----:B------:R2:W-:Y:S04]  /*4c750*/  STL.64 [R1+0x33d8], R16 ;  /* 0x0033d81001007387 */ /* 0x0005e80000100a00 */
[----:B------:R-:W3:Y:S04]  /*4c760*/  LDL.LU R20, [R1+0x150] ;  /* 0x0001500001147983 */ /* 0x000ee80000300800 */
[----:B------:R-:W3:Y:S04]  /*4c770*/  LDL.LU R21, [R1+0x154] ;  /* 0x0001540001157983 */ /* 0x000ee80000300800 */
[----:B------:R-:W3:Y:S04]  /*4c780*/  LDL.LU R22, [R1+0x158] ;  /* 0x0001580001167983 */ /* 0x000ee80000300800 */
[----:B------:R-:W3:Y:S04]  /*4c790*/  LDL.LU R23, [R1+0x15c] ;  /* 0x00015c0001177983 */ /* 0x000ee80000300800 */
[----:B------:R-:W3:Y:S01]  /*4c7a0*/  LDL.LU.64 R8, [R1+0xd0] ;  /* 0x0000d00001087983 */ /* 0x000ee20000300a00 */
[----:B--2---:R-:W-:-:S02]  /*4c7b0*/  MOV R16, R4 ;  /* 0x0000000400107202 */ /* 0x004fc40000000f00 */
[----:B----4-:R-:W-:Y:S01]  /*4c7c0*/  MOV R5, R10 ;  /* 0x0000000a00057202 */ /* 0x010fe20000000f00 */
[----:B------:R-:W-:-:S05]  /*4c7d0*/  IMAD.MOV.U32 R4, RZ, RZ, R11 ;  /* 0x000000ffff047224 */ /* 0x000fca00078e000b */
[----:B------:R-:W-:Y:S04]  /*4c7e0*/  STL.64 [R1+0x3410], R4 ;  /* 0x0034100401007387 */ /* 0x000fe80000100a00 */
[----:B------:R-:W2:Y:S01]  /*4c7f0*/  LDL.LU R19, [R1+0x458] ;  /* 0x0004580001137983 */ /* 0x000ea20000300800 */
[----:B------:R-:W-:-:S03]  /*4c800*/  MOV R17, R2 ;  /* 0x0000000200117202 */ /* 0x000fc60000000f00 */
[----:B--2---:R-:W-:Y:S04]  /*4c810*/  STL [R1+0x3408], R19 ;  /* 0x0034081301007387 */ /* 0x004fe80000100800 */
[----:B------:R0:W-:Y:S04]  /*4c820*/  STL.64 [R1+0x3400], R16 ;  /* 0x0034001001007387 */ /* 0x0001e80000100a00 */
[----:B0-----:R-:W2:Y:S04]  /*4c830*/  LDL.LU R16, [R1+0x320] ;  /* 0x0003200001107983 */ /* 0x001ea80000300800 */
[----:B------:R-:W2:Y:S04]  /*4c840*/  LDL.LU R17, [R1+0x324] ;  /* 0x0003240001117983 */ /* 0x000ea80000300800 */
[----:B------:R-:W4:Y:S04]  /*4c850*/  LDL.LU R18, [R1+0x328] ;  /* 0x0003280001127983 */ /* 0x000f280000300800 */
        /* <DEDUP_REMOVED lines=11> */
[----:B----4-:R-:W-:Y:S04]  /*4c910*/  STL.64 [R1+0x3420], R18 ;  /* 0x0034201201007387 */ /* 0x010fe80000100a00 */
[----:B------:R0:W-:Y:S04]  /*4c920*/  STL.64 [R1+0x3418], R16 ;  /* 0x0034181001007387 */ /* 0x0001e80000100a00 */
[----:B0-----:R-:W4:Y:S04]  /*4c930*/  LDL.LU.64 R16, [R1+0x200] ;  /* 0x0002000001107983 */ /* 0x001f280000300a00 */
[----:B---3--:R-:W-:Y:S04]  /*4c940*/  STL.64 [R1+0x33d0], R22 ;  /* 0x0033d01601007387 */ /* 0x008fe80000100a00 */
[----:B------:R0:W-:Y:S04]  /*4c950*/  STL.64 [R1+0x33c8], R20 ;  /* 0x0033c81401007387 */ /* 0x0001e80000100a00 */
[----:B0-----:R-:W3:Y:S04]  /*4c960*/  LDL.LU R20, [R1+0x300] ;  /* 0x0003000001147983 */ /* 0x001ee80000300800 */
[----:B------:R-:W3:Y:S04]  /*4c970*/  LDL.LU R21, [R1+0x304] ;  /* 0x0003040001157983 */ /* 0x000ee80000300800 */
[----:B------:R-:W3:Y:S04]  /*4c980*/  LDL.LU R22, [R1+0x308] ;  /* 0x0003080001167983 */ /* 0x000ee80000300800 */
[----:B------:R-:W3:Y:S01]  /*4c990*/  LDL.LU R23, [R1+0x30c] ;  /* 0x00030c0001177983 */ /* 0x000ee20000300800 */
[----:B------:R-:W-:-:S02]  /*4c9a0*/  MOV R29, R8 ;  /* 0x00000008001d7202 */ /* 0x000fc40000000f00 */
[----:B------:R-:W-:Y:S01]  /*4c9b0*/  MOV R28, R9 ;  /* 0x00000009001c7202 */ /* 0x000fe20000000f00 */
[----:B--2---:R-:W-:-:S15]  /*4c9c0*/  HMMA.16816.F32.BF16 R4, R12, R8, R4 ;  /* 0x000000080c04723c */ /* 0x004fde0000041804 */
[----:B------:R-:W-:-:S04]  /*4c9d0*/  NOP ;  /* 0x0000000000007918 */ /* 0x000fc80000000000 */
[----:B------:R-:W-:Y:S01]  /*4c9e0*/  MOV R10, R6 ;  /* 0x00000006000a7202 */ /* 0x000fe20000000f00 */
[----:B------:R-:W-:Y:S01]  /*4c9f0*/  IMAD.MOV.U32 R11, RZ, RZ, R7 ;  /* 0x000000ffff0b7224 */ /* 0x000fe200078e0007 */
[----:B---3--:R-:W-:Y:S04]  /*4ca00*/  STL.64 [R1+0x33e8], R22 ;  /* 0x0033e81601007387 */ /* 0x008fe80000100a00 */
[----:B------:R0:W-:Y:S04]  /*4ca10*/  STL.64 [R1+0x33e0], R20 ;  /* 0x0033e01401007387 */ /* 0x0001e80000100a00 */
        /* <DEDUP_REMOVED lines=8> */
[----:B------:R-:W2:Y:S04]  /*4caa0*/  LDL.LU.64 R8, [R1+0x3438] ;  /* 0x0034380001087983 */ /* 0x000ea80000300a00 */
[----:B------:R0:W-:Y:S04]  /*4cab0*/  STL.64 [R1+0x1a0], R4 ;  /* 0x0001a00401007387 */ /* 0x0001e80000100a00 */
[----:B------:R-:W3:Y:S04]  /*4cac0*/  LDL.LU.64 R6, [R1+0x3430] ;  /* 0x0034300001067983 */ /* 0x000ee80000300a00 */
[----:B0-----:R-:W3:Y:S04]  /*4cad0*/  LDL.LU.64 R4, [R1+0x3428] ;  /* 0x0034280001047983 */ /* 0x001ee80000300a00 */
[----:B------:R-:W-:Y:S01]  /*4cae0*/  STL.64 [R1+0x3308], R10 ;  /* 0x0033080a01007387 */ /* 0x000fe20000100a00 */
[----:B----4-:R-:W-:-:S02]  /*4caf0*/  MOV R3, R16 ;  /* 0x0000001000037202 */ /* 0x010fc40000000f00 */
[----:B------:R-:W-:Y:S01]  /*4cb00*/  MOV R2, R17 ;  /* 0x0000001100027202 */ /* 0x000fe20000000f00 */
[----:B--2---:R0:W-:Y:S04]  /*4cb10*/  STL.64 [R1+0x3300], R8 ;  /* 0x0033000801007387 */ /* 0x0041e80000100a00 */
[----:B0-----:R-:W2:Y:S01]  /*4cb20*/  LDL.LU R8, [R1+0x140] ;  /* 0x0001400001087983 */ /* 0x001ea20000300800 */
[C---:B---3--:R-:W-:Y:S03]  /*4cb30*/  HMMA.16816.F32.BF16 R4, R12.reuse, R16, R4 ;  /* 0x000000100c04723c */ /* 0x048fe60000041804 */
        /* <DEDUP_REMOVED lines=8> */
[----:B------:R-:W-:Y:S01]  /*4cbc0*/  MOV R0, R7 ;  /* 0x0000000700007202 */ /* 0x000fe20000000f00 */
[----:B---3--:R-:W-:Y:S02]  /*4cbd0*/  HMMA.16816.F32.BF16 R12, R12, R4, R16 ;  /* 0x000000040c0c723c */ /* 0x008fe40000041810 */
[----:B------:R-:W3:Y:S04]  /*4cbe0*/  LDL.LU R19, [R1+0x3408] ;  /* 0x0034080001137983 */ /* 0x000ee80000300800 */
[----:B------:R-:W4:Y:S04]  /*4cbf0*/  LDL.LU.64 R16, [R1+0x3400] ;  /* 0x0034000001107983 */ /* 0x000f280000300a00 */
[----:B-1----:R-:W4:Y:S04]  /*4cc00*/  LDL.LU.64 R6, [R1+0x33f8] ;  /* 0x0033f80001067983 */ /* 0x002f280000300a00 */
[----:B------:R-:W4:Y:S05]  /*4cc10*/  LDL.LU.64 R4, [R1+0x33f0] ;  /* 0x0033f00001047983 */ /* 0x000f2a0000300a00 */
[----:B------:R-:W-:Y:S04]  /*4cc20*/  STL.64 [R1+0x180], R12 ;  /* 0x0001800c01007387 */ /* 0x000fe80000100a00 */
[----:B------:R-:W-:Y:S04]  /*4cc30*/  STL.64 [R1+0x188], R14 ;  /* 0x0001880e01007387 */ /* 0x000fe80000100a00 */
[----:B---3--:R-:W0:Y:S04]  /*4cc40*/  LDSM.16.M88.4 R12, [R19+UR6+0x29080] ;  /* 0x02908006130c783b */ /* 0x008e280008000200 */
[----:B0-----:R-:W-:Y:S04]  /*4cc50*/  STL.64 [R1+0x3148], R14 ;  /* 0x0031480e01007387 */ /* 0x001fe80000100a00 */
[----:B------:R0:W-:Y:S04]  /*4cc60*/  STL.64 [R1+0x3140], R12 ;  /* 0x0031400c01007387 */ /* 0x0001e80000100a00 */
[----:B0-----:R-:W3:Y:S04]  /*4cc70*/  LDL.LU.64 R12, [R1+0x1e0] ;  /* 0x0001e000010c7983 */ /* 0x001ee80000300a00 */
[----:B------:R-:W2:Y:S01]  /*4cc80*/  LDL.LU.64 R14, [R1+0x1e8] ;  /* 0x0001e800010e7983 */ /* 0x000ea20000300a00 */
[C---:B----4-:R-:W-:Y:S03]  /*4cc90*/  HMMA.16816.F32.BF16 R16, R4.reuse, R16, R20 ;  /* 0x000000100410723c */ /* 0x050fe60000041814 */
[----:B--2---:R-:W-:Y:S04]  /*4cca0*/  STL [R1+0x3164], R14 ;  /* 0x0031640e01007387 */ /* 0x004fe80000100800 */
[----:B------:R-:W-:Y:S04]  /*4ccb0*/  STL [R1+0x3160], R15 ;  /* 0x0031600f01007387 */ /* 0x000fe80000100800 */
        /* <DEDUP_REMOVED lines=9> */
[----:B0-----:R-:W2:Y:S01]  /*4cd50*/  LDL.LU.64 R16, [R1+0x33c0] ;  /* 0x0033c00001107983 */ /* 0x001ea20000300a00 */
[----:B------:R-:W-:Y:S01]  /*4cd60*/  IMAD.MOV.U32 R15, RZ, RZ, R19 ;  /* 0x000000ffff0f7224 */ /* 0x000fe200078e0013 */
[----:B------:R-:W-:-:S04]  /*4cd70*/  MOV R14, R18 ;  /* 0x00000012000e7202 */ /* 0x000fc80000000f00 */
[----:B------:R-:W-:Y:S04]  /*4cd80*/  STL [R1+0x316c], R15 ;  /* 0x00316c0f01007387 */ /* 0x000fe80000100800 */
[----:B------:R-:W-:Y:S01]  /*4cd90*/  STL [R1+0x3168], R14 ;  /* 0x0031680e01007387 */ /* 0x000fe20000100800 */
[----:B--2---:R-:W-:Y:S03]  /*4cda0*/  HMMA.16816.F32.BF16 R16, R4, R16, R20 ;  /* 0x000000100410723c */ /* 0x004fe60000041814 */
[----:B------:R-:W2:-:S15]  /*4cdb0*/  LDL.LU.64 R20, [R1+0x33b8] ;  /* 0x0033b80001147983 */ /* 0x000e9e0000300a00 */
[----:B------:R-:W-:Y:S01]  /*4cdc0*/  NOP ;  /* 0x0000000000007918 */ /* 0x000fe20000000000 */
[----:B------:R0:W-:Y:S04]  /*4cdd0*/  STL.64 [R1+0x150], R16 ;  /* 0x0001501001007387 */ /* 0x0001e80000100a00 */
[----:B------:R-:W-:Y:S04]  /*4cde0*/  STL.64 [R1+0x158], R18 ;  /* 0x0001581201007387 */ /* 0x000fe80000100a00 */
[----:B0-----:R-:W4:Y:S01]  /*4cdf0*/  LDL.LU.64 R16, [R1+0x33b0] ;  /* 0x0033b00001107983 */ /* 0x001f220000300a00 */
[----:B--2---:R-:W-:-:S15]  /*4ce00*/  HMMA.16816.F32.BF16 R8, R4, R20, R8 ;  /* 0x000000140408723c */ /* 0x004fde0000041808 */
[----:B------:R-:W-:-:S04]  /*4ce10*/  NOP ;  /* 0x0000000000007918 */ /* 0x000fc80000000000 */
[----:B------:R-:W-:Y:S01]  /*4ce20*/  MOV R15, R10 ;  /* 0x0000000a000f7202 */ /* 0x000fe20000000f00 */
[----:B------:R4:W-:Y:S01]  /*4ce30*/  STL.64 [R1+0x140], R8 ;  /* 0x0001400801007387 */ /* 0x0009e20000100a00 */
[----:B------:R-:W-:Y:S02]  /*4ce40*/  MOV R14, R11 ;  /* 0x0000000b000e7202 */ /* 0x000fe40000000f00 */
[----:B----4-:R-:W-:Y:S03]  /*4ce50*/  HMMA.16816.F32.BF16 R8, R4, R16, R24 ;  /* 0x000000100408723c */ /* 0x010fe60000041818 */
[----:B------:R-:W-:Y:S04]  /*4ce60*/  STL [R1+0x3174], R14 ;  /* 0x0031740e01007387 */ /* 0x000fe80000100800 */
[----:B------:R-:W-:Y:S04]  /*4ce70*/  STL [R1+0x3170], R15 ;  /* 0x0031700f01007387 */ /* 0x000fe80000100800 */
[----:B---3--:R-:W-:Y:S04]  /*4ce80*/  STL.64 [R1+0x3390], R12 ;  /* 0x0033900c01007387 */ /* 0x008fe80000100a00 */
[----:B------:R-:W2:Y:S04]  /*4ce90*/  LDL.LU R16, [R1+0x2a0] ;  /* 0x0002a00001107983 */ /* 0x000ea80000300800 */
[----:B------:R0:W-:Y:S04]  /*4cea0*/  STL.64 [R1+0x130], R8 ;  /* 0x0001300801007387 */ /* 0x0001e80000100a00 */
[----:B------:R1:W-:Y:S04]  /*4ceb0*/  STL.64 [R1+0x138], R10 ;  /* 0x0001380a01007387 */ /* 0x0003e80000100a00 */
[----:B------:R-:W2:Y:S04]  /*4cec0*/  LDL.LU R17, [R1+0x2a4] ;  /* 0x0002a40001117983 */ /* 0x000ea80000300800 */
[----:B------:R-:W3:Y:S04]  /*4ced0*/  LDL.LU R18, [R1+0x2a8] ;  /* 0x0002a80001127983 */ /* 0x000ee80000300800 */
[----:B------:R-:W3:Y:S04]  /*4cee0*/  LDL.LU R19, [R1+0x2ac] ;  /* 0x0002ac0001137983 */ /* 0x000ee80000300800 */
[----:B0-----:R-:W4:Y:S04]  /*4cef0*/  LDL.LU R8, [R1+0x2e0] ;  /* 0x0002e00001087983 */ /* 0x001f280000300800 */
[----:B------:R-:W4:Y:S04]  /*4cf00*/  LDL.LU R9, [R1+0x2e4] ;  /* 0x0002e40001097983 */ /* 0x000f280000300800 */
[----:B-1----:R-:W2:Y:S04]  /*4cf10*/  LDL.LU R10, [R1+0x2e8] ;  /* 0x0002e800010a7983 */ /* 0x002ea80000300800 */
[----:B------:R-:W2:Y:S04]  /*4cf20*/  LDL.LU R11, [R1+0x2ec] ;  /* 0x0002ec00010b7983 */ /* 0x000ea80000300800 */
[----:B--2---:R-:W-:Y:S04]  /*4cf30*/  STL.64 [R1+0x3338], R10 ;  /* 0x0033380a01007387 */ /* 0x004fe80000100a00 */
[----:B----4-:R0:W-:Y:S04]  /*4cf40*/  STL.64 [R1+0x3330], R8 ;  /* 0x0033300801007387 */ /* 0x0101e80000100a00 */
[----:B------:R-:W2:Y:S04]  /*4cf50*/  LDL.LU R24, [R1] ;  /* 0x0000000001187983 */ /* 0x000ea80000300800 */
[----:B------:R-:W2:Y:S04]  /*4cf60*/  LDL.LU R25, [R1+0x4] ;  /* 0x0000040001197983 */ /* 0x000ea80000300800 */
[----:B--2---:R1:W-:Y:S04]  /*4cf70*/  STL.64 [R1+0x3340], R24 ;  /* 0x0033401801007387 */ /* 0x0043e80000100a00 */
[----:B0-----:R-:W2:Y:S04]  /*4cf80*/  LDL.LU R8, [R1+0xe0] ;  /* 0x0000e00001087983 */ /* 0x001ea80000300800 */
[----:B------:R-:W2:Y:S04]  /*4cf90*/  LDL.LU R9, [R1+0xe4] ;  /* 0x0000e40001097983 */ /* 0x000ea80000300800 */
[----:B------:R-:W4:Y:S04]  /*4cfa0*/  LDL.LU R10, [R1+0xe8] ;  /* 0x0000e800010a7983 */ /* 0x000f280000300800 */
[----:B------:R-:W4:Y:S04]  /*4cfb0*/  LDL.LU R11, [R1+0xec] ;  /* 0x0000ec00010b7983 */ /* 0x000f280000300800 */
[----:B----4-:R-:W-:Y:S04]  /*4cfc0*/  STL.64 [R1+0x3350], R10 ;  /* 0x0033500a01007387 */ /* 0x010fe80000100a00 */
[----:B--2---:R0:W-:Y:S04]  /*4cfd0*/  STL.64 [R1+0x3348], R8 ;  /* 0x0033480801007387 */ /* 0x0041e80000100a00 */
[----:B-1----:R-:W2:Y:S04]  /*4cfe0*/  LDL.LU R24, [R1+0x10] ;  /* 0x0000100001187983 */ /* 0x002ea80000300800 */
[----:B------:R-:W2:Y:S04]  /*4cff0*/  LDL.LU R25, [R1+0x14] ;  /* 0x0000140001197983 */ /* 0x000ea80000300800 */
[----:B--2---:R1:W-:Y:S04]  /*4d000*/  STL.64 [R1+0x3358], R24 ;  /* 0x0033581801007387 */ /* 0x0043e80000100a00 */
[----:B0-----:R-:W2:Y:S04]  /*4d010*/  LDL.LU R8, [R1+0xf0] ;  /* 0x0000f00001087983 */ /* 0x001ea80000300800 */
[----:B------:R-:W2:Y:S04]  /*4d020*/  LDL.LU R9, [R1+0xf4] ;  /* 0x0000f40001097983 */ /* 0x000ea80000300800 */
[----:B------:R-:W4:Y:S04]  /*4d030*/  LDL.LU R10, [R1+0xf8] ;  /* 0x0000f800010a7983 */ /* 0x000f280000300800 */
[----:B------:R-:W4:Y:S04]  /*4d040*/  LDL.LU R11, [R1+0xfc] ;  /* 0x0000fc00010b7983 */ /* 0x000f280000300800 */
[----:B------:R-:W2:Y:S04]  /*4d050*/  LDL.LU R12, [R1+0x40] ;  /* 0x00004000010c7983 */ /* 0x000ea80000300800 */
[----:B------:R-:W3:Y:S04]  /*4d060*/  LDL.LU R13, [R1+0x44] ;  /* 0x00004400010d7983 */ /* 0x000ee80000300800 */
        /* <DEDUP_REMOVED lines=9> */
[----:B----4-:R-:W-:Y:S04]  /*4d100*/  STL.64 [R1+0x3380], R10 ;  /* 0x0033800a01007387 */ /* 0x010fe80000100a00 */
[----:B--2---:R-:W-:Y:S04]  /*4d110*/  STL.64 [R1+0x3378], R8 ;  /* 0x0033780801007387 */ /* 0x004fe80000100a00 */
[----:B-1----:R-:W2:Y:S04]  /*4d120*/  LDL.LU R24, [R1+0x30] ;  /* 0x0000300001187983 */ /* 0x002ea80000300800 */
[----:B------:R-:W2:Y:S04]  /*4d130*/  LDL.LU R25, [R1+0x34] ;  /* 0x0000340001197983 */ /* 0x000ea80000300800 */
[----:B--2---:R0:W-:Y:S04]  /*4d140*/  STL.64 [R1+0x3398], R24 ;  /* 0x0033981801007387 */ /* 0x0041e80000100a00 */
[----:B0-----:R-:W2:Y:S04]  /*4d150*/  LDL.LU R24, [R1+0x120] ;  /* 0x0001200001187983 */ /* 0x001ea80000300800 */
        /* <DEDUP_REMOVED lines=11> */
[----:B---3--:R-:W-:Y:S04]  /*4d210*/  STL.64 [R1+0x32c8], R18 ;  /* 0x0032c81201007387 */ /* 0x008fe80000100a00 */
[----:B------:R0:W-:Y:S02]  /*4d220*/  STL.64 [R1+0x32c0], R16 ;  /* 0x0032c01001007387 */ /* 0x0001e40000100a00 */
[----:B0-----:R-:W-:-:S02]  /*4d230*/  MOV R16, R3 ;  /* 0x0000000300107202 */ /* 0x001fc40000000f00 */
[----:B------:R-:W-:Y:S01]  /*4d240*/  MOV R17, R2 ;  /* 0x0000000200117202 */ /* 0x000fe20000000f00 */
[----:B------:R-:W3:Y:S04]  /*4d250*/  LDL.LU R3, [R1+0x33ac] ;  /* 0x0033ac0001037983 */ /* 0x000ee80000300800 */
[----:B------:R-:W3:Y:S04]  /*4d260*/  LDL.LU R2, [R1+0x33a8] ;  /* 0x0033a80001027983 */ /* 0x000ee80000300800 */
[----:B------:R0:W-:Y:S02]  /*4d270*/  STL.64 [R1+0x32d8], R16 ;  /* 0x0032d81001007387 */ /* 0x0001e40000100a00 */
[----:B0-----:R-:W-:Y:S01]  /*4d280*/  IMAD.MOV.U32 R16, RZ, RZ, R29 ;  /* 0x000000ffff107224 */ /* 0x001fe200078e001d */
[----:B------:R-:W-:Y:S01]  /*4d290*/  MOV R17, R28 ;  /* 0x0000001c00117202 */ /* 0x000fe20000000f00 */
[----:B------:R-:W3:Y:S04]  /*4d2a0*/  LDL.LU R29, [R1+0x33a4] ;  /* 0x0033a400011d7983 */ /* 0x000ee80000300800 */
[----:B------:R-:W3:Y:S04]  /*4d2b0*/  LDL.LU R28, [R1+0x33a0] ;  /* 0x0033a000011c7983 */ /* 0x000ee80000300800 */
[----:B------:R0:W-:Y:S04]  /*4d2c0*/  STL.64 [R1+0x32f8], R16 ;  /* 0x0032f81001007387 */ /* 0x0001e80000100a00 */
[----:B0-----:R-:W3:Y:S04]  /*4d2d0*/  LDL.LU R16, [R1+0x2d0] ;  /* 0x0002d00001107983 */ /* 0x001ee80000300800 */
[----:B------:R-:W3:Y:S04]  /*4d2e0*/  LDL.LU R17, [R1+0x2d4] ;  /* 0x0002d40001117983 */ /* 0x000ee80000300800 */
[----:B------:R-:W3:Y:S04]  /*4d2f0*/  LDL.LU R18, [R1+0x2d8] ;  /* 0x0002d80001127983 */ /* 0x000ee80000300800 */
[----:B------:R-:W3:Y:S01]  /*4d300*/  LDL.LU R19, [R1+0x2dc] ;  /* 0x0002dc0001137983 */ /* 0x000ee20000300800 */
[----:B--2---:R-:W-:Y:S03]  /*4d310*/  HMMA.16816.F32.BF16 R12, R4, R12, R24 ;  /* 0x0000000c040c723c */ /* 0x004fe60000041818 */
[----:B------:R-:W4:-:S15]  /*4d320*/  LDL.LU.64 R24, [R1+0x3398] ;  /* 0x0033980001187983 */ /* 0x000f1e0000300a00 */
[----:B------:R-:W-:Y:S01]  /*4d330*/  NOP ;  /* 0x0000000000007918 */ /* 0x000fe20000000000 */
[----:B------:R0:W-:Y:S04]  /*4d340*/  STL.64 [R1+0x120], R12 ;  /* 0x0001200c01007387 */ /* 0x0001e80000100a00 */
[----:B------:R1:W-:Y:S04]  /*4d350*/  STL [R1+0x128], R14 ;  /* 0x0001280e01007387 */ /* 0x0003e80000100800 */
[----:B0-----:R-:W2:Y:S01]  /*4d360*/  LDL.LU.64 R12, [R1+0x3390] ;  /* 0x00339000010c7983 */ /* 0x001ea20000300a00 */
[----:B-1----:R-:W-:-:S05]  /*4d370*/  MOV R14, R15 ;  /* 0x0000000f000e7202 */ /* 0x002fca0000000f00 */
[----:B------:R-:W-:Y:S04]  /*4d380*/  STL [R1+0x317c], R14 ;  /* 0x00317c0e01007387 */ /* 0x000fe80000100800 */
[----:B--2---:R3:W-:Y:S02]  /*4d390*/  STL.64 [R1+0x32d0], R12 ;  /* 0x0032d00c01007387 */ /* 0x0047e40000100a00 */
[----:B---3--:R-:W-:Y:S02]  /*4d3a0*/  MOV R12, R29 ;  /* 0x0000001d000c7202 */ /* 0x008fe40000000f00 */
[----:B------:R-:W2:Y:S01]  /*4d3b0*/  LDL.LU R29, [R1+0x338c] ;  /* 0x00338c00011d7983 */ /* 0x000ea20000300800 */
[----:B------:R-:W-:-:S03]  /*4d3c0*/  MOV R13, R2 ;  /* 0x00000002000d7202 */ /* 0x000fc60000000f00 */
[----:B------:R-:W3:Y:S04]  /*4d3d0*/  LDL.LU R2, [R1+0x3388] ;  /* 0x0033880001027983 */ /* 0x000ee80000300800 */
[----:B------:R-:W2:Y:S04]  /*4d3e0*/  LDL.LU R14, [R1+0x2b8] ;  /* 0x0002b800010e7983 */ /* 0x000ea80000300800 */
[----:B------:R-:W2:Y:S01]  /*4d3f0*/  LDL.LU R15, [R1+0x2bc] ;  /* 0x0002bc00010f7983 */ /* 0x000ea20000300800 */
[C---:B----4-:R-:W-:Y:S03]  /*4d400*/  HMMA.16816.F32.BF16 R24, R4.reuse, R24, R8 ;  /* 0x000000180418723c */ /* 0x050fe60000041808 */
[----:B--2---:R-:W-:Y:S04]  /*4d410*/  STL.64 [R1+0x32e8], R14 ;  /* 0x0032e80e01007387 */ /* 0x004fe80000100a00 */
[----:B------:R0:W-:Y:S04]  /*4d420*/  STL.64 [R1+0x32e0], R12 ;  /* 0x0032e00c01007387 */ /* 0x0001e80000100a00 */
[----:B0-----:R-:W2:Y:S04]  /*4d430*/  LDL.LU R12, [R1+0x2c0] ;  /* 0x0002c000010c7983 */ /* 0x001ea80000300800 */
[----:B------:R-:W4:Y:S04]  /*4d440*/  LDL.LU.64 R10, [R1+0x3380] ;  /* 0x00338000010a7983 */ /* 0x000f280000300a00 */
[----:B------:R-:W4:Y:S04]  /*4d450*/  LDL.LU.64 R8, [R1+0x3378] ;  /* 0x0033780001087983 */ /* 0x000f280000300a00 */
[----:B------:R0:W-:Y:S04]  /*4d460*/  STL.64 [R1+0x110], R24 ;  /* 0x0001101801007387 */ /* 0x0001e80000100a00 */
[----:B------:R4:W-:Y:S04]  /*4d470*/  STL.64 [R1+0x118], R26 ;  /* 0x0001181a01007387 */ /* 0x0009e80000100a00 */
[----:B0-----:R-:W4:Y:S02]  /*4d480*/  LDL.LU.64 R24, [R1+0x3370] ;  /* 0x0033700001187983 */ /* 0x001f240000300a00 */
[----:B----4-:R-:W-:Y:S02]  /*4d490*/  HMMA.16816.F32.BF16 R24, R4, R24, R8 ;  /* 0x000000180418723c */ /* 0x010fe40000041808 */
[----:B------:R-:W4:Y:S04]  /*4d4a0*/  LDL.LU.64 R10, [R1+0x3368] ;  /* 0x00336800010a7983 */ /* 0x000f280000300a00 */
[----:B------:R-:W4:-:S13]  /*4d4b0*/  LDL.LU.64 R8, [R1+0x3360] ;  /* 0x0033600001087983 */ /* 0x000f1a0000300a00 */
        /* <DEDUP_REMOVED lines=21> */
[----:B------:R-:W4:Y:S02]  /*4d610*/  LDL.LU.64 R20, [R1+0x3310] ;  /* 0x0033100001147983 */ /* 0x000f240000300a00 */
[----:B----4-:R-:W-:-:S15]  /*4d620*/  HMMA.16816.F32.BF16 R8, R4, R20, R8 ;  /* 0x000000140408723c */ /* 0x010fde0000041808 */
[----:B------:R-:W-:-:S04]  /*4d630*/  NOP ;  /* 0x0000000000007918 */ /* 0x000fc80000000000 */
[----:B------:R-:W-:Y:S04]  /*4d640*/  STL.64 [R1+0xb0], R8 ;  /* 0x0000b00801007387 */ /* 0x000fe80000100a00 */
[----:B------:R0:W-:Y:S04]  /*4d650*/  STL.64 [R1+0xb8], R10 ;  /* 0x0000b80a01007387 */ /* 0x0001e80000100a00 */
[----:B0-----:R-:W4:Y:S04]  /*4d660*/  LDL.LU.64 R10, [R1+0x3308] ;  /* 0x00330800010a7983 */ /* 0x001f280000300a00 */
[----:B------:R-:W2:Y:S01]  /*4d670*/  LDL.LU.64 R8, [R1+0x3300] ;  /* 0x0033000001087983 */ /* 0x000ea20000300a00 */
[----:B------:R-:W-:Y:S01]  /*4d680*/  IMAD.MOV.U32 R13, RZ, RZ, R29 ;  /* 0x000000ffff0d7224 */ /* 0x000fe200078e001d */
[----:B--2---:R-:W-:-:S15]  /*4d690*/  HMMA.16816.F32.BF16 R16, R4, R8, R16 ;  /* 0x000000080410723c */ /* 0x004fde0000041810 */
[----:B------:R-:W-:-:S04]  /*4d6a0*/  NOP ;  /* 0x0000000000007918 */ /* 0x000fc80000000000 */
[----:B------:R-:W-:Y:S01]  /*4d6b0*/  MOV R29, R17 ;  /* 0x00000011001d7202 */ /* 0x000fe20000000f00 */
[----:B------:R0:W-:Y:S04]  /*4d6c0*/  STL [R1+0xa0], R16 ;  /* 0x0000a01001007387 */ /* 0x0001e80000100800 */
[----:B0-----:R-:W2:Y:S04]  /*4d6d0*/  LDL.LU.64 R16, [R1+0x32f8] ;  /* 0x0032f80001107983 */ /* 0x001ea80000300a00 */
[----:B----4-:R0:W-:Y:S04]  /*4d6e0*/  STL.64 [R1+0x32a0], R10 ;  /* 0x0032a00a01007387 */ /* 0x0101e80000100a00 */
[----:B------:R-:W4:Y:S04]  /*4d6f0*/  LDL.LU R8, [R1+0x290] ;  /* 0x0002900001087983 */ /* 0x000f280000300800 */
[----:B------:R-:W4:Y:S01]  /*4d700*/  LDL.LU R9, [R1+0x294] ;  /* 0x0002940001097983 */ /* 0x000f220000300800 */
[----:B0-----:R-:W-:-:S03]  /*4d710*/  MOV R10, R26 ;  /* 0x0000001a000a7202 */ /* 0x001fc60000000f00 */
[----:B------:R-:W4:Y:S01]  /*4d720*/  LDL.LU R26, [R1+0x32f4] ;  /* 0x0032f400011a7983 */ /* 0x000f220000300800 */
[----:B------:R-:W-:-:S03]  /*4d730*/  MOV R11, R27 ;  /* 0x0000001b000b7202 */ /* 0x000fc60000000f00 */
[----:B------:R-:W4:Y:S01]  /*4d740*/  LDL.LU R27, [R1+0x32f0] ;  /* 0x0032f000011b7983 */ /* 0x000f220000300800 */
[----:B------:R-:W-:Y:S02]  /*4d750*/  MOV R14, R28 ;  /* 0x0000001c000e7202 */ /* 0x000fe40000000f00 */
[----:B---3--:R-:W-:Y:S01]  /*4d760*/  MOV R15, R2 ;  /* 0x00000002000f7202 */ /* 0x008fe20000000f00 */
[----:B------:R-:W-:Y:S01]  /*4d770*/  IMAD.MOV.U32 R2, RZ, RZ, R19 ;  /* 0x000000ffff027224 */ /* 0x000fe200078e0013 */
[----:B------:R-:W-:-:S04]  /*4d780*/  MOV R28, R18 ;  /* 0x00000012001c7202 */ /* 0x000fc80000000f00 */
[----:B------:R-:W-:Y:S04]  /*4d790*/  STL [R1+0x3184], R2 ;  /* 0x0031840201007387 */ /* 0x000fe80000100800 */
[----:B------:R-:W-:Y:S04]  /*4d7a0*/  STL [R1+0x3180], R28 ;  /* 0x0031801c01007387 */ /* 0x000fe80000100800 */
[----:B------:R-:W-:Y:S01]  /*4d7b0*/  STL [R1+0x3178], R29 ;  /* 0x0031781d01007387 */ /* 0x000fe20000100800 */
[----:B--2---:R-:W-:Y:S03]  /*4d7c0*/  HMMA.16816.F32.BF16 R16, R4, R16, R12 ;  /* 0x000000100410723c */ /* 0x004fe6000004180c */
[----:B------:R-:W2:Y:S04]  /*4d7d0*/  LDL.LU.64 R14, [R1+0x32e8] ;  /* 0x0032e800010e7983 */ /* 0x000ea80000300a00 */
[----:B------:R-:W2:-:S12]  /*4d7e0*/  LDL.LU.64 R12, [R1+0x32e0] ;  /* 0x0032e000010c7983 */ /* 0x000e980000300a00 */
[----:B------:R0:W-:Y:S01]  /*4d7f0*/  STL.64 [R1+0x2c0], R16 ;  /* 0x0002c01001007387 */ /* 0x0001e20000100a00 */
[----:B------:R-:W-:-:S03]  /*4d800*/  MOV R25, R18 ;  /* 0x0000001200197202 */ /* 0x000fc60000000f00 */
[----:B0-----:R-:W2:Y:S01]  /*4d810*/  LDL.LU.64 R16, [R1+0x32d8] ;  /* 0x0032d80001107983 */ /* 0x001ea20000300a00 */
[----:B------:R-:W-:-:S03]  /*4d820*/  MOV R24, R19 ;  /* 0x0000001300187202 */ /* 0x000fc60000000f00 */
[----:B------:R-:W-:Y:S04]  /*4d830*/  STL [R1+0x3030], R25 ;  /* 0x0030301901007387 */ /* 0x000fe80000100800 */
[----:B----4-:R0:W-:Y:S04]  /*4d840*/  STL.64 [R1+0x3220], R26 ;  /* 0x0032201a01007387 */ /* 0x0101e80000100a00 */
[----:B------:R-:W-:Y:S04]  /*4d850*/  STL [R1+0x3218], R24 ;  /* 0x0032181801007387 */ /* 0x000fe80000100800 */
[----:B0-----:R-:W3:Y:S01]  /*4d860*/  LDL.LU.64 R26, [R1+0x88] ;  /* 0x00008800011a7983 */ /* 0x001ee20000300a00 */
[C---:B--2---:R-:W-:Y:S03]  /*4d870*/  HMMA.16816.F32.BF16 R16, R4.reuse, R16, R12 ;  /* 0x000000100410723c */ /* 0x044fe6000004180c */
[----:B---3--:R0:W-:Y:S04]  /*4d880*/  STL.64 [R1+0x32a8], R26 ;  /* 0x0032a81a01007387 */ /* 0x0081e80000100a00 */
[----:B0-----:R-:W2:Y:S04]  /*4d890*/  LDL.LU.64 R26, [R1+0x98] ;  /* 0x00009800011a7983 */ /* 0x001ea80000300a00 */
[----:B------:R-:W3:Y:S08]  /*4d8a0*/  LDL.LU.64 R12, [R1+0x32d0] ;  /* 0x0032d000010c7983 */ /* 0x000ef00000300a00 */
[----:B------:R-:W-:Y:S04]  /*4d8b0*/  STL.64 [R1+0x2b0], R16 ;  /* 0x0002b01001007387 */ /* 0x000fe80000100a00 */
[----:B------:R0:W-:Y:S04]  /*4d8c0*/  STL.64 [R1+0x2b8], R18 ;  /* 0x0002b81201007387 */ /* 0x0001e80000100a00 */
[----:B0-----:R-:W3:Y:S04]  /*4d8d0*/  LDL.LU.64 R18, [R1+0x32c8] ;  /* 0x0032c80001127983 */ /* 0x001ee80000300a00 */
[----:B------:R-:W3:Y:S02]  /*4d8e0*/  LDL.LU.64 R16, [R1+0x32c0] ;  /* 0x0032c00001107983 */ /* 0x000ee40000300a00 */
[----:B---3--:R-:W-:Y:S02]  /*4d8f0*/  HMMA.16816.F32.BF16 R12, R4, R12, R16 ;  /* 0x0000000c040c723c */ /* 0x008fe40000041810 */
[----:B------:R-:W3:Y:S04]  /*4d900*/  LDL.LU.64 R18, [R1+0x32b8] ;  /* 0x0032b80001127983 */ /* 0x000ee80000300a00 */
[----:B------:R-:W3:-:S13]  /*4d910*/  LDL.LU.64 R16, [R1+0x32b0] ;  /* 0x0032b00001107983 */ /* 0x000eda0000300a00 */
[----:B------:R2:W-:Y:S01]  /*4d920*/  STL.64 [R1+0x2a0], R12 ;  /* 0x0002a00c01007387 */ /* 0x0005e20000100a00 */
[----:B------:R-:W-:Y:S01]  /*4d930*/  MOV R20, R15 ;  /* 0x0000000f00147202 */ /* 0x000fe20000000f00 */
[----:B------:R-:W-:Y:S02]  /*4d940*/  IMAD.MOV.U32 R21, RZ, RZ, R14 ;  /* 0x000000ffff157224 */ /* 0x000fe400078e000e */
[----:B------:R-:W4:Y:S04]  /*4d950*/  LDL.LU R4, [R1+0x280] ;  /* 0x0002800001047983 */ /* 0x000f280000300800 */
[----:B------:R-:W4:Y:S04]  /*4d960*/  LDL.LU R5, [R1+0x284] ;  /* 0x0002840001057983 */ /* 0x000f280000300800 */
[----:B------:R-:W4:Y:S01]  /*4d970*/  LDL.LU R6, [R1+0x288] ;  /* 0x0002880001067983 */ /* 0x000f220000300800 */
[----:B--2---:R-:W-:-:S03]  /*4d980*/  MOV R13, R26 ;  /* 0x0000001a000d7202 */ /* 0x004fc60000000f00 */
[----:B------:R-:W4:Y:S01]  /*4d990*/  LDL.LU R7, [R1+0x28c] ;  /* 0x00028c0001077983 */ /* 0x000f220000300800 */
[----:B------:R-:W-:-:S03]  /*4d9a0*/  MOV R12, R27 ;  /* 0x0000001b000c7202 */ /* 0x000fc60000000f00 */
[----:B------:R-:W-:Y:S04]  /*4d9b0*/  STL [R1+0x3008], R20 ;  /* 0x0030081401007387 */ /* 0x000fe80000100800 */
[----:B------:R-:W-:Y:S01]  /*4d9c0*/  STL [R1+0x3004], R21 ;  /* 0x0030041501007387 */ /* 0x000fe20000100800 */
[----:B---3--:R-:W-:Y:S03]  /*4d9d0*/  HMMA.16816.F32.BF16 R8, R16, R26, R8 ;  /* 0x0000001a1008723c */ /* 0x008fe60000041808 */
[----:B------:R-:W4:-:S15]  /*4d9e0*/  LDL.LU.64 R26, [R1+0x32a8] ;  /* 0x0032a800011a7983 */ /* 0x000f1e0000300a00 */
[----:B------:R-:W-:Y:S01]  /*4d9f0*/  NOP ;  /* 0x0000000000007918 */ /* 0x000fe20000000000 */
[----:B------:R0:W-:Y:S04]  /*4da00*/  STL.64 [R1+0x290], R8 ;  /* 0x0002900801007387 */ /* 0x0001e80000100a00 */
[----:B------:R1:W-:Y:S01]  /*4da10*/  STL [R1+0x298], R10 ;  /* 0x0002980a01007387 */ /* 0x0003e20000100800 */
[----:B0-----:R-:W-:-:S03]  /*4da20*/  MOV R8, R11 ;  /* 0x0000000b00087202 */ /* 0x001fc60000000f00 */
[----:B-1----:R-:W2:Y:S04]  /*4da30*/  LDL.LU.64 R10, [R1+0x32a0] ;  /* 0x0032a000010a7983 */ /* 0x002ea80000300a00 */
[----:B------:R-:W-:Y:S04]  /*4da40*/  STL [R1+0x318c], R12 ;  /* 0x00318c0c01007387 */ /* 0x000fe80000100800 */
[----:B------:R-:W-:Y:S04]  /*4da50*/  STL [R1+0x3188], R13 ;  /* 0x0031880d01007387 */ /* 0x000fe80000100800 */
[----:B------:R0:W-:Y:S01]  /*4da60*/  STL [R1+0x3000], R8 ;  /* 0x0030000801007387 */ /* 0x0001e20000100800 */
[----:B----4-:R-:W-:Y:S03]  /*4da70*/  HMMA.16816.F32.BF16 R4, R16, R26, R4 ;  /* 0x0000001a1004723c */ /* 0x010fe60000041804 */
[----:B--2---:R1:W-:Y:S04]  /*4da80*/  STL.64 [R1+0x3280], R10 ;  /* 0x0032800a01007387 */ /* 0x0043e80000100a00 */
[----:B0-----:R-:W2:Y:S04]  /*4da90*/  LDL.LU R8, [R1+0x270] ;  /* 0x0002700001087983 */ /* 0x001ea80000300800 */
[----:B------:R-:W2:Y:S01]  /*4daa0*/  LDL.LU R9, [R1+0x274] ;  /* 0x0002740001097983 */ /* 0x000ea20000300800 */
[----:B-1----:R-:W-:Y:S01]  /*4dab0*/  IMAD.MOV.U32 R10, RZ, RZ, R22 ;  /* 0x000000ffff0a7224 */ /* 0x002fe200078e0016 */
[----:B------:R-:W-:-:S02]  /*4dac0*/  MOV R11, R23 ;  /* 0x00000017000b7202 */ /* 0x000fc40000000f00 */
[----:B------:R-:W3:Y:S04]  /*4dad0*/  LDL.LU R22, [R1+0x3298] ;  /* 0x0032980001167983 */ /* 0x000ee80000300800 */
[----:B------:R-:W3:Y:S04]  /*4dae0*/  LDL.LU R23, [R1+0x3294] ;  /* 0x0032940001177983 */ /* 0x000ee80000300800 */
[----:B------:R-:W-:Y:S04]  /*4daf0*/  STL.64 [R1+0x280], R4 ;  /* 0x0002800401007387 */ /* 0x000fe80000100a00 */
[----:B------:R0:W-:Y:S04]  /*4db00*/  STL.64 [R1+0x288], R6 ;  /* 0x0002880601007387 */ /* 0x0001e80000100a00 */
[----:B0-----:R-:W4:Y:S04]  /*4db10*/  LDL.LU.64 R6, [R1+0x58] ;  /* 0x0000580001067983 */ /* 0x001f280000300a00 */
[----:B----4-:R0:W-:Y:S04]  /*4db20*/  STL.64 [R1+0x3278], R6 ;  /* 0x0032780601007387 */ /* 0x0101e80000100a00 */
[----:B0-----:R-:W4:Y:S01]  /*4db30*/  LDL.LU.64 R6, [R1+0x68] ;  /* 0x0000680001067983 */ /* 0x001f220000300a00 */
[----:B------:R-:W-:-:S02]  /*4db40*/  MOV R15, R26 ;  /* 0x0000001a000f7202 */ /* 0x000fc40000000f00 */
[----:B------:R-:W-:Y:S01]  /*4db50*/  MOV R20, R27 ;  /* 0x0000001b00147202 */ /* 0x000fe20000000f00 */
[----:B----4-:R0:W-:Y:S04]  /*4db60*/  STL.64 [R1+0x3288], R6 ;  /* 0x0032880601007387 */ /* 0x0101e80000100a00 */
[----:B0-----:R-:W2:Y:S04]  /*4db70*/  LDL.LU.64 R6, [R1+0x78] ;  /* 0x0000780001067983 */ /* 0x001ea80000300a00 */
[----:B------:R-:W4:Y:S04]  /*4db80*/  LDL.LU.64 R26, [R1+0x28] ;  /* 0x00002800011a7983 */ /* 0x000f280000300a00 */
[----:B----4-:R0:W-:Y:S04]  /*4db90*/  STL.64 [R1+0x3258], R26 ;  /* 0x0032581a01007387 */ /* 0x0101e80000100a00 */
[----:B0-----:R-:W4:Y:S01]  /*4dba0*/  LDL.LU.64 R26, [R1+0x38] ;  /* 0x00003800011a7983 */ /* 0x001f220000300a00 */
[----:B--2---:R-:W-:Y:S03]  /*4dbb0*/  HMMA.16816.F32.BF16 R8, R16, R6, R8 ;  /* 0x000000061008723c */ /* 0x004fe60000041808 */
[----:B----4-:R0:W-:Y:S04]  /*4dbc0*/  STL.64 [R1+0x3268], R26 ;  /* 0x0032681a01007387 */ /* 0x0101e80000100a00 */
[----:B0-----:R-:W2:Y:S01]  /*4dbd0*/  LDL.LU.64 R26, [R1+0x48] ;  /* 0x00004800011a7983 */ /* 0x001ea20000300a00 */
[----:B------:R-:W-:Y:S01]  /*4dbe0*/  IMAD.MOV.U32 R14, RZ, RZ, R6 ;  /* 0x000000ffff0e7224 */ /* 0x000fe200078e0006 */
[----:B------:R-:W-:-:S02]  /*4dbf0*/  MOV R29, R7 ;  /* 0x00000007001d7202 */ /* 0x000fc40000000f00 */
[----:B--2---:R0:W-:Y:S04]  /*4dc00*/  STL.64 [R1+0x3270], R26 ;  /* 0x0032701a01007387 */ /* 0x0041e80000100a00 */
[----:B------:R-:W2:Y:S04]  /*4dc10*/  LDL.LU R24, [R1+0x250] ;  /* 0x0002500001187983 */ /* 0x000ea80000300800 */
[----:B------:R-:W2:Y:S04]  /*4dc20*/  LDL.LU R25, [R1+0x254] ;  /* 0x0002540001197983 */ /* 0x000ea80000300800 */
[----:B0-----:R-:W2:Y:S04]  /*4dc30*/  LDL.LU R26, [R1+0x258] ;  /* 0x00025800011a7983 */ /* 0x001ea80000300800 */
[----:B------:R-:W2:Y:S04]  /*4dc40*/  LDL.LU R27, [R1+0x25c] ;  /* 0x00025c00011b7983 */ /* 0x000ea80000300800 */
[----:B------:R0:W-:Y:S04]  /*4dc50*/  STL [R1+0x3194], R20 ;  /* 0x0031941401007387 */ /* 0x0001e80000100800 */
[----:B---3--:R1:W-:Y:S04]  /*4dc60*/  STL.64 [R1+0x3260], R22 ;  /* 0x0032601601007387 */ /* 0x0083e80000100a00 */
[----:B0-----:R-:W3:Y:S04]  /*4dc70*/  LDL.LU R20, [R1+0x230] ;  /* 0x0002300001147983 */ /* 0x001ee80000300800 */
[----:B------:R-:W3:Y:S01]  /*4dc80*/  LDL.LU R21, [R1+0x234] ;  /* 0x0002340001157983 */ /* 0x000ee20000300800 */
[----:B-1----:R-:W-:-:S03]  /*4dc90*/  MOV R23, R3 ;  /* 0x0000000300177202 */ /* 0x002fc60000000f00 */
[----:B------:R-:W3:Y:S04]  /*4dca0*/  LDL.LU R22, [R1+0x238] ;  /* 0x0002380001167983 */ /* 0x000ee80000300800 */
[----:B------:R-:W4:Y:S04]  /*4dcb0*/  LDL.LU R3, [R1+0x3290] ;  /* 0x0032900001037983 */ /* 0x000f280000300800 */
[----:B------:R-:W-:Y:S04]  /*4dcc0*/  STL [R1+0x3190], R15 ;  /* 0x0031900f01007387 */ /* 0x000fe80000100800 */
[----:B------:R-:W2:Y:S04]  /*4dcd0*/  LDL.LU.64 R6, [R1+0x3288] ;  /* 0x0032880001067983 */ /* 0x000ea80000300a00 */
[----:B------:R0:W-:Y:S04]  /*4dce0*/  STL.64 [R1+0x270], R8 ;  /* 0x0002700801007387 */ /* 0x0001e80000100a00 */
[----:B------:R1:W-:Y:S01]  /*4dcf0*/  STL [R1+0x278], R10 ;  /* 0x0002780a01007387 */ /* 0x0003e20000100800 */
[----:B0-----:R-:W-:-:S03]  /*4dd00*/  MOV R8, R11 ;  /* 0x0000000b00087202 */ /* 0x001fc60000000f00 */
[----:B-1----:R-:W3:Y:S04]  /*4dd10*/  LDL.LU.64 R10, [R1+0x3280] ;  /* 0x00328000010a7983 */ /* 0x002ee80000300a00 */
[----:B------:R-:W-:Y:S04]  /*4dd20*/  STL [R1+0x319c], R29 ;  /* 0x00319c1d01007387 */ /* 0x000fe80000100800 */
[----:B------:R0:W-:Y:S04]  /*4dd30*/  STL [R1+0x3198], R14 ;  /* 0x0031980e01007387 */ /* 0x0001e80000100800 */
[----:B------:R-:W3:Y:S04]  /*4dd40*/  LDL.LU R12, [R1+0x260] ;  /* 0x00026000010c7983 */ /* 0x000ee80000300800 */
[----:B------:R-:W3:Y:S04]  /*4dd50*/  LDL.LU R13, [R1+0x264] ;  /* 0x00026400010d7983 */ /* 0x000ee80000300800 */
[----:B0-----:R-:W3:Y:S04]  /*4dd60*/  LDL.LU R14, [R1+0x268] ;  /* 0x00026800010e7983 */ /* 0x001ee80000300800 */
[----:B------:R0:W-:Y:S01]  /*4dd70*/  STL [R1+0x300c], R8 ;  /* 0x00300c0801007387 */ /* 0x0001e20000100800 */
[----:B----4-:R-:W-:-:S02]  /*4dd80*/  MOV R15, R3 ;  /* 0x00000003000f7202 */ /* 0x010fc40000000f00 */
[----:B--2---:R-:W-:Y:S01]  /*4dd90*/  MOV R28, R6 ;  /* 0x00000006001c7202 */ /* 0x004fe20000000f00 */
[----:B0-----:R-:W-:-:S04]  /*4dda0*/  IMAD.MOV.U32 R8, RZ, RZ, R7 ;  /* 0x000000ffff087224 */ /* 0x001fc800078e0007 */
[----:B---3--:R-:W-:Y:S01]  /*4ddb0*/  HMMA.16816.F32.BF16 R12, R16, R6, R12 ;  /* 0x00000006100c723c */ /* 0x008fe2000004180c */
[----:B------:R-:W2:-:S15]  /*4ddc0*/  LDL.LU.64 R6, [R1+0x3278] ;  /* 0x0032780001067983 */ /* 0x000e9e0000300a00 */
[----:B------:R-:W-:-:S03]  /*4ddd0*/  NOP ;  /* 0x0000000000007918 */ /* 0x000fc60000000000 */
[----:B------:R-:W-:Y:S01]  /*4dde0*/  MOV R3, R15 ;  /* 0x0000000f00037202 */ /* 0x000fe20000000f00 */
[----:B------:R-:W-:Y:S04]  /*4ddf0*/  STL.64 [R1+0x260], R12 ;  /* 0x0002600c01007387 */ /* 0x000fe80000100a00 */
[----:B------:R-:W-:Y:S04]  /*4de00*/  STL [R1+0x268], R14 ;  /* 0x0002680e01007387 */ /* 0x000fe80000100800 */
[----:B------:R-:W-:Y:S04]  /*4de10*/  STL [R1+0x31a8], R3 ;  /* 0x0031a80301007387 */ /* 0x000fe80000100800 */
[----:B------:R0:W-:Y:S04]  /*4de20*/  STL [R1+0x31a4], R8 ;  /* 0x0031a40801007387 */ /* 0x0001e80000100800 */
[----:B------:R1:W-:Y:S04]  /*4de30*/  STL.64 [R1+0x3248], R10 ;  /* 0x0032480a01007387 */ /* 0x0003e80000100a00 */
[----:B0-----:R-:W3:Y:S04]  /*4de40*/  LDL.LU R8, [R1+0x220] ;  /* 0x0002200001087983 */ /* 0x001ee80000300800 */
[----:B------:R-:W3:Y:S04]  /*4de50*/  LDL.LU R9, [R1+0x224] ;  /* 0x0002240001097983 */ /* 0x000ee80000300800 */
[----:B-1----:R-:W3:Y:S04]  /*4de60*/  LDL.LU R10, [R1+0x228] ;  /* 0x00022800010a7983 */ /* 0x002ee80000300800 */
[----:B------:R-:W3:Y:S04]  /*4de70*/  LDL.LU R11, [R1+0x22c] ;  /* 0x00022c00010b7983 */ /* 0x000ee80000300800 */
[----:B------:R-:W-:Y:S01]  /*4de80*/  STL [R1+0x31a0], R28 ;  /* 0x0031a01c01007387 */ /* 0x000fe20000100800 */
[----:B--2---:R-:W-:Y:S01]  /*4de90*/  HMMA.16816.F32.BF16 R24, R16, R6, R24 ;  /* 0x000000061018723c */ /* 0x004fe20000041818 */
[----:B------:R-:W-:-:S02]  /*4dea0*/  MOV R2, R7 ;  /* 0x0000000700027202 */ /* 0x000fc40000000f00 */
[----:B------:R-:W-:-:S15]  /*4deb0*/  MOV R13, R6 ;  /* 0x00000006000d7202 */ /* 0x000fde0000000f00 */
[----:B------:R-:W-:Y:S01]  /*4dec0*/  NOP ;  /* 0x0000000000007918 */ /* 0x000fe20000000000 */
[----:B------:R-:W-:Y:S01]  /*4ded0*/  MOV R5, R26 ;  /* 0x0000001a00057202 */ /* 0x000fe20000000f00 */
[----:B------:R-:W-:Y:S01]  /*4dee0*/  STL.64 [R1+0x250], R24 ;  /* 0x0002501801007387 */ /* 0x000fe20000100a00 */
[----:B------:R-:W-:-:S03]  /*4def0*/  IMAD.MOV.U32 R4, RZ, RZ, R27 ;  /* 0x000000ffff047224 */ /* 0x000fc600078e001b */
[----:B------:R-:W2:Y:S04]  /*4df00*/  LDL.LU.64 R26, [R1+0x3270] ;  /* 0x00327000011a7983 */ /* 0x000ea80000300a00 */
[----:B------:R-:W-:Y:S04]  /*4df10*/  STL [R1+0x31b0], R2 ;  /* 0x0031b00201007387 */ /* 0x000fe80000100800 */
[----:B------:R0:W-:Y:S04]  /*4df20*/  STL [R1+0x31ac], R13 ;  /* 0x0031ac0d01007387 */ /* 0x0001e80000100800 */
[----:B------:R-:W2:Y:S04]  /*4df30*/  LDL.LU R12, [R1+0x240] ;  /* 0x00024000010c7983 */ /* 0x000ea80000300800 */
[----:B0-----:R-:W2:Y:S04]  /*4df40*/  LDL.LU R13, [R1+0x244] ;  /* 0x00024400010d7983 */ /* 0x001ea80000300800 */
[----:B------:R-:W2:Y:S04]  /*4df50*/  LDL.LU R14, [R1+0x248] ;  /* 0x00024800010e7983 */ /* 0x000ea80000300800 */
[----:B------:R-:W2:Y:S02]  /*4df60*/  LDL.LU R15, [R1+0x24c] ;  /* 0x00024c00010f7983 */ /* 0x000ea40000300800 */
[----:B--2---:R-:W-:-:S15]  /*4df70*/  HMMA.16816.F32.BF16 R12, R16, R26, R12 ;  /* 0x0000001a100c723c */ /* 0x004fde000004180c */
[----:B------:R-:W-:-:S04]  /*4df80*/  NOP ;  /* 0x0000000000007918 */ /* 0x000fc80000000000 */
[----:B------:R0:W-:Y:S04]  /*4df90*/  STL.64 [R1+0x240], R12 ;  /* 0x0002400c01007387 */ /* 0x0001e80000100a00 */
[----:B------:R1:W-:Y:S01]  /*4dfa0*/  STL.64 [R1+0x248], R14 ;  /* 0x0002480e01007387 */ /* 0x0003e20000100a00 */
[----:B0-----:R-:W-:Y:S02]  /*4dfb0*/  MOV R12, R27 ;  /* 0x0000001b000c7202 */ /* 0x001fe40000000f00 */
[----:B-1----:R-:W-:Y:S02]  /*4dfc0*/  MOV R15, R26 ;  /* 0x0000001a000f7202 */ /* 0x002fe40000000f00 */
[----:B------:R-:W2:Y:S02]  /*4dfd0*/  LDL.LU.64 R26, [R1+0x3268] ;  /* 0x00326800011a7983 */ /* 0x000ea40000300a00 */
[----:B--2---:R-:W-:Y:S01]  /*4dfe0*/  HMMA.16816.F32.BF16 R20, R16, R26, R20 ;  /* 0x0000001a1014723c */ /* 0x004fe20000041814 */
[----:B------:R-:W-:-:S15]  /*4dff0*/  MOV R14, R26 ;  /* 0x0000001a000e7202 */ /* 0x000fde0000000f00 */
[----:B------:R-:W-:-:S03]  /*4e000*/  NOP ;  /* 0x0000000000007918 */ /* 0x000fc60000000000 */
[----:B------:R0:W-:Y:S04]  /*4e010*/  STL.64 [R1+0x230], R20 ;  /* 0x0002301401007387 */ /* 0x0001e80000100a00 */
[----:B------:R1:W-:Y:S01]  /*4e020*/  STL.64 [R1+0x238], R22 ;  /* 0x0002381601007387 */ /* 0x0003e20000100a00 */
[----:B0-----:R-:W-:-:S03]  /*4e030*/  MOV R20, R27 ;  /* 0x0000001b00147202 */ /* 0x001fc60000000f00 */
[----:B-1----:R-:W2:Y:S04]  /*4e040*/  LDL.LU.64 R22, [R1+0x3260] ;  /* 0x0032600001167983 */ /* 0x002ea80000300a00 */
[----:B------:R-:W3:Y:S04]  /*4e050*/  LDL.LU.64 R26, [R1+0x3258] ;  /* 0x00325800011a7983 */ /* 0x000ee80000300a00 */
[----:B------:R-:W-:Y:S04]  /*4e060*/  STL.64 [R1+0x3230], R14 ;  /* 0x0032300e01007387 */ /* 0x000fe80000100a00 */
[----:B------:R-:W-:Y:S01]  /*4e070*/  STL [R1+0x3228], R12 ;  /* 0x0032280c01007387 */ /* 0x000fe20000100800 */
[----:B---3--:R-:W-:Y:S03]  /*4e080*/  HMMA.16816.F32.BF16 R8, R16, R26, R8 ;  /* 0x0000001a1008723c */ /* 0x008fe60000041808 */
[----:B--2---:R-:W-:Y:S04]  /*4e090*/  STL.64 [R1+0x3208], R22 ;  /* 0x0032081601007387 */ /* 0x004fe80000100a00 */
[----:B------:R-:W-:-:S12]  /*4e0a0*/  STL [R1+0x3200], R20 ;  /* 0x0032001401007387 */ /* 0x000fd80000100800 */
[----:B------:R-:W-:Y:S04]  /*4e0b0*/  STL.64 [R1+0x310], R8 ;  /* 0x0003100801007387 */ /* 0x000fe80000100a00 */
[----:B------:R0:W-:Y:S04]  /*4e0c0*/  STL.64 [R1+0x318], R10 ;  /* 0x0003180a01007387 */ /* 0x0001e80000100a00 */
[----:B0-----:R-:W2:Y:S04]  /*4e0d0*/  LDL.LU.64 R10, [R1+0x18] ;  /* 0x00001800010a7983 */ /* 0x001ea80000300a00 */
[----:B------:R-:W3:Y:S04]  /*4e0e0*/  LDL.LU R12, [R1+0x1f0] ;  /* 0x0001f000010c7983 */ /* 0x000ee80000300800 */
[----:B------:R-:W3:Y:S04]  /*4e0f0*/  LDL.LU R13, [R1+0x1f4] ;  /* 0x0001f400010d7983 */ /* 0x000ee80000300800 */
[----:B------:R-:W4:Y:S04]  /*4e100*/  LDL.LU R14, [R1+0x1f8] ;  /* 0x0001f800010e7983 */ /* 0x000f280000300800 */
[----:B------:R-:W4:Y:S01]  /*4e110*/  LDL.LU R15, [R1+0x1fc] ;  /* 0x0001fc00010f7983 */ /* 0x000f220000300800 */
[----:B------:R-:W-:Y:S01]  /*4e120*/  IMAD.MOV.U32 R28, RZ, RZ, R26 ;  /* 0x000000ffff1c7224 */ /* 0x000fe200078e001a */
[----:B------:R-:W-:-:S02]  /*4e130*/  MOV R29, R27 ;  /* 0x0000001b001d7202 */ /* 0x000fc40000000f00 */
[----:B----4-:R-:W-:Y:S04]  /*4e140*/  STL.64 [R1+0x3240], R14 ;  /* 0x0032400e01007387 */ /* 0x010fe80000100a00 */
[----:B---3--:R0:W-:Y:S04]  /*4e150*/  STL.64 [R1+0x3238], R12 ;  /* 0x0032380c01007387 */ /* 0x0081e80000100a00 */
[----:B0-----:R-:W2:Y:S04]  /*4e160*/  LDL.LU R12, [R1+0x210] ;  /* 0x00021000010c7983 */ /* 0x001ea80000300800 */
[----:B------:R-:W2:Y:S04]  /*4e170*/  LDL.LU R13, [R1+0x214] ;  /* 0x00021400010d7983 */ /* 0x000ea80000300800 */
[----:B------:R-:W2:Y:S04]  /*4e180*/  LDL.LU R14, [R1+0x218] ;  /* 0x00021800010e7983 */ /* 0x000ea80000300800 */
[----:B------:R-:W2:Y:S04]  /*4e190*/  LDL.LU R15, [R1+0x21c] ;  /* 0x00021c00010f7983 */ /* 0x000ea80000300800 */
[----:B------:R-:W3:Y:S04]  /*4e1a0*/  LDL.LU.64 R26, [R1+0x8] ;  /* 0x00000800011a7983 */ /* 0x000ee80000300a00 */
[----:B------:R-:W4:Y:S04]  /*4e1b0*/  LDL.LU R20, [R1+0x1d0] ;  /* 0x0001d00001147983 */ /* 0x000f280000300800 */
[----:B------:R-:W4:Y:S04]  /*4e1c0*/  LDL.LU R21, [R1+0x1d4] ;  /* 0x0001d40001157983 */ /* 0x000f280000300800 */
[----:B------:R-:W4:Y:S04]  /*4e1d0*/  LDL.LU R22, [R1+0x1d8] ;  /* 0x0001d80001167983 */ /* 0x000f280000300800 */
[----:B------:R-:W4:Y:S04]  /*4e1e0*/  LDL.LU R23, [R1+0x1dc] ;  /* 0x0001dc0001177983 */ /* 0x000f280000300800 */
[----:B------:R-:W2:Y:S04]  /*4e1f0*/  LDL.LU R7, [R1+0x468] ;  /* 0x0004680001077983 */ /* 0x000ea80000300800 */
[----:B--2---:R-:W-:Y:S04]  /*4e200*/  STL [R1+0x31c0], R7 ;  /* 0x0031c00701007387 */ /* 0x004fe80000100800 */
[----:B------:R0:W-:Y:S04]  /*4e210*/  STL.64 [R1+0x31b8], R4 ;  /* 0x0031b80401007387 */ /* 0x0001e80000100a00 */
[----:B0-----:R-:W2:Y:S04]  /*4e220*/  LDL.LU R4, [R1+0x190] ;  /* 0x0001900001047983 */ /* 0x001ea80000300800 */
[----:B------:R-:W2:Y:S04]  /*4e230*/  LDL.LU R5, [R1+0x194] ;  /* 0x0001940001057983 */ /* 0x000ea80000300800 */
[----:B------:R-:W2:Y:S01]  /*4e240*/  LDL.LU R6, [R1+0x198] ;  /* 0x0001980001067983 */ /* 0x000ea20000300800 */
[----:B------:R-:W-:-:S03]  /*4e250*/  MOV R7, R0 ;  /* 0x0000000000077202 */ /* 0x000fc60000000f00 */
[----:B------:R-:W3:Y:S04]  /*4e260*/  LDL.LU R0, [R1+0x3250] ;  /* 0x0032500001007983 */ /* 0x000ee80000300800 */
[----:B--2---:R0:W-:Y:S04]  /*4e270*/  STL.64 [R1+0x31d0], R6 ;  /* 0x0031d00601007387 */ /* 0x0041e80000100a00 */
[----:B------:R1:W-:Y:S04]  /*4e280*/  STL.64 [R1+0x31c8], R4 ;  /* 0x0031c80401007387 */ /* 0x0003e80000100a00 */
[----:B0-----:R-:W2:Y:S01]  /*4e290*/  LDL.LU.64 R6, [R1+0xd8] ;  /* 0x0000d80001067983 */ /* 0x001ea20000300a00 */
[----:B------:R-:W-:Y:S03]  /*4e2a0*/  HMMA.16816.F32.BF16 R12, R16, R10, R12 ;  /* 0x0000000a100c723c */ /* 0x000fe6000004180c */
[----:B--2---:R0:W-:Y:S04]  /*4e2b0*/  STL.64 [R1+0x31e8], R6 ;  /* 0x0031e80601007387 */ /* 0x0041e80000100a00 */
[----:B-1----:R-:W2:Y:S04]  /*4e2c0*/  LDL.LU R4, [R1+0x1b0] ;  /* 0x0001b00001047983 */ /* 0x002ea80000300800 */
[----:B------:R-:W2:Y:S04]  /*4e2d0*/  LDL.LU R5, [R1+0x1b4] ;  /* 0x0001b40001057983 */ /* 0x000ea80000300800 */
[----:B0-----:R-:W2:Y:S04]  /*4e2e0*/  LDL.LU R6, [R1+0x1b8] ;  /* 0x0001b80001067983 */ /* 0x001ea80000300800 */
[----:B------:R-:W2:Y:S01]  /*4e2f0*/  LDL.LU R7, [R1+0x1bc] ;  /* 0x0001bc0001077983 */ /* 0x000ea20000300800 */
[----:B------:R-:W-:Y:S01]  /*4e300*/  MOV R3, R10 ;  /* 0x0000000a00037202 */ /* 0x000fe20000000f00 */
[----:B------:R-:W-:-:S02]  /*4e310*/  IMAD.MOV.U32 R8, RZ, RZ, R11 ;  /* 0x000000ffff087224 */ /* 0x000fc400078e000b */
[----:B--2---:R3:W-:Y:S04]  /*4e320*/  STL.64 [R1+0x31f8], R6 ;  /* 0x0031f80601007387 */ /* 0x0047e80000100a00 */
[----:B------:R0:W-:Y:S01]  /*4e330*/  STL.64 [R1+0x31f0], R4 ;  /* 0x0031f00401007387 */ /* 0x0001e20000100a00 */
[----:B---3--:R-:W-:-:S03]  /*4e340*/  MOV R7, R0 ;  /* 0x0000000000077202 */ /* 0x008fc60000000f00 */
[----:B0-----:R-:W2:Y:S04]  /*4e350*/  LDL.LU R4, [R1+0x1c0] ;  /* 0x0001c00001047983 */ /* 0x001ea80000300800 */
[----:B------:R-:W2:Y:S01]  /*4e360*/  LDL.LU R5, [R1+0x1c4] ;  /* 0x0001c40001057983 */ /* 0x000ea20000300800 */
[----:B------:R-:W-:-:S03]  /*4e370*/  MOV R0, R15 ;  /* 0x0000000f00007202 */ /* 0x000fc60000000f00 */
[----:B------:R-:W2:Y:S04]  /*4e380*/  LDL.LU R6, [R1+0x1c8] ;  /* 0x0001c80001067983 */ /* 0x000ea80000300800 */
[----:B------:R-:W3:Y:S04]  /*4e390*/  LDL.LU.64 R10, [R1+0x3248] ;  /* 0x00324800010a7983 */ /* 0x000ee80000300a00 */
[----:B------:R-:W-:Y:S04]  /*4e3a0*/  STL.64 [R1+0x300], R12 ;  /* 0x0003000c01007387 */ /* 0x000fe80000100a00 */
[----:B------:R0:W-:Y:S04]  /*4e3b0*/  STL [R1+0x308], R14 ;  /* 0x0003080e01007387 */ /* 0x0001e80000100800 */
[----:B0-----:R-:W2:Y:S04]  /*4e3c0*/  LDL.LU.64 R14, [R1+0x3240] ;  /* 0x00324000010e7983 */ /* 0x001ea80000300a00 */
[----:B------:R-:W2:Y:S04]  /*4e3d0*/  LDL.LU.64 R12, [R1+0x3238] ;  /* 0x00323800010c7983 */ /* 0x000ea80000300a00 */
[----:B------:R-:W-:Y:S01]  /*4e3e0*/  STL [R1+0x2f7c], R0 ;  /* 0x002f7c0001007387 */ /* 0x000fe20000100800 */
[----:B------:R-:W-:Y:S01]  /*4e3f0*/  MOV R2, R26 ;  /* 0x0000001a00027202 */ /* 0x000fe20000000f00 */
[----:B--2---:R-:W-:-:S15]  /*4e400*/  HMMA.16816.F32.BF16 R12, R16, R26, R12 ;  /* 0x0000001a100c723c */ /* 0x004fde000004180c */
[----:B------:R-:W-:-:S04]  /*4e410*/  NOP ;  /* 0x0000000000007918 */ /* 0x000fc80000000000 */
[----:B------:R0:W-:Y:S04]  /*4e420*/  STL.64 [R1+0x2f0], R12 ;  /* 0x0002f00c01007387 */ /* 0x0001e80000100a00 */
[----:B------:R1:W-:Y:S01]  /*4e430*/  STL.64 [R1+0x2f8], R14 ;  /* 0x0002f80e01007387 */ /* 0x0003e20000100a00 */
[----:B0-----:R-:W-:-:S03]  /*4e440*/  MOV R13, R27 ;  /* 0x0000001b000d7202 */ /* 0x001fc60000000f00 */
[----:B-1----:R-:W2:Y:S04]  /*4e450*/  LDL.LU.64 R14, [R1+0x3230] ;  /* 0x00323000010e7983 */ /* 0x002ea80000300a00 */
[----:B------:R-:W2:Y:S04]  /*4e460*/  LDL.LU R12, [R1+0x3228] ;  /* 0x00322800010c7983 */ /* 0x000ea80000300800 */
[----:B------:R-:W4:Y:S04]  /*4e470*/  LDL.LU.64 R26, [R1+0x3220] ;  /* 0x00322000011a7983 */ /* 0x000f280000300a00 */
[----:B------:R-:W3:Y:S01]  /*4e480*/  LDL.LU R24, [R1+0x3218] ;  /* 0x0032180001187983 */ /* 0x000ee20000300800 */
[----:B----4-:R-:W-:Y:S03]  /*4e490*/  HMMA.16816.F32.BF16 R20, R16, R26, R20 ;  /* 0x0000001a1014723c */ /* 0x010fe60000041814 */
[----:B--2---:R3:W-:Y:S04]  /*4e4a0*/  STL.64 [R1+0x31e0], R14 ;  /* 0x0031e00e01007387 */ /* 0x0047e80000100a00 */
[----:B------:R0:W-:Y:S01]  /*4e4b0*/  STL.64 [R1+0x31d8], R12 ;  /* 0x0031d80c01007387 */ /* 0x0001e20000100a00 */
[----:B---3--:R-:W-:Y:S01]  /*4e4c0*/  MOV R14, R10 ;  /* 0x0000000a000e7202 */ /* 0x008fe20000000f00 */
[----:B------:R-:W-:-:S02]  /*4e4d0*/  IMAD.MOV.U32 R15, RZ, RZ, R11 ;  /* 0x000000ffff0f7224 */ /* 0x000fc400078e000b */
[----:B0-----:R-:W2:Y:S04]  /*4e4e0*/  LDL.LU R12, [R1+0x1a0] ;  /* 0x0001a000010c7983 */ /* 0x001ea80000300800 */
[----:B------:R-:W2:Y:S04]  /*4e4f0*/  LDL.LU R13, [R1+0x1a4] ;  /* 0x0001a400010d7983 */ /* 0x000ea80000300800 */
[----:B------:R-:W3:Y:S01]  /*4e500*/  LDL.LU R10, [R1+0x3214] ;  /* 0x00321400010a7983 */ /* 0x000ee20000300800 */
[----:B------:R-:W-:-:S03]  /*4e510*/  MOV R0, R23 ;  /* 0x0000001700007202 */ /* 0x000fc60000000f00 */
[----:B------:R-:W3:Y:S04]  /*4e520*/  LDL.LU R11, [R1+0x3210] ;  /* 0x00321000010b7983 */ /* 0x000ee80000300800 */
[----:B------:R-:W4:Y:S04]  /*4e530*/  LDL.LU R9, [R1+0x46c] ;  /* 0x00046c0001097983 */ /* 0x000f280000300800 */
[----:B------:R-:W-:Y:S04]  /*4e540*/  STL.64 [R1+0x220], R20 ;  /* 0x0002201401007387 */ /* 0x000fe80000100a00 */
[----:B------:R0:W-:Y:S04]  /*4e550*/  STL [R1+0x228], R22 ;  /* 0x0002281601007387 */ /* 0x0001e80000100800 */
[----:B0-----:R-:W2:Y:S04]  /*4e560*/  LDL.LU.64 R22, [R1+0x3208] ;  /* 0x0032080001167983 */ /* 0x001ea80000300a00 */
[----:B------:R-:W3:Y:S04]  /*4e570*/  LDL.LU R20, [R1+0x3200] ;  /* 0x0032000001147983 */ /* 0x000ee80000300800 */
[----:B------:R-:W-:Y:S01]  /*4e580*/  STL [R1+0x2f80], R0 ;  /* 0x002f800001007387 */ /* 0x000fe20000100800 */
[----:B--2---:R-:W-:-:S15]  /*4e590*/  HMMA.16816.F32.BF16 R4, R16, R22, R4 ;  /* 0x000000161004723c */ /* 0x004fde0000041804 */
[----:B------:R-:W-:-:S04]  /*4e5a0*/  NOP ;  /* 0x0000000000007918 */ /* 0x000fc80000000000 */
[----:B------:R-:W-:Y:S04]  /*4e5b0*/  STL.64 [R1+0x210], R4 ;  /* 0x0002100401007387 */ /* 0x000fe80000100a00 */
[----:B------:R0:W-:Y:S04]  /*4e5c0*/  STL.64 [R1+0x218], R6 ;  /* 0x0002180601007387 */ /* 0x0001e80000100a00 */
[----:B0-----:R-:W3:Y:S04]  /*4e5d0*/  LDL.LU.64 R6, [R1+0x31f8] ;  /* 0x0031f80001067983 */ /* 0x001ee80000300a00 */
[----:B------:R-:W3:Y:S02]  /*4e5e0*/  LDL.LU.64 R4, [R1+0x31f0] ;  /* 0x0031f00001047983 */ /* 0x000ee40000300a00 */
[----:B---3--:R-:W-:-:S15]  /*4e5f0*/  HMMA.16816.F32.BF16 R4, R16, R10, R4 ;  /* 0x0000000a1004723c */ /* 0x008fde0000041804 */
[----:B------:R-:W-:-:S04]  /*4e600*/  NOP ;  /* 0x0000000000007918 */ /* 0x000fc80000000000 */
[----:B------:R-:W-:Y:S04]  /*4e610*/  STL.64 [R1+0x2e0], R4 ;  /* 0x0002e00401007387 */ /* 0x000fe80000100a00 */
[----:B------:R0:W-:Y:S04]  /*4e620*/  STL.64 [R1+0x2e8], R6 ;  /* 0x0002e80601007387 */ /* 0x0001e80000100a00 */
[----:B0-----:R-:W2:Y:S04]  /*4e630*/  LDL.LU.64 R6, [R1+0x31e8] ;  /* 0x0031e80001067983 */ /* 0x001ea80000300a00 */
[----:B------:R-:W-:Y:S04]  /*4e640*/  STL.64 [R1+0x3158], R10 ;  /* 0x0031580a01007387 */ /* 0x000fe80000100a00 */
[----:B----4-:R-:W-:Y:S01]  /*4e650*/  STL [R1+0x3150], R9 ;  /* 0x0031500901007387 */ /* 0x010fe20000100800 */
[----:B--2---:R-:W-:Y:S01]  /*4e660*/  HMMA.16816.F32.BF16 R12, R16, R6, R12 ;  /* 0x00000006100c723c */ /* 0x004fe2000004180c */
[----:B------:R-:W-:-:S02]  /*4e670*/  MOV R25, R6 ;  /* 0x0000000600197202 */ /* 0x000fc40000000f00 */
[----:B------:R-:W-:-:S15]  /*4e680*/  MOV R0, R7 ;  /* 0x0000000700007202 */ /* 0x000fde0000000f00 */
[----:B------:R-:W-:Y:S01]  /*4e690*/  NOP ;  /* 0x0000000000007918 */ /* 0x000fe20000000000 */
[----:B------:R-:W-:Y:S04]  /*4e6a0*/  STL.64 [R1+0x1f0], R12 ;  /* 0x0001f00c01007387 */ /* 0x000fe80000100a00 */
[----:B------:R0:W-:Y:S04]  /*4e6b0*/  STL.64 [R1+0x1f8], R14 ;  /* 0x0001f80e01007387 */ /* 0x0001e80000100a00 */
[----:B0-----:R-:W2:Y:S04]  /*4e6c0*/  LDL.LU.64 R14, [R1+0x31e0] ;  /* 0x0031e000010e7983 */ /* 0x001ea80000300a00 */
[----:B------:R-:W3:Y:S04]  /*4e6d0*/  LDL.LU.64 R12, [R1+0x31d8] ;  /* 0x0031d800010c7983 */ /* 0x000ee80000300a00 */
[----:B------:R-:W4:Y:S04]  /*4e6e0*/  LDL.LU.64 R6, [R1+0x31d0] ;  /* 0x0031d00001067983 */ /* 0x000f280000300a00 */
[----:B------:R-:W4:Y:S04]  /*4e6f0*/  LDL.LU.64 R4, [R1+0x31c8] ;  /* 0x0031c80001047983 */ /* 0x000f280000300a00 */
[----:B------:R0:W-:Y:S04]  /*4e700*/  STL.64 [R1+0x3050], R26 ;  /* 0x0030501a01007387 */ /* 0x0001e80000100a00 */
[----:B------:R-:W-:Y:S04]  /*4e710*/  STL.64 [R1+0x3048], R24 ;  /* 0x0030481801007387 */ /* 0x000fe80000100a00 */
[----:B0-----:R-:W4:Y:S02]  /*4e720*/  LDL.LU.64 R26, [R1+0x208] ;  /* 0x00020800011a7983 */ /* 0x001f240000300a00 */
[----:B----4-:R-:W-:-:S15]  /*4e730*/  HMMA.16816.F32.BF16 R4, R16, R26, R4 ;  /* 0x0000001a1004723c */ /* 0x010fde0000041804 */
[----:B------:R-:W-:-:S04]  /*4e740*/  NOP ;  /* 0x0000000000007918 */ /* 0x000fc80000000000 */
[----:B------:R-:W-:Y:S04]  /*4e750*/  STL.64 [R1+0x2d0], R4 ;  /* 0x0002d00401007387 */ /* 0x000fe80000100a00 */
[----:B------:R0:W-:Y:S04]  /*4e760*/  STL.64 [R1+0x2d8], R6 ;  /* 0x0002d80601007387 */ /* 0x0001e80000100a00 */
[----:B0-----:R-:W4:Y:S04]  /*4e770*/  LDL.LU R7, [R1+0x31c0] ;  /* 0x0031c00001077983 */ /* 0x001f280000300800 */
[----:B------:R-:W2:Y:S01]  /*4e780*/  LDL.LU.64 R4, [R1+0x31b8] ;  /* 0x0031b80001047983 */ /* 0x000ea20000300a00 */
[----:B------:R-:W-:Y:S01]  /*4e790*/  MOV R6, R26 ;  /* 0x0000001a00067202 */ /* 0x000fe20000000f00 */
[----:B------:R-:W-:Y:S01]  /*4e7a0*/  IMAD.MOV.U32 R21, RZ, RZ, R27 ;  /* 0x000000ffff157224 */ /* 0x000fe200078e001b */
[----:B------:R-:W-:-:S02]  /*4e7b0*/  MOV R26, R2 ;  /* 0x00000002001a7202 */ /* 0x000fc40000000f00 */
[----:B---3--:R-:W-:Y:S01]  /*4e7c0*/  MOV R27, R13 ;  /* 0x0000000d001b7202 */ /* 0x008fe20000000f00 */
[----:B------:R-:W3:Y:S04]  /*4e7d0*/  LDL.LU R2, [R1+0x31b0] ;  /* 0x0031b00001027983 */ /* 0x000ee80000300800 */
[----:B------:R-:W3:Y:S04]  /*4e7e0*/  LDL.LU R13, [R1+0x31ac] ;  /* 0x0031ac00010d7983 */ /* 0x000ee80000300800 */
[----:B------:R-:W-:Y:S04]  /*4e7f0*/  STL.64 [R1+0x3068], R26 ;  /* 0x0030681a01007387 */ /* 0x000fe80000100a00 */
[----:B----4-:R-:W-:Y:S04]  /*4e800*/  STL.64 [R1+0x3028], R6 ;  /* 0x0030280601007387 */ /* 0x010fe80000100a00 */
[----:B--2---:R0:W-:Y:S04]  /*4e810*/  STL.64 [R1+0x3020], R4 ;  /* 0x0030200401007387 */ /* 0x0041e80000100a00 */
[----:B0-----:R-:W2:Y:S04]  /*4e820*/  LDL.LU R4, [R1+0xb0] ;  /* 0x0000b00001047983 */ /* 0x001ea80000300800 */
[----:B------:R-:W2:Y:S04]  /*4e830*/  LDL.LU R5, [R1+0xb4] ;  /* 0x0000b40001057983 */ /* 0x000ea80000300800 */
[----:B------:R-:W4:Y:S04]  /*4e840*/  LDL.LU R6, [R1+0xb8] ;  /* 0x0000b80001067983 */ /* 0x000f280000300800 */
[----:B------:R-:W4:Y:S01]  /*4e850*/  LDL.LU R7, [R1+0xbc] ;  /* 0x0000bc0001077983 */ /* 0x000f220000300800 */
[----:B------:R-:W-:-:S02]  /*4e860*/  MOV R26, R3 ;  /* 0x00000003001a7202 */ /* 0x000fc40000000f00 */
[----:B------:R-:W-:Y:S01]  /*4e870*/  MOV R27, R8 ;  /* 0x00000008001b7202 */ /* 0x000fe20000000f00 */
[----:B------:R-:W2:Y:S04]  /*4e880*/  LDL.LU R3, [R1+0x31a8] ;  /* 0x0031a80001037983 */ /* 0x000ea80000300800 */
        /* <DEDUP_REMOVED lines=8> */
[----:B------:R-:W-:Y:S01]  /*4e910*/  IMAD.MOV.U32 R26, RZ, RZ, R28 ;  /* 0x000000ffff1a7224 */ /* 0x000fe200078e001c */
[----:B------:R-:W-:-:S02]  /*4e920*/  MOV R27, R29 ;  /* 0x0000001d001b7202 */ /* 0x000fc40000000f00 */
        /* <DEDUP_REMOVED lines=20> */
[----:B------:R-:W-:Y:S01]  /*4ea70*/  MOV R26, R15 ;  /* 0x0000000f001a7202 */ /* 0x000fe20000000f00 */
[----:B------:R-:W-:-:S02]  /*4ea80*/  IMAD.MOV.U32 R27, RZ, RZ, R12 ;  /* 0x000000ffff1b7224 */ /* 0x000fc400078e000c */
[----:B------:R-:W2:Y:S04]  /*4ea90*/  LDL.LU R15, [R1+0x3190] ;  /* 0x00319000010f7983 */ /* 0x000ea80000300800 */
[----:B------:R-:W2:Y:S04]  /*4eaa0*/  LDL.LU R12, [R1+0x318c] ;  /* 0x00318c00010c7983 */ /* 0x000ea80000300800 */
[----:B------:R3:W-:Y:S02]  /*4eab0*/  STL.64 [R1+0x30c8], R26 ;  /* 0x0030c81a01007387 */ /* 0x0007e40000100a00 */
[----:B---3--:R-:W-:-:S02]  /*4eac0*/  MOV R26, R13 ;  /* 0x0000000d001a7202 */ /* 0x008fc40000000f00 */
[----:B------:R-:W-:Y:S01]  /*4ead0*/  MOV R27, R2 ;  /* 0x00000002001b7202 */ /* 0x000fe20000000f00 */
        /* <DEDUP_REMOVED lines=28> */
[----:B------:R-:W4:Y:S01]  /*4eca0*/  LDL.LU R6, [R1+0x128] ;  /* 0x0001280001067983 */ /* 0x000f220000300800 */
[----:B------:R-:W-:-:S02]  /*4ecb0*/  MOV R26, R15 ;  /* 0x0000000f001a7202 */ /* 0x000fc40000000f00 */
[----:B------:R-:W-:Y:S02]  /*4ecc0*/  MOV R27, R20 ;  /* 0x00000014001b7202 */ /* 0x000fe40000000f00 */
[----:B------:R-:W-:Y:S02]  /*4ecd0*/  MOV R7, R14 ;  /* 0x0000000e00077202 */ /* 0x000fe40000000f00 */
[----:B------:R-:W3:Y:S04]  /*4ece0*/  LDL.LU R14, [R1+0x3174] ;  /* 0x00317400010e7983 */ /* 0x000ee80000300800 */
[----:B------:R-:W3:Y:S04]  /*4ecf0*/  LDL.LU R15, [R1+0x3170] ;  /* 0x00317000010f7983 */ /* 0x000ee80000300800 */
[----:B------:R-:W-:Y:S04]  /*4ed00*/  STL.64 [R1+0x3128], R26 ;  /* 0x0031281a01007387 */ /* 0x000fe80000100a00 */
[----:B------:R-:W3:Y:S04]  /*4ed10*/  LDL.LU R8, [R1+0x180] ;  /* 0x0001800001087983 */ /* 0x000ee80000300800 */
[----:B------:R-:W3:Y:S04]  /*4ed20*/  LDL.LU R9, [R1+0x184] ;  /* 0x0001840001097983 */ /* 0x000ee80000300800 */
[----:B------:R-:W3:Y:S04]  /*4ed30*/  LDL.LU R10, [R1+0x188] ;  /* 0x00018800010a7983 */ /* 0x000ee80000300800 */
[----:B------:R-:W3:Y:S04]  /*4ed40*/  LDL.LU R11, [R1+0x18c] ;  /* 0x00018c00010b7983 */ /* 0x000ee80000300800 */
[----:B----4-:R-:W-:Y:S04]  /*4ed50*/  STL.64 [R1+0x30d8], R6 ;  /* 0x0030d80601007387 */ /* 0x010fe80000100a00 */
[----:B--2---:R0:W-:Y:S04]  /*4ed60*/  STL.64 [R1+0x30d0], R4 ;  /* 0x0030d00401007387 */ /* 0x0041e80000100a00 */
[----:B0-----:R-:W2:Y:S04]  /*4ed70*/  LDL.LU R4, [R1+0x130] ;  /* 0x0001300001047983 */ /* 0x001ea80000300800 */
[----:B------:R-:W2:Y:S04]  /*4ed80*/  LDL.LU R5, [R1+0x134] ;  /* 0x0001340001057983 */ /* 0x000ea80000300800 */
[----:B------:R-:W4:Y:S04]  /*4ed90*/  LDL.LU R6, [R1+0x138] ;  /* 0x0001380001067983 */ /* 0x000f280000300800 */
[----:B------:R-:W4:Y:S04]  /*4eda0*/  LDL.LU R7, [R1+0x13c] ;  /* 0x00013c0001077983 */ /* 0x000f280000300800 */
[----:B----4-:R-:W-:Y:S04]  /*4edb0*/  STL.64 [R1+0x30f0], R6 ;  /* 0x0030f00601007387 */ /* 0x010fe80000100a00 */
[----:B--2---:R0:W-:Y:S04]  /*4edc0*/  STL.64 [R1+0x30e8], R4 ;  /* 0x0030e80401007387 */ /* 0x0041e80000100a00 */
[----:B0-----:R-:W2:Y:S04]  /*4edd0*/  LDL.LU R4, [R1+0x140] ;  /* 0x0001400001047983 */ /* 0x001ea80000300800 */
[----:B------:R-:W2:Y:S01]  /*4ede0*/  LDL.LU R5, [R1+0x144] ;  /* 0x0001440001057983 */ /* 0x000ea20000300800 */
[----:B---3--:R-:W-:-:S02]  /*4edf0*/  MOV R6, R15 ;  /* 0x0000000f00067202 */ /* 0x008fc40000000f00 */
[----:B------:R-:W-:Y:S01]  /*4ee00*/  MOV R7, R14 ;  /* 0x0000000e00077202 */ /* 0x000fe20000000f00 */
[----:B------:R-:W3:Y:S04]  /*4ee10*/  LDL.LU R15, [R1+0x316c] ;  /* 0x00316c00010f7983 */ /* 0x000ee80000300800 */
[----:B------:R-:W4:Y:S04]  /*4ee20*/  LDL.LU R14, [R1+0x3168] ;  /* 0x00316800010e7983 */ /* 0x000f280000300800 */
[----:B------:R-:W-:Y:S04]  /*4ee30*/  STL.64 [R1+0x3108], R6 ;  /* 0x0031080601007387 */ /* 0x000fe80000100a00 */
[----:B--2---:R0:W-:Y:S04]  /*4ee40*/  STL.64 [R1+0x3100], R4 ;  /* 0x0031000401007387 */ /* 0x0041e80000100a00 */
[----:B0-----:R-:W2:Y:S04]  /*4ee50*/  LDL.LU R4, [R1+0x150] ;  /* 0x0001500001047983 */ /* 0x001ea80000300800 */
[----:B------:R-:W2:Y:S04]  /*4ee60*/  LDL.LU R5, [R1+0x154] ;  /* 0x0001540001057983 */ /* 0x000ea80000300800 */
[----:B------:R-:W2:Y:S04]  /*4ee70*/  LDL.LU R6, [R1+0x158] ;  /* 0x0001580001067983 */ /* 0x000ea80000300800 */
[----:B------:R-:W2:Y:S04]  /*4ee80*/  LDL.LU R7, [R1+0x15c] ;  /* 0x00015c0001077983 */ /* 0x000ea80000300800 */
[----:B--2---:R4:W-:Y:S04]  /*4ee90*/  STL.64 [R1+0x3120], R6 ;  /* 0x0031200601007387 */ /* 0x0049e80000100a00 */
[----:B------:R0:W-:Y:S01]  /*4eea0*/  STL.64 [R1+0x3118], R4 ;  /* 0x0031180401007387 */ /* 0x0001e20000100a00 */
[----:B----4-:R-:W-:Y:S01]  /*4eeb0*/  MOV R6, R14 ;  /* 0x0000000e00067202 */ /* 0x010fe20000000f00 */
[----:B---3--:R-:W-:-:S02]  /*4eec0*/  IMAD.MOV.U32 R7, RZ, RZ, R15 ;  /* 0x000000ffff077224 */ /* 0x008fc400078e000f */
[----:B0-----:R-:W2:Y:S04]  /*4eed0*/  LDL.LU R4, [R1+0x160] ;  /* 0x0001600001047983 */ /* 0x001ea80000300800 */
[----:B------:R-:W2:Y:S04]  /*4eee0*/  LDL.LU R5, [R1+0x164] ;  /* 0x0001640001057983 */ /* 0x000ea80000300800 */
[----:B------:R-:W3:Y:S04]  /*4eef0*/  LDL.LU R14, [R1+0x3164] ;  /* 0x00316400010e7983 */ /* 0x000ee80000300800 */
[----:B------:R-:W3:Y:S04]  /*4ef00*/  LDL.LU R15, [R1+0x3160] ;  /* 0x00316000010f7983 */ /* 0x000ee80000300800 */
[----:B------:R-:W-:Y:S01]  /*4ef10*/  STL.64 [R1+0x3138], R6 ;  /* 0x0031380601007387 */ /* 0x000fe20000100a00 */
[----:B------:R-:W-:Y:S01]  /*4ef20*/  IMAD.MOV.U32 R26, RZ, RZ, R13 ;  /* 0x000000ffff1a7224 */ /* 0x000fe200078e000d */
[----:B------:R-:W-:Y:S01]  /*4ef30*/  MOV R27, R12 ;  /* 0x0000000c001b7202 */ /* 0x000fe20000000f00 */
[----:B---3--:R-:W-:Y:S01]  /*4ef40*/  HMMA.16816.F32.BF16 R16, R16, R14, R8 ;  /* 0x0000000e1010723c */ /* 0x008fe20000041808 */
[----:B--2---:R0:W-:Y:S01]  /*4ef50*/  STL.64 [R1+0x3130], R4 ;  /* 0x0031300401007387 */ /* 0x0041e20000100a00 */
[----:B------:R-:W-:-:S02]  /*4ef60*/  MOV R8, R14 ;  /* 0x0000000e00087202 */ /* 0x000fc40000000f00 */
[----:B------:R-:W-:Y:S01]  /*4ef70*/  MOV R20, R15 ;  /* 0x0000000f00147202 */ /* 0x000fe20000000f00 */
[----:B0-----:R-:W2:Y:S04]  /*4ef80*/  LDL.LU R4, [R1+0x170] ;  /* 0x0001700001047983 */ /* 0x001ea80000300800 */
[----:B------:R-:W2:Y:S04]  /*4ef90*/  LDL.LU R5, [R1+0x174] ;  /* 0x0001740001057983 */ /* 0x000ea80000300800 */
[----:B------:R-:W2:Y:S04]  /*4efa0*/  LDL.LU R6, [R1+0x178] ;  /* 0x0001780001067983 */ /* 0x000ea80000300800 */
[----:B------:R-:W2:Y:S04]  /*4efb0*/  LDL.LU R7, [R1+0x17c] ;  /* 0x00017c0001077983 */ /* 0x000ea80000300800 */
[----:B------:R-:W3:Y:S04]  /*4efc0*/  LDL.LU.64 R10, [R1+0x3158] ;  /* 0x00315800010a7983 */ /* 0x000ee80000300a00 */
[----:B------:R-:W4:Y:S04]  /*4efd0*/  LDL.LU R9, [R1+0x3150] ;  /* 0x0031500001097983 */ /* 0x000f280000300800 */
[----:B------:R0:W-:Y:S04]  /*4efe0*/  STL.64 [R1+0x1c0], R16 ;  /* 0x0001c01001007387 */ /* 0x0001e80000100a00 */
[----:B------:R1:W-:Y:S04]  /*4eff0*/  STL.64 [R1+0x1c8], R18 ;  /* 0x0001c81201007387 */ /* 0x0003e80000100a00 */
[----:B------:R-:W2:Y:S04]  /*4f000*/  LDL.LU.64 R14, [R1+0x3148] ;  /* 0x00314800010e7983 */ /* 0x000ea80000300a00 */
[----:B------:R-:W2:Y:S04]  /*4f010*/  LDL.LU.64 R12, [R1+0x3140] ;  /* 0x00314000010c7983 */ /* 0x000ea80000300a00 */
[----:B0-----:R-:W3:Y:S01]  /*4f020*/  LDL.LU R16, [R1+0xa0] ;  /* 0x0000a00001107983 */ /* 0x001ee20000300800 */
[----:B-1----:R-:W-:Y:S01]  /*4f030*/  MOV R18, R28 ;  /* 0x0000001c00127202 */ /* 0x002fe20000000f00 */
[----:B------:R-:W-:Y:S01]  /*4f040*/  IMAD.MOV.U32 R19, RZ, RZ, R2 ;  /* 0x000000ffff137224 */ /* 0x000fe200078e0002 */
[----:B--2---:R-:W-:Y:S01]  /*4f050*/  HMMA.16816.F32.BF16 R24, R12, R26, R4 ;  /* 0x0000001a0c18723c */ /* 0x004fe20000041804 */
[----:B------:R-:W2:Y:S04]  /*4f060*/  LDL.LU.64 R6, [R1+0x3138] ;  /* 0x0031380001067983 */ /* 0x000ea80000300a00 */
[----:B------:R-:W2:-:S14]  /*4f070*/  LDL.LU.64 R4, [R1+0x3130] ;  /* 0x0031300001047983 */ /* 0x000e9c0000300a00 */
[----:B------:R-:W-:Y:S01]  /*4f080*/  MOV R28, R26 ;  /* 0x0000001a001c7202 */ /* 0x000fe20000000f00 */
[----:B------:R2:W-:Y:S01]  /*4f090*/  STL [R1+0x1b0], R24 ;  /* 0x0001b01801007387 */ /* 0x0005e20000100800 */
[----:B------:R-:W-:-:S03]  /*4f0a0*/  MOV R2, R27 ;  /* 0x0000001b00027202 */ /* 0x000fc60000000f00 */
[----:B------:R-:W2:Y:S01]  /*4f0b0*/  LDL.LU.64 R26, [R1+0x3128] ;  /* 0x00312800011a7983 */ /* 0x000ea20000300a00 */
[----:B------:R-:W-:Y:S02]  /*4f0c0*/  MOV R17, R29 ;  /* 0x0000001d00117202 */ /* 0x000fe40000000f00 */
[----:B------:R-:W-:Y:S01]  /*4f0d0*/  MOV R29, R25 ;  /* 0x00000019001d7202 */ /* 0x000fe20000000f00 */
[----:B------:R-:W-:Y:S04]  /*4f0e0*/  STL [R1+0x2f84], R2 ;  /* 0x002f840201007387 */ /* 0x000fe80000100800 */
[----:B------:R-:W-:Y:S04]  /*4f0f0*/  STL [R1+0x2f5c], R28 ;  /* 0x002f5c1c01007387 */ /* 0x000fe80000100800 */
[----:B------:R-:W-:Y:S01]  /*4f100*/  STL [R1+0x2f58], R29 ;  /* 0x002f581d01007387 */ /* 0x000fe20000100800 */
        /* <DEDUP_REMOVED lines=59> */
[----:B0-----:R-:W2:Y:S04]  /*4f4c0*/  LDL.LU.64 R6, [R1+0x3040] ;  /* 0x0030400001067983 */ /* 0x001ea80000300a00 */
[----:B------:R-:W2:Y:S01]  /*4f4d0*/  LDL.LU.64 R4, [R1+0x3038] ;  /* 0x0030380001047983 */ /* 0x000ea20000300a00 */
[----:B---3--:R-:W-:-:S03]  /*4f4e0*/  MOV R26, R25 ;  /* 0x00000019001a7202 */ /* 0x008fc60000000f00 */
[----:B------:R-:W3:Y:S01]  /*4f4f0*/  LDL.LU R25, [R1+0x3030] ;  /* 0x0030300001197983 */ /* 0x000ee20000300800 */
[----:B------:R-:W-:-:S05]  /*4f500*/  IMAD.MOV.U32 R27, RZ, RZ, R0 ;  /* 0x000000ffff1b7224 */ /* 0x000fca00078e0000 */
[----:B------:R-:W-:Y:S01]  /*4f510*/  STL.64 [R1+0x3018], R26 ;  /* 0x0030181a01007387 */ /* 0x000fe20000100a00 */
[----:B--2---:R-:W-:-:S15]  /*4f520*/  HMMA.16816.F32.BF16 R4, R12, R22, R4 ;  /* 0x000000160c04723c */ /* 0x004fde0000041804 */
[----:B------:R-:W-:-:S04]  /*4f530*/  NOP ;  /* 0x0000000000007918 */ /* 0x000fc80000000000 */
[----:B------:R-:W-:Y:S04]  /*4f540*/  STL.64 [R1+0x100], R4 ;  /* 0x0001000401007387 */ /* 0x000fe80000100a00 */
[----:B------:R0:W-:Y:S04]  /*4f550*/  STL.64 [R1+0x108], R6 ;  /* 0x0001080601007387 */ /* 0x0001e80000100a00 */
[----:B0-----:R-:W2:Y:S01]  /*4f560*/  LDL.LU.64 R6, [R1+0x3028] ;  /* 0x0030280001067983 */ /* 0x001ea20000300a00 */
[----:B---3--:R-:W-:Y:S02]  /*4f570*/  MOV R22, R25 ;  /* 0x0000001900167202 */ /* 0x008fe40000000f00 */
[----:B------:R-:W-:Y:S01]  /*4f580*/  MOV R23, R24 ;  /* 0x0000001800177202 */ /* 0x000fe20000000f00 */
[----:B------:R-:W3:Y:S01]  /*4f590*/  LDL.LU.64 R4, [R1+0x3020] ;  /* 0x0030200001047983 */ /* 0x000ee20000300a00 */
[----:B------:R-:W-:Y:S03]  /*4f5a0*/  HMMA.16816.F32.BF16 R24, R12, R10, R16 ;  /* 0x0000000a0c18723c */ /* 0x000fe60000041810 */
[----:B------:R0:W-:Y:S04]  /*4f5b0*/  STL.64 [R1+0x3010], R20 ;  /* 0x0030101401007387 */ /* 0x0001e80000100a00 */
[----:B0-----:R-:W3:Y:S04]  /*4f5c0*/  LDL.LU R20, [R1+0x2c0] ;  /* 0x0002c00001147983 */ /* 0x001ee80000300800 */
[----:B------:R-:W3:Y:S04]  /*4f5d0*/  LDL.LU R21, [R1+0x2c4] ;  /* 0x0002c40001157983 */ /* 0x000ee80000300800 */
[----:B--2---:R-:W-:Y:S04]  /*4f5e0*/  STL [R1+0x2ff0], R7 ;  /* 0x002ff00701007387 */ /* 0x004fe80000100800 */
[----:B------:R-:W0:Y:S04]  /*4f5f0*/  LDSM.16.M88.4 R16, [R7+UR6+0x28080] ;  /* 0x028080060710783b */ /* 0x000e280008000200 */
[----:B------:R-:W-:Y:S04]  /*4f600*/  STL.64 [R1+0xf0], R24 ;  /* 0x0000f01801007387 */ /* 0x000fe80000100a00 */
[----:B------:R-:W-:Y:S04]  /*4f610*/  STL.64 [R1+0xf8], R26 ;  /* 0x0000f81a01007387 */ /* 0x000fe80000100a00 */
[----:B----4-:R-:W1:Y:S04]  /*4f620*/  LDSM.16.M88.4 R24, [R9+UR6+0x80] ;  /* 0x000080060918783b */ /* 0x010e680008000200 */
[----:B0-----:R-:W-:Y:S04]  /*4f630*/  STL.64 [R1+0x2fe0], R18 ;  /* 0x002fe01201007387 */ /* 0x001fe80000100a00 */
[----:B------:R-:W-:Y:S04]  /*4f640*/  STL.64 [R1+0x2fd8], R16 ;  /* 0x002fd81001007387 */ /* 0x000fe80000100a00 */
[----:B------:R-:W0:Y:S04]  /*4f650*/  LDSM.16.M88.4 R16, [R9+UR6+0x2080] ;  /* 0x002080060910783b */ /* 0x000e280008000200 */
[----:B-1----:R-:W-:Y:S04]  /*4f660*/  STL.64 [R1+0xc0], R24 ;  /* 0x0000c01801007387 */ /* 0x002fe80000100a00 */
[----:B------:R-:W-:Y:S04]  /*4f670*/  STL.64 [R1+0xc8], R26 ;  /* 0x0000c81a01007387 */ /* 0x000fe80000100a00 */
[----:B------:R-:W1:Y:S04]  /*4f680*/  LDSM.16.M88.4 R24, [R9+UR6+0x4080] ;  /* 0x004080060918783b */ /* 0x000e680008000200 */
[----:B0-----:R0:W-:Y:S01]  /*4f690*/  STL.64 [R1+0xb0], R16 ;  /* 0x0000b01001007387 */ /* 0x0011e20000100a00 */
[----:B------:R-:W-:-:S03]  /*4f6a0*/  MOV R10, R16 ;  /* 0x00000010000a7202 */ /* 0x000fc60000000f00 */
[----:B------:R-:W-:Y:S04]  /*4f6b0*/  STL.64 [R1+0xb8], R18 ;  /* 0x0000b81201007387 */ /* 0x000fe80000100a00 */
[----:B-1----:R-:W-:Y:S01]  /*4f6c0*/  STL.64 [R1+0xa0], R24 ;  /* 0x0000a01801007387 */ /* 0x002fe20000100a00 */
[----:B0-----:R-:W-:Y:S01]  /*4f6d0*/  IMAD.MOV.U32 R16, RZ, RZ, R24 ;  /* 0x000000ffff107224 */ /* 0x001fe200078e0018 */
[----:B------:R-:W-:Y:S02]  /*4f6e0*/  MOV R11, R25 ;  /* 0x00000019000b7202 */ /* 0x000fe40000000f00 */
[----:B------:R-:W-:Y:S04]  /*4f6f0*/  STL.64 [R1+0xa8], R26 ;  /* 0x0000a81a01007387 */ /* 0x000fe80000100a00 */
[----:B------:R-:W0:Y:S04]  /*4f700*/  LDSM.16.M88.4 R24, [R9+UR6+0x6080] ;  /* 0x006080060918783b */ /* 0x000e280008000200 */
[----:B0-----:R-:W-:Y:S04]  /*4f710*/  STL.64 [R1+0x90], R24 ;  /* 0x0000901801007387 */ /* 0x001fe80000100a00 */
[----:B------:R-:W-:Y:S04]  /*4f720*/  STL.64 [R1+0x98], R26 ;  /* 0x0000981a01007387 */ /* 0x000fe80000100a00 */
[----:B------:R-:W0:Y:S01]  /*4f730*/  LDSM.16.M88.4 R24, [R9+UR6+0x8080] ;  /* 0x008080060918783b */ /* 0x000e220008000200 */
[----:B------:R-:W-:-:S03]  /*4f740*/  MOV R7, R17 ;  /* 0x0000001100077202 */ /* 0x000fc60000000f00 */
[----:B0-----:R-:W-:Y:S01]  /*4f750*/  STL.64 [R1+0x80], R24 ;  /* 0x0000801801007387 */ /* 0x001fe20000100a00 */
[----:B------:R-:W-:Y:S02]  /*4f760*/  MOV R18, R24 ;  /* 0x0000001800127202 */ /* 0x000fe40000000f00 */
[----:B------:R-:W-:Y:S01]  /*4f770*/  MOV R17, R25 ;  /* 0x0000001900117202 */ /* 0x000fe20000000f00 */
[----:B------:R-:W-:Y:S04]  /*4f780*/  STL.64 [R1+0x88], R26 ;  /* 0x0000881a01007387 */ /* 0x000fe80000100a00 */
[----:B------:R-:W0:Y:S04]  /*4f790*/  LDSM.16.M88.4 R24, [R9+UR6+0xa080] ;  /* 0x00a080060918783b */ /* 0x000e280008000200 */
[----:B0-----:R-:W-:Y:S04]  /*4f7a0*/  STL.64 [R1+0x70], R24 ;  /* 0x0000701801007387 */ /* 0x001fe80000100a00 */
[----:B------:R-:W-:Y:S04]  /*4f7b0*/  STL.64 [R1+0x78], R26 ;  /* 0x0000781a01007387 */ /* 0x000fe80000100a00 */
[----:B------:R-:W0:Y:S04]  /*4f7c0*/  LDSM.16.M88.4 R24, [R9+UR6+0xc080] ;  /* 0x00c080060918783b */ /* 0x000e280008000200 */
[----:B0-----:R-:W-:Y:S04]  /*4f7d0*/  STL.64 [R1+0x60], R24 ;  /* 0x0000601801007387 */ /* 0x001fe80000100a00 */
[----:B------:R0:W-:Y:S04]  /*4f7e0*/  STL.64 [R1+0x68], R26 ;  /* 0x0000681a01007387 */ /* 0x0001e80000100a00 */
[----:B0-----:R-:W3:Y:S02]  /*4f7f0*/  LDL.LU.64 R26, [R1+0x3018] ;  /* 0x00301800011a7983 */ /* 0x001ee40000300a00 */
[----:B---3--:R-:W-:Y:S02]  /*4f800*/  HMMA.16816.F32.BF16 R24, R12, R26, R20 ;  /* 0x0000001a0c18723c */ /* 0x008fe40000041814 */
[----:B------:R-:W2:-:S15]  /*4f810*/  LDL.LU.64 R20, [R1+0x3010] ;  /* 0x0030100001147983 */ /* 0x000e9e0000300a00 */
[----:B------:R-:W-:Y:S02]  /*4f820*/  NOP ;  /* 0x0000000000007918 */ /* 0x000fe40000000000 */
[----:B------:R-:W-:Y:S04]  /*4f830*/  STL.64 [R1+0xe0], R24 ;  /* 0x0000e01801007387 */ /* 0x000fe80000100a00 */
[----:B------:R-:W-:Y:S04]  /*4f840*/  STL.64 [R1+0xe8], R26 ;  /* 0x0000e81a01007387 */ /* 0x000fe80000100a00 */
[----:B------:R-:W0:Y:S04]  /*4f850*/  LDSM.16.M88.4 R24, [R9+UR6+0xe080] ;  /* 0x00e080060918783b */ /* 0x000e280008000200 */
[----:B0-----:R-:W-:Y:S01]  /*4f860*/  STL.64 [R1+0x50], R24 ;  /* 0x0000501801007387 */ /* 0x001fe20000100a00 */
[----:B------:R-:W-:Y:S01]  /*4f870*/  MOV R2, R24 ;  /* 0x0000001800027202 */ /* 0x000fe20000000f00 */
[----:B------:R-:W-:-:S02]  /*4f880*/  IMAD.MOV.U32 R0, RZ, RZ, R25 ;  /* 0x000000ffff007224 */ /* 0x000fc400078e0019 */
[----:B------:R-:W-:Y:S04]  /*4f890*/  STL.64 [R1+0x58], R26 ;  /* 0x0000581a01007387 */ /* 0x000fe80000100a00 */
[----:B------:R-:W0:Y:S04]  /*4f8a0*/  LDSM.16.M88.4 R24, [R9+UR6+0x10080] ;  /* 0x010080060918783b */ /* 0x000e280008000200 */
[----:B------:R-:W-:Y:S04]  /*4f8b0*/  STL [R1+0x2f8c], R0 ;  /* 0x002f8c0001007387 */ /* 0x000fe80000100800 */
[----:B------:R-:W-:Y:S04]  /*4f8c0*/  STL [R1+0x2f88], R2 ;  /* 0x002f880201007387 */ /* 0x000fe80000100800 */
[----:B0-----:R-:W-:Y:S04]  /*4f8d0*/  STL.64 [R1+0x40], R24 ;  /* 0x0000401801007387 */ /* 0x001fe80000100a00 */
[----:B------:R-:W-:Y:S04]  /*4f8e0*/  STL.64 [R1+0x48], R26 ;  /* 0x0000481a01007387 */ /* 0x000fe80000100a00 */
[----:B------:R-:W0:Y:S04]  /*4f8f0*/  LDSM.16.M88.4 R24, [R9+UR6+0x12080] ;  /* 0x012080060918783b */ /* 0x000e280008000200 */
[----:B0-----:R-:W-:Y:S01]  /*4f900*/  STL.64 [R1+0x30], R24 ;  /* 0x0000301801007387 */ /* 0x001fe20000100a00 */
[----:B------:R-:W-:-:S02]  /*4f910*/  MOV R0, R24 ;  /* 0x0000001800007202 */ /* 0x000fc40000000f00 */
[----:B------:R-:W-:Y:S01]  /*4f920*/  MOV R2, R25 ;  /* 0x0000001900027202 */ /* 0x000fe20000000f00 */
        /* <DEDUP_REMOVED lines=12> */
[----:B0-----:R-:W-:Y:S04]  /*4f9f0*/  STL.64 [R1], R24 ;  /* 0x0000001801007387 */ /* 0x001fe80000100a00 */
[----:B------:R-:W-:Y:S04]  /*4fa00*/  STL.64 [R1+0x8], R26 ;  /* 0x0000081a01007387 */ /* 0x000fe80000100a00 */
[----:B------:R-:W0:Y:S01]  /*4fa10*/  LDSM.16.M88.4 R24, [R9+UR6+0x1a080] ;  /* 0x01a080060918783b */ /* 0x000e220008000200 */
[----:B--2---:R-:W-:-:S03]  /*4fa20*/  MOV R19, R20 ;  /* 0x0000001400137202 */ /* 0x004fc60000000f00 */
[----:B0-----:R-:W-:Y:S04]  /*4fa30*/  STL [R1+0x2d24], R26 ;  /* 0x002d241a01007387 */ /* 0x001fe80000100800 */
[----:B------:R-:W-:Y:S04]  /*4fa40*/  STL [R1+0x2d20], R27 ;  /* 0x002d201b01007387 */ /* 0x000fe80000100800 */
[----:B------:R0:W-:Y:S02]  /*4fa50*/  STL.64 [R1+0x2f50], R24 ;  /* 0x002f501801007387 */ /* 0x0001e40000100a00 */
[----:B0-----:R-:W-:Y:S01]  /*4fa60*/  IMAD.MOV.U32 R24, RZ, RZ, R18 ;  /* 0x000000ffff187224 */ /* 0x001fe200078e0012 */
[----:B------:R-:W-:-:S05]  /*4fa70*/  MOV R25, R17 ;  /* 0x0000001100197202 */ /* 0x000fca0000000f00 */
[----:B------:R0:W-:Y:S01]  /*4fa80*/  STL.64 [R1+0x2f98], R24 ;  /* 0x002f981801007387 */ /* 0x0001e20000100a00 */
[----:B------:R-:W-:Y:S02]  /*4fa90*/  MOV R18, R8 ;  /* 0x0000000800127202 */ /* 0x000fe40000000f00 */
[----:B0-----:R-:W-:Y:S02]  /*4faa0*/  MOV R24, R16 ;  /* 0x0000001000187202 */ /* 0x001fe40000000f00 */
[----:B------:R-:W-:-:S05]  /*4fab0*/  MOV R25, R11 ;  /* 0x0000000b00197202 */ /* 0x000fca0000000f00 */
[----:B------:R0:W-:Y:S04]  /*4fac0*/  STL.64 [R1+0x2fa8], R24 ;  /* 0x002fa81801007387 */ /* 0x0001e80000100a00 */
[----:B------:R-:W2:Y:S04]  /*4fad0*/  LDL.LU R8, [R1+0x300c] ;  /* 0x00300c0001087983 */ /* 0x000ea80000300800 */
[----:B------:R-:W3:Y:S01]  /*4fae0*/  LDL.LU R20, [R1+0x3008] ;  /* 0x0030080001147983 */ /* 0x000ee20000300800 */
[----:B0-----:R-:W-:-:S03]  /*4faf0*/  IMAD.MOV.U32 R25, RZ, RZ, R7 ;  /* 0x000000ffff197224 */ /* 0x001fc600078e0007 */
[----:B------:R0:W-:Y:S01]  /*4fb00*/  STL.64 [R1+0x2ff8], R18 ;  /* 0x002ff81201007387 */ /* 0x0001e20000100a00 */
[----:B------:R-:W-:-:S03]  /*4fb10*/  MOV R7, R21 ;  /* 0x0000001500077202 */ /* 0x000fc60000000f00 */
[----:B------:R-:W4:Y:S01]  /*4fb20*/  LDL.LU R21, [R1+0x3004] ;  /* 0x0030040001157983 */ /* 0x000f220000300800 */
[----:B------:R-:W-:-:S03]  /*4fb30*/  MOV R24, R10 ;  /* 0x0000000a00187202 */ /* 0x000fc60000000f00 */
[----:B------:R-:W2:Y:S04]  /*4fb40*/  LDL.LU R16, [R1+0x2b0] ;  /* 0x0002b00001107983 */ /* 0x000ea80000300800 */
[----:B------:R-:W2:Y:S04]  /*4fb50*/  LDL.LU R17, [R1+0x2b4] ;  /* 0x0002b40001117983 */ /* 0x000ea80000300800 */
[----:B0-----:R-:W2:Y:S04]  /*4fb60*/  LDL.LU R18, [R1+0x2b8] ;  /* 0x0002b80001127983 */ /* 0x001ea80000300800 */
[----:B------:R-:W2:Y:S04]  /*4fb70*/  LDL.LU R19, [R1+0x2bc] ;  /* 0x0002bc0001137983 */ /* 0x000ea80000300800 */
[----:B------:R0:W-:Y:S04]  /*4fb80*/  STL.64 [R1+0x2fc0], R24 ;  /* 0x002fc01801007387 */ /* 0x0001e80000100a00 */
[----:B0-----:R-:W2:Y:S01]  /*4fb90*/  LDL.LU.64 R24, [R1+0xc0] ;  /* 0x0000c00001187983 */ /* 0x001ea20000300a00 */
[----:B---3--:R-:W-:Y:S01]  /*4fba0*/  IMAD.MOV.U32 R27, RZ, RZ, R20 ;  /* 0x000000ffff1b7224 */ /* 0x008fe200078e0014 */
[----:B----4-:R-:W-:-:S02]  /*4fbb0*/  MOV R26, R21 ;  /* 0x00000015001a7202 */ /* 0x010fc40000000f00 */
[----:B------:R-:W0:Y:S04]  /*4fbc0*/  LDSM.16.M88.4 R20, [R9+UR6+0x1c080] ;  /* 0x01c080060914783b */ /* 0x000e280008000200 */
[----:B--2---:R1:W-:Y:S04]  /*4fbd0*/  STL.64 [R1+0x2fe8], R24 ;  /* 0x002fe81801007387 */ /* 0x0043e80000100a00 */
[----:B-1----:R-:W2:Y:S04]  /*4fbe0*/  LDL.LU R24, [R1+0x2a0] ;  /* 0x0002a00001187983 */ /* 0x002ea80000300800 */
[----:B------:R-:W2:Y:S04]  /*4fbf0*/  LDL.LU R25, [R1+0x2a4] ;  /* 0x0002a40001197983 */ /* 0x000ea80000300800 */
[----:B0-----:R-:W-:Y:S04]  /*4fc00*/  STL [R1+0x2c04], R22 ;  /* 0x002c041601007387 */ /* 0x001fe80000100800 */
[----:B------:R-:W-:Y:S04]  /*4fc10*/  STL [R1+0x2c00], R23 ;  /* 0x002c001701007387 */ /* 0x000fe80000100800 */
[----:B------:R0:W-:Y:S04]  /*4fc20*/  STL.64 [R1+0x2fa0], R20 ;  /* 0x002fa01401007387 */ /* 0x0001e80000100a00 */
[----:B0-----:R-:W3:Y:S04]  /*4fc30*/  LDL.LU R20, [R1+0x270] ;  /* 0x0002700001147983 */ /* 0x001ee80000300800 */
[----:B------:R-:W3:Y:S04]  /*4fc40*/  LDL.LU R21, [R1+0x274] ;  /* 0x0002740001157983 */ /* 0x000ee80000300800 */
[----:B------:R-:W4:Y:S01]  /*4fc50*/  LDL.LU R22, [R1+0x278] ;  /* 0x0002780001167983 */ /* 0x000f220000300800 */
[----:B------:R-:W-:-:S03]  /*4fc60*/  MOV R23, R8 ;  /* 0x0000000800177202 */ /* 0x000fc60000000f00 */
[----:B------:R-:W2:Y:S04]  /*4fc70*/  LDL.LU R8, [R1+0x3000] ;  /* 0x0030000001087983 */ /* 0x000ea80000300800 */
[----:B----4-:R-:W-:Y:S04]  /*4fc80*/  STL.64 [R1+0x2fb8], R22 ;  /* 0x002fb81601007387 */ /* 0x010fe80000100a00 */
[----:B---3--:R0:W-:Y:S04]  /*4fc90*/  STL.64 [R1+0x2fb0], R20 ;  /* 0x002fb01401007387 */ /* 0x0081e80000100a00 */
[----:B0-----:R-:W3:Y:S04]  /*4fca0*/  LDL.LU R20, [R1+0x280] ;  /* 0x0002800001147983 */ /* 0x001ee80000300800 */
[----:B------:R-:W3:Y:S04]  /*4fcb0*/  LDL.LU R21, [R1+0x284] ;  /* 0x0002840001157983 */ /* 0x000ee80000300800 */
[----:B------:R-:W4:Y:S04]  /*4fcc0*/  LDL.LU R22, [R1+0x288] ;  /* 0x0002880001167983 */ /* 0x000f280000300800 */
[----:B------:R-:W4:Y:S04]  /*4fcd0*/  LDL.LU R23, [R1+0x28c] ;  /* 0x00028c0001177983 */ /* 0x000f280000300800 */
[----:B----4-:R2:W-:Y:S02]  /*4fce0*/  STL.64 [R1+0x2fd0], R22 ;  /* 0x002fd01601007387 */ /* 0x0105e40000100a00 */
[----:B--2---:R-:W-:-:S02]  /*4fcf0*/  MOV R23, R8 ;  /* 0x0000000800177202 */ /* 0x004fc40000000f00 */
[----:B------:R-:W0:Y:S04]  /*4fd00*/  LDSM.16.M88.4 R8, [R9+UR6+0x1e080] ;  /* 0x01e080060908783b */ /* 0x000e280008000200 */
[----:B---3--:R1:W-:Y:S04]  /*4fd10*/  STL.64 [R1+0x2fc8], R20 ;  /* 0x002fc81401007387 */ /* 0x0083e80000100a00 */
[----:B-1----:R-:W2:Y:S04]  /*4fd20*/  LDL.LU R20, [R1+0x290] ;  /* 0x0002900001147983 */ /* 0x002ea80000300800 */
[----:B------:R-:W2:Y:S04]  /*4fd30*/  LDL.LU R21, [R1+0x294] ;  /* 0x0002940001157983 */ /* 0x000ea80000300800 */
[----:B------:R-:W2:Y:S04]  /*4fd40*/  LDL.LU R22, [R1+0x298] ;  /* 0x0002980001167983 */ /* 0x000ea80000300800 */
[----:B0-----:R0:W-:Y:S02]  /*4fd50*/  STL.64 [R1+0x2eb0], R10 ;  /* 0x002eb00a01007387 */ /* 0x0011e40000100a00 */
[----:B0-----:R-:W-:-:S02]  /*4fd60*/  MOV R10, R5 ;  /* 0x00000005000a7202 */ /* 0x001fc40000000f00 */
[----:B------:R-:W-:Y:S02]  /*4fd70*/  MOV R11, R4 ;  /* 0x00000004000b7202 */ /* 0x000fe40000000f00 */
[C---:B------:R-:W-:Y:S01]  /*4fd80*/  HMMA.16816.F32.BF16 R4, R12.reuse, R6, R16 ;  /* 0x000000060c04723c */ /* 0x040fe20000041810 */
[----:B------:R0:W-:Y:S04]  /*4fd90*/  STL.64 [R1+0x2ea8], R8 ;  /* 0x002ea80801007387 */ /* 0x0001e80000100a00 */
[----:B0-----:R-:W3:Y:S04]  /*4fda0*/  LDL.LU R8, [R1+0x250] ;  /* 0x0002500001087983 */ /* 0x001ee80000300800 */
[----:B------:R-:W3:Y:S04]  /*4fdb0*/  LDL.LU R9, [R1+0x254] ;  /* 0x0002540001097983 */ /* 0x000ee80000300800 */
[----:B------:R-:W4:Y:S06]  /*4fdc0*/  LDL.LU.64 R18, [R1+0x2ff8] ;  /* 0x002ff80001127983 */ /* 0x000f2c0000300a00 */
[----:B------:R-:W-:Y:S04]  /*4fdd0*/  STL.64 [R1+0xd0], R4 ;  /* 0x0000d00401007387 */ /* 0x000fe80000100a00 */
[----:B------:R0:W-:Y:S04]  /*4fde0*/  STL.64 [R1+0xd8], R6 ;  /* 0x0000d80601007387 */ /* 0x0001e80000100a00 */
[----:B0-----:R-:W2:Y:S04]  /*4fdf0*/  LDL.LU R7, [R1+0x2ff0] ;  /* 0x002ff00001077983 */ /* 0x001ea80000300800 */
[----:B--2---:R-:W0:Y:S01]  /*4fe00*/  LDSM.16.M88.4 R4, [R7+UR6+0x29080] ;  /* 0x029080060704783b */ /* 0x004e220008000200 */
[----:B----4-:R-:W-:Y:S03]  /*4fe10*/  HMMA.16816.F32.BF16 R12, R12, R18, R24 ;  /* 0x000000120c0c723c */ /* 0x010fe60000041818 */
[----:B0-----:R-:W-:Y:S04]  /*4fe20*/  STL.64 [R1+0x2ea0], R6 ;  /* 0x002ea00601007387 */ /* 0x001fe80000100a00 */
[----:B------:R0:W-:Y:S04]  /*4fe30*/  STL.64 [R1+0x2e98], R4 ;  /* 0x002e980401007387 */ /* 0x0001e80000100a00 */
[----:B0-----:R-:W2:Y:S04]  /*4fe40*/  LDL.LU.64 R4, [R1+0x90] ;  /* 0x0000900001047983 */ /* 0x001ea80000300a00 */
[----:B------:R-:W4:Y:S04]  /*4fe50*/  LDL.LU.64 R24, [R1+0x2fe8] ;  /* 0x002fe80001187983 */ /* 0x000f280000300a00 */
[----:B------:R-:W4:Y:S04]  /*4fe60*/  LDL.LU.64 R18, [R1+0x2fe0] ;  /* 0x002fe00001127983 */ /* 0x000f280000300a00 */
[----:B------:R-:W4:Y:S04]  /*4fe70*/  LDL.LU.64 R16, [R1+0x2fd8] ;  /* 0x002fd80001107983 */ /* 0x000f280000300a00 */
[----:B------:R0:W-:Y:S04]  /*4fe80*/  STL.64 [R1+0x1d0], R12 ;  /* 0x0001d00c01007387 */ /* 0x0001e80000100a00 */
[----:B------:R1:W-:Y:S04]  /*4fe90*/  STL.64 [R1+0x1d8], R14 ;  /* 0x0001d80e01007387 */ /* 0x0003e80000100a00 */
[----:B0-----:R-:W2:Y:S04]  /*4fea0*/  LDL.LU R12, [R1+0x260] ;  /* 0x00026000010c7983 */ /* 0x001ea80000300800 */
[----:B------:R-:W2:Y:S04]  /*4feb0*/  LDL.LU R13, [R1+0x264] ;  /* 0x00026400010d7983 */ /* 0x000ea80000300800 */
[----:B-1----:R-:W2:Y:S01]  /*4fec0*/  LDL.LU R14, [R1+0x268] ;  /* 0x00026800010e7983 */ /* 0x002ea20000300800 */
        /* <DEDUP_REMOVED lines=9> */
[----:B----4-:R-:W-:Y:S02]  /*4ff60*/  HMMA.16816.F32.BF16 R24, R16, R24, R20 ;  /* 0x000000181018723c */ /* 0x010fe40000041814 */
[----:B------:R-:W4:Y:S04]  /*4ff70*/  LDL.LU.64 R22, [R1+0x2fb8] ;  /* 0x002fb80001167983 */ /* 0x000f280000300a00 */
[----:B------:R-:W4:-:S13]  /*4ff80*/  LDL.LU.64 R20, [R1+0x2fb0] ;  /* 0x002fb00001147983 */ /* 0x000f1a0000300a00 */
[----:B------:R0:W-:Y:S04]  /*4ff90*/  STL.64 [R1+0x2b0], R24 ;  /* 0x0002b01801007387 */ /* 0x0001e80000100a00 */
[----:B------:R4:W-:Y:S04]  /*4ffa0*/  STL.64 [R1+0x2b8], R26 ;  /* 0x0002b81a01007387 */ /* 0x0009e80000100a00 */
[----:B0-----:R-:W4:Y:S02]  /*4ffb0*/  LDL.LU.64 R24, [R1+0x2fa8] ;  /* 0x002fa80001187983 */ /* 0x001f240000300a00 */
[----:B----4-:R-:W-:Y:S02]  /*4ffc0*/  HMMA.16816.F32.BF16 R24, R16, R24, R20 ;  /* 0x000000181018723c */ /* 0x010fe40000041814 */
[----:B------:R-:W4:-:S15]  /*4ffd0*/  LDL.LU.64 R20, [R1+0x2fa0] ;  /* 0x002fa00001147983 */ /* 0x000f1e0000300a00 */
[----:B------:R-:W-:Y:S02]  /*4ffe0*/  NOP ;  /* 0x0000000000007918 */ /* 0x000fe40000000000 */
[----:B------:R0:W-:Y:S04]  /*4fff0*/  STL.64 [R1+0x2a0], R24 ;  /* 0x0002a01801007387 */ /* 0x0001e80000100a00 */
[----:B------:R-:W-:Y:S04]  /*50000*/  STL [R1+0x2a8], R26 ;  /* 0x0002a81a01007387 */ /* 0x000fe80000100800 */
[----:B0-----:R-:W3:Y:S01]  /*50010*/  LDL.LU.64 R24, [R1+0x2f98] ;  /* 0x002f980001187983 */ /* 0x001ee20000300a00 */
[----:B------:R-:W-:Y:S01]  /*50020*/  IMAD.MOV.U32 R15, RZ, RZ, R3 ;  /* 0x000000ffff0f7224 */ /* 0x000fe200078e0003 */
[----:B--2---:R-:W-:Y:S01]  /*50030*/  MOV R23, R4 ;  /* 0x0000000400177202 */ /* 0x004fe20000000f00 */
[----:B------:R-:W-:-:S05]  /*50040*/  IMAD.MOV.U32 R22, RZ, RZ, R5 ;  /* 0x000000ffff167224 */ /* 0x000fca00078e0005 */
[----:B------:R-:W-:Y:S01]  /*50050*/  HMMA.16816.F32.BF16 R12, R16, R4, R12 ;  /* 0x00000004100c723c */ /* 0x000fe2000004180c */
[----:B------:R-:W-:-:S05]  /*50060*/  MOV R3, R27 ;  /* 0x0000001b00037202 */ /* 0x000fca0000000f00 */
[----:B------:R0:W-:-:S13]  /*50070*/  STL [R1+0x2da0], R3 ;  /* 0x002da00301007387 */ /* 0x0001da0000100800 */
[----:B------:R-:W-:Y:S04]  /*50080*/  STL.64 [R1+0x290], R12 ;  /* 0x0002900c01007387 */ /* 0x000fe80000100a00 */
[----:B------:R-:W-:Y:S04]  /*50090*/  STL.64 [R1+0x298], R14 ;  /* 0x0002980e01007387 */ /* 0x000fe80000100a00 */
[----:B------:R-:W-:Y:S04]  /*500a0*/  STL [R1+0x2e94], R22 ;  /* 0x002e941601007387 */ /* 0x000fe80000100800 */
[----:B------:R-:W-:Y:S04]  /*500b0*/  STL [R1+0x2e90], R23 ;  /* 0x002e901701007387 */ /* 0x000fe80000100800 */
[----:B----4-:R-:W-:Y:S01]  /*500c0*/  STL.64 [R1+0x2f70], R20 ;  /* 0x002f701401007387 */ /* 0x010fe20000100a00 */
[----:B---3--:R-:W-:-:S15]  /*500d0*/  HMMA.16816.F32.BF16 R4, R16, R24, R8 ;  /* 0x000000181004723c */ /* 0x008fde0000041808 */
[----:B------:R-:W-:-:S04]  /*500e0*/  NOP ;  /* 0x0000000000007918 */ /* 0x000fc80000000000 */
[----:B------:R1:W-:Y:S04]  /*500f0*/  STL.64 [R1+0x280], R4 ;  /* 0x0002800401007387 */ /* 0x0003e80000100a00 */
[----:B------:R2:W-:Y:S01]  /*50100*/  STL [R1+0x288], R6 ;  /* 0x0002880601007387 */ /* 0x0005e20000100800 */
[----:B0-----:R-:W-:-:S03]  /*50110*/  MOV R3, R7 ;  /* 0x0000000700037202 */ /* 0x001fc60000000f00 */
[----:B-1----:R-:W3:Y:S04]  /*50120*/  LDL.LU R4, [R1+0x1c0] ;  /* 0x0001c00001047983 */ /* 0x002ee80000300800 */
[----:B------:R-:W3:Y:S04]  /*50130*/  LDL.LU R5, [R1+0x1c4] ;  /* 0x0001c40001057983 */ /* 0x000ee80000300800 */
[----:B--2---:R-:W2:Y:S04]  /*50140*/  LDL.LU R6, [R1+0x1c8] ;  /* 0x0001c80001067983 */ /* 0x004ea80000300800 */
[----:B------:R-:W2:Y:S04]  /*50150*/  LDL.LU R7, [R1+0x1cc] ;  /* 0x0001cc0001077983 */ /* 0x000ea80000300800 */
        /* <DEDUP_REMOVED lines=8> */
[----:B0-----:R-:W2:Y:S04]  /*501e0*/  LDL.64 R4, [R1] ;  /* 0x0000000001047983 */ /* 0x001ea80000100a00 */
[----:B--2---:R0:W-:Y:S02]  /*501f0*/  STL.64 [R1+0x2ee8], R4 ;  /* 0x002ee80401007387 */ /* 0x0041e40000100a00 */
[----:B0-----:R-:W-:-:S02]  /*50200*/  MOV R4, R2 ;  /* 0x0000000200047202 */ /* 0x001fc40000000f00 */
[----:B------:R-:W-:Y:S01]  /*50210*/  MOV R5, R0 ;  /* 0x0000000000057202 */ /* 0x000fe20000000f00 */
[----:B------:R-:W2:Y:S04]  /*50220*/  LDL.LU R2, [R1+0x2f94] ;  /* 0x002f940001027983 */ /* 0x000ea80000300800 */
[----:B------:R-:W3:Y:S04]  /*50230*/  LDL.LU R0, [R1+0x2f90] ;  /* 0x002f900001007983 */ /* 0x000ee80000300800 */
[----:B------:R0:W-:Y:S04]  /*50240*/  STL.64 [R1+0x2f00], R4 ;  /* 0x002f000401007387 */ /* 0x0001e80000100a00 */
[----:B0-----:R-:W4:Y:S04]  /*50250*/  LDL.64 R4, [R1+0x20] ;  /* 0x0000200001047983 */ /* 0x001f280000100a00 */
[----:B----4-:R3:W-:Y:S04]  /*50260*/  STL.64 [R1+0x2f18], R4 ;  /* 0x002f180401007387 */ /* 0x0107e80000100a00 */
[----:B------:R-:W4:Y:S04]  /*50270*/  LDL.LU R8, [R1+0x2d0] ;  /* 0x0002d00001087983 */ /* 0x000f280000300800 */
[----:B------:R-:W4:Y:S04]  /*50280*/  LDL.LU R9, [R1+0x2d4] ;  /* 0x0002d40001097983 */ /* 0x000f280000300800 */
[----:B------:R-:W4:Y:S04]  /*50290*/  LDL.LU R10, [R1+0x2d8] ;  /* 0x0002d800010a7983 */ /* 0x000f280000300800 */
[----:B------:R-:W4:Y:S01]  /*502a0*/  LDL.LU R11, [R1+0x2dc] ;  /* 0x0002dc00010b7983 */ /* 0x000f220000300800 */
[----:B---3--:R-:W-:Y:S01]  /*502b0*/  MOV R4, R0 ;  /* 0x0000000000047202 */ /* 0x008fe20000000f00 */
[----:B--2---:R-:W-:-:S02]  /*502c0*/  IMAD.MOV.U32 R5, RZ, RZ, R2 ;  /* 0x000000ffff057224 */ /* 0x004fc400078e0002 */
[----:B------:R-:W2:Y:S04]  /*502d0*/  LDL.LU R0, [R1+0x2f8c] ;  /* 0x002f8c0001007983 */ /* 0x000ea80000300800 */
[----:B------:R-:W3:Y:S04]  /*502e0*/  LDL.LU R2, [R1+0x2f88] ;  /* 0x002f880001027983 */ /* 0x000ee80000300800 */
[----:B------:R-:W-:Y:S04]  /*502f0*/  STL.64 [R1+0x2f30], R4 ;  /* 0x002f300401007387 */ /* 0x000fe80000100a00 */
[----:B----4-:R-:W-:Y:S04]  /*50300*/  STL.64 [R1+0x2ee0], R10 ;  /* 0x002ee00a01007387 */ /* 0x010fe80000100a00 */
[----:B------:R0:W-:Y:S04]  /*50310*/  STL.64 [R1+0x2ed8], R8 ;  /* 0x002ed80801007387 */ /* 0x0001e80000100a00 */
[----:B0-----:R-:W4:Y:S04]  /*50320*/  LDL.LU R8, [R1+0x2e0] ;  /* 0x0002e00001087983 */ /* 0x001f280000300800 */
[----:B------:R-:W4:Y:S04]  /*50330*/  LDL.LU R9, [R1+0x2e4] ;  /* 0x0002e40001097983 */ /* 0x000f280000300800 */
[----:B------:R-:W2:Y:S04]  /*50340*/  LDL.LU R10, [R1+0x2e8] ;  /* 0x0002e800010a7983 */ /* 0x000ea80000300800 */
[----:B------:R-:W2:Y:S04]  /*50350*/  LDL.LU R11, [R1+0x2ec] ;  /* 0x0002ec00010b7983 */ /* 0x000ea80000300800 */
[----:B------:R-:W2:Y:S04]  /*50360*/  LDL R12, [R1+0x60] ;  /* 0x00006000010c7983 */ /* 0x000ea80000100800 */
[----:B------:R-:W2:Y:S04]  /*50370*/  LDL R13, [R1+0x64] ;  /* 0x00006400010d7983 */ /* 0x000ea80000100800 */
[----:B------:R-:W3:Y:S04]  /*50380*/  LDL R4, [R1+0x40] ;  /* 0x0000400001047983 */ /* 0x000ee80000100800 */
[----:B------:R-:W3:Y:S04]  /*50390*/  LDL R5, [R1+0x44] ;  /* 0x0000440001057983 */ /* 0x000ee80000100800 */
[----:B--2---:R-:W-:Y:S04]  /*503a0*/  STL.64 [R1+0x2f68], R12 ;  /* 0x002f680c01007387 */ /* 0x004fe80000100a00 */
[----:B---3--:R-:W-:Y:S04]  /*503b0*/  STL.64 [R1+0x2f48], R4 ;  /* 0x002f480401007387 */ /* 0x008fe80000100a00 */
[----:B------:R-:W-:Y:S04]  /*503c0*/  STL.64 [R1+0x2ef8], R10 ;  /* 0x002ef80a01007387 */ /* 0x000fe80000100a00 */
[----:B----4-:R0:W-:Y:S04]  /*503d0*/  STL.64 [R1+0x2ef0], R8 ;  /* 0x002ef00801007387 */ /* 0x0101e80000100a00 */
[----:B0-----:R-:W2:Y:S04]  /*503e0*/  LDL.LU R8, [R1+0x210] ;  /* 0x0002100001087983 */ /* 0x001ea80000300800 */
[----:B------:R-:W2:Y:S04]  /*503f0*/  LDL.LU R9, [R1+0x214] ;  /* 0x0002140001097983 */ /* 0x000ea80000300800 */
[----:B------:R-:W3:Y:S04]  /*50400*/  LDL.LU R10, [R1+0x218] ;  /* 0x00021800010a7983 */ /* 0x000ee80000300800 */
[----:B------:R-:W3:Y:S04]  /*50410*/  LDL.LU R11, [R1+0x21c] ;  /* 0x00021c00010b7983 */ /* 0x000ee80000300800 */
[----:B------:R-:W4:Y:S04]  /*50420*/  LDL.LU R20, [R1+0x240] ;  /* 0x0002400001147983 */ /* 0x000f280000300800 */
[----:B------:R-:W4:Y:S04]  /*50430*/  LDL.LU R21, [R1+0x244] ;  /* 0x0002440001157983 */ /* 0x000f280000300800 */
[----:B------:R-:W4:Y:S01]  /*50440*/  LDL.LU R22, [R1+0x248] ;  /* 0x0002480001167983 */ /* 0x000f220000300800 */
[----:B------:R-:W-:-:S02]  /*50450*/  MOV R4, R2 ;  /* 0x0000000200047202 */ /* 0x000fc40000000f00 */
[----:B------:R-:W-:Y:S01]  /*50460*/  MOV R5, R0 ;  /* 0x0000000000057202 */ /* 0x000fe20000000f00 */
[----:B------:R-:W4:Y:S04]  /*50470*/  LDL.LU R23, [R1+0x24c] ;  /* 0x00024c0001177983 */ /* 0x000f280000300800 */
[----:B------:R-:W4:Y:S04]  /*50480*/  LDL.LU.64 R12, [R1+0x70] ;  /* 0x00007000010c7983 */ /* 0x000f280000300a00 */
[----:B------:R-:W4:Y:S04]  /*50490*/  LDL.LU R2, [R1+0x2f84] ;  /* 0x002f840001027983 */ /* 0x000f280000300800 */
[----:B------:R-:W4:Y:S04]  /*504a0*/  LDL.LU R0, [R1+0x2f80] ;  /* 0x002f800001007983 */ /* 0x000f280000300800 */
        /* <DEDUP_REMOVED lines=10> */
[----:B--2---:R0:W-:Y:S04]  /*50550*/  STL.64 [R1+0x2f08], R8 ;  /* 0x002f080801007387 */ /* 0x0041e80000100a00 */
[----:B0-----:R-:W2:Y:S04]  /*50560*/  LDL.LU R8, [R1+0x220] ;  /* 0x0002200001087983 */ /* 0x001ea80000300800 */
[----:B------:R-:W2:Y:S04]  /*50570*/  LDL.LU R9, [R1+0x224] ;  /* 0x0002240001097983 */ /* 0x000ea80000300800 */
[----:B------:R-:W3:Y:S01]  /*50580*/  LDL.LU R10, [R1+0x228] ;  /* 0x00022800010a7983 */ /* 0x000ee20000300800 */
[----:B----4-:R-:W-:-:S03]  /*50590*/  MOV R11, R0 ;  /* 0x00000000000b7202 */ /* 0x010fc60000000f00 */
[----:B------:R-:W4:Y:S01]  /*505a0*/  LDL.LU R0, [R1+0x2f7c] ;  /* 0x002f7c0001007983 */ /* 0x000f220000300800 */
[----:B------:R-:W-:Y:S03]  /*505b0*/  HMMA.16816.F32.BF16 R20, R16, R12, R20 ;  /* 0x0000000c1014723c */ /* 0x000fe60000041814 */
[----:B---3--:R-:W-:Y:S04]  /*505c0*/  STL.64 [R1+0x2f28], R10 ;  /* 0x002f280a01007387 */ /* 0x008fe80000100a00 */
[----:B--2---:R0:W-:Y:S04]  /*505d0*/  STL.64 [R1+0x2f20], R8 ;  /* 0x002f200801007387 */ /* 0x0041e80000100a00 */
        /* <DEDUP_REMOVED lines=8> */
[----:B------:R-:W2:Y:S01]  /*50660*/  LDL.LU R10, [R1+0x308] ;  /* 0x00030800010a7983 */ /* 0x000ea20000300800 */
[----:B----4-:R-:W-:-:S03]  /*50670*/  MOV R11, R0 ;  /* 0x00000000000b7202 */ /* 0x010fc60000000f00 */
[----:B------:R-:W3:Y:S04]  /*50680*/  LDL.LU R0, [R1+0x2f78] ;  /* 0x002f780001007983 */ /* 0x000ee80000300800 */
[----:B------:R-:W-:Y:S04]  /*50690*/  STL [R1+0x2da4], R3 ;  /* 0x002da40301007387 */ /* 0x000fe80000100800 */
[----:B------:R0:W-:Y:S04]  /*506a0*/  STL.64 [R1+0x270], R20 ;  /* 0x0002701401007387 */ /* 0x0001e80000100a00 */
[----:B------:R1:W-:Y:S04]  /*506b0*/  STL.64 [R1+0x278], R22 ;  /* 0x0002781601007387 */ /* 0x0003e80000100a00 */
[----:B0-----:R-:W4:Y:S01]  /*506c0*/  LDL.LU.64 R20, [R1+0x2f70] ;  /* 0x002f700001147983 */ /* 0x001f220000300a00 */
[----:B-1----:R-:W-:Y:S01]  /*506d0*/  IMAD.MOV.U32 R22, RZ, RZ, R12 ;  /* 0x000000ffff167224 */ /* 0x002fe200078e000c */
[----:B------:R-:W-:-:S02]  /*506e0*/  MOV R23, R13 ;  /* 0x0000000d00177202 */ /* 0x000fc40000000f00 */
[----:B------:R-:W2:Y:S02]  /*506f0*/  LDL.LU.64 R12, [R1+0x2f68] ;  /* 0x002f6800010c7983 */ /* 0x000ea40000300a00 */
[----:B--2---:R-:W-:Y:S02]  /*50700*/  HMMA.16816.F32.BF16 R12, R16, R12, R4 ;  /* 0x0000000c100c723c */ /* 0x004fe40000041804 */
[----:B------:R-:W2:-:S15]  /*50710*/  LDL.LU.64 R4, [R1+0x2f60] ;  /* 0x002f600001047983 */ /* 0x000e9e0000300a00 */
[----:B------:R-:W-:Y:S02]  /*50720*/  NOP ;  /* 0x0000000000007918 */ /* 0x000fe40000000000 */
[----:B------:R-:W-:Y:S04]  /*50730*/  STL.64 [R1+0x260], R12 ;  /* 0x0002600c01007387 */ /* 0x000fe80000100a00 */
[----:B------:R-:W-:Y:S01]  /*50740*/  STL [R1+0x26c], R15 ;  /* 0x00026c0f01007387 */ /* 0x000fe20000100800 */
[----:B------:R-:W-:-:S03]  /*50750*/  MOV R3, R14 ;  /* 0x0000000e00037202 */ /* 0x000fc60000000f00 */
[----:B---3--:R-:W0:Y:S04]  /*50760*/  LDSM.16.M88.4 R12, [R0+UR6+0x28080] ;  /* 0x02808006000c783b */ /* 0x008e280008000200 */
[----:B------:R-:W-:Y:S04]  /*50770*/  STL [R1+0x2e18], R3 ;  /* 0x002e180301007387 */ /* 0x000fe80000100800 */
[----:B0-----:R-:W-:Y:S04]  /*50780*/  STL.64 [R1+0x2db0], R14 ;  /* 0x002db00e01007387 */ /* 0x001fe80000100a00 */
[----:B------:R0:W-:Y:S02]  /*50790*/  STL.64 [R1+0x2da8], R12 ;  /* 0x002da80c01007387 */ /* 0x0001e40000100a00 */
[----:B0-----:R-:W-:-:S02]  /*507a0*/  MOV R12, R28 ;  /* 0x0000001c000c7202 */ /* 0x001fc40000000f00 */
[----:B------:R-:W-:Y:S01]  /*507b0*/  MOV R13, R29 ;  /* 0x0000001d000d7202 */ /* 0x000fe20000000f00 */
[----:B------:R-:W3:Y:S04]  /*507c0*/  LDL.LU R28, [R1+0x2f5c] ;  /* 0x002f5c00011c7983 */ /* 0x000ee80000300800 */
[----:B------:R-:W3:Y:S01]  /*507d0*/  LDL.LU R29, [R1+0x2f58] ;  /* 0x002f5800011d7983 */ /* 0x000ee20000300800 */
[----:B--2---:R-:W-:Y:S03]  /*507e0*/  HMMA.16816.F32.BF16 R4, R16, R4, R24 ;  /* 0x000000041004723c */ /* 0x004fe60000041818 */
[----:B------:R-:W2:-:S15]  /*507f0*/  LDL.LU.64 R24, [R1+0x2f50] ;  /* 0x002f500001187983 */ /* 0x000e9e0000300a00 */
[----:B------:R-:W-:Y:S01]  /*50800*/  NOP ;  /* 0x0000000000007918 */ /* 0x000fe20000000000 */
[----:B------:R0:W-:Y:S04]  /*50810*/  STL.64 [R1+0x250], R4 ;  /* 0x0002500401007387 */ /* 0x0001e80000100a00 */
[----:B0-----:R-:W2:Y:S01]  /*50820*/  LDL.LU.64 R4, [R1+0x2f48] ;  /* 0x002f480001047983 */ /* 0x001ea20000300a00 */
[----:B------:R-:W-:Y:S01]  /*50830*/  IMAD.MOV.U32 R26, RZ, RZ, R6 ;  /* 0x000000ffff1a7224 */ /* 0x000fe200078e0006 */
[----:B------:R-:W-:Y:S02]  /*50840*/  MOV R27, R7 ;  /* 0x00000007001b7202 */ /* 0x000fe40000000f00 */
[----:B--2---:R-:W-:Y:S01]  /*50850*/  HMMA.16816.F32.BF16 R4, R16, R4, R8 ;  /* 0x000000041004723c */ /* 0x004fe20000041808 */
[----:B------:R-:W2:Y:S04]  /*50860*/  LDL.LU.64 R10, [R1+0x2f40] ;  /* 0x002f4000010a7983 */ /* 0x000ea80000300a00 */
[----:B------:R-:W2:-:S14]  /*50870*/  LDL.LU.64 R8, [R1+0x2f38] ;  /* 0x002f380001087983 */ /* 0x000e9c0000300a00 */
[----:B------:R0:W-:Y:S04]  /*50880*/  STL.64 [R1+0x240], R4 ;  /* 0x0002400401007387 */ /* 0x0001e80000100a00 */
[----:B------:R2:W-:Y:S04]  /*50890*/  STL.64 [R1+0x248], R6 ;  /* 0x0002480601007387 */ /* 0x0005e80000100a00 */
[----:B0-----:R-:W2:Y:S02]  /*508a0*/  LDL.LU.64 R4, [R1+0x2f30] ;  /* 0x002f300001047983 */ /* 0x001ea40000300a00 */
[----:B--2---:R-:W-:Y:S02]  /*508b0*/  HMMA.16816.F32.BF16 R4, R16, R4, R8 ;  /* 0x000000041004723c */ /* 0x004fe40000041808 */
[----:B------:R-:W2:Y:S04]  /*508c0*/  LDL.LU.64 R10, [R1+0x2f28] ;  /* 0x002f2800010a7983 */ /* 0x000ea80000300a00 */
[----:B------:R-:W2:-:S13]  /*508d0*/  LDL.LU.64 R8, [R1+0x2f20] ;  /* 0x002f200001087983 */ /* 0x000e9a0000300a00 */
[----:B------:R0:W-:Y:S04]  /*508e0*/  STL.64 [R1+0x230], R4 ;  /* 0x0002300401007387 */ /* 0x0001e80000100a00 */
[----:B------:R-:W-:Y:S04]  /*508f0*/  STL.64 [R1+0x238], R6 ;  /* 0x0002380601007387 */ /* 0x000fe80000100a00 */
[----:B0-----:R-:W2:Y:S02]  /*50900*/  LDL.LU.64 R4, [R1+0x2f18] ;  /* 0x002f180001047983 */ /* 0x001ea40000300a00 */
[----:B--2---:R-:W-:Y:S01]  /*50910*/  HMMA.16816.F32.BF16 R8, R16, R4, R8 ;  /* 0x000000041008723c */ /* 0x004fe20000041808 */
[----:B------:R-:W-:-:S15]  /*50920*/  MOV R3, R5 ;  /* 0x0000000500037202 */ /* 0x000fde0000000f00 */
[----:B------:R-:W-:-:S03]  /*50930*/  NOP ;  /* 0x0000000000007918 */ /* 0x000fc60000000000 */
[----:B------:R-:W-:Y:S04]  /*50940*/  STL.64 [R1+0x220], R8 ;  /* 0x0002200801007387 */ /* 0x000fe80000100a00 */
[----:B------:R0:W-:Y:S04]  /*50950*/  STL.64 [R1+0x228], R10 ;  /* 0x0002280a01007387 */ /* 0x0001e80000100a00 */
[----:B0-----:R-:W2:Y:S04]  /*50960*/  LDL.LU.64 R10, [R1+0x2f10] ;  /* 0x002f1000010a7983 */ /* 0x001ea80000300a00 */
[----:B------:R-:W2:Y:S04]  /*50970*/  LDL.LU.64 R8, [R1+0x2f08] ;  /* 0x002f080001087983 */ /* 0x000ea80000300a00 */
[----:B------:R-:W2:Y:S04]  /*50980*/  LDL.LU.64 R4, [R1+0x2f00] ;  /* 0x002f000001047983 */ /* 0x000ea80000300a00 */
[----:B------:R-:W-:Y:S01]  /*50990*/  STL [R1+0x2e40], R3 ;  /* 0x002e400301007387 */ /* 0x000fe20000100800 */
[----:B--2---:R-:W-:Y:S03]  /*509a0*/  HMMA.16816.F32.BF16 R4, R16, R4, R8 ;  /* 0x000000041004723c */ /* 0x004fe60000041808 */
[----:B------:R-:W2:Y:S04]  /*509b0*/  LDL.LU.64 R10, [R1+0x2ef8] ;  /* 0x002ef800010a7983 */ /* 0x000ea80000300a00 */
[----:B------:R-:W2:-:S12]  /*509c0*/  LDL.LU.64 R8, [R1+0x2ef0] ;  /* 0x002ef00001087983 */ /* 0x000e980000300a00 */
        /* <DEDUP_REMOVED lines=8> */
[----:B0-----:R-:W4:Y:S04]  /*50a50*/  LDL.LU.64 R10, [R1+0x2ee0] ;  /* 0x002ee000010a7983 */ /* 0x001f280000300a00 */
[----:B------:R-:W4:Y:S04]  /*50a60*/  LDL.LU.64 R8, [R1+0x2ed8] ;  /* 0x002ed80001087983 */ /* 0x000f280000300a00 */
[----:B------:R-:W2:Y:S04]  /*50a70*/  LDL.LU.64 R6, [R1+0x2ed0] ;  /* 0x002ed00001067983 */ /* 0x000ea80000300a00 */
[----:B------:R-:W2:Y:S02]  /*50a80*/  LDL.LU.64 R4, [R1+0x2ec8] ;  /* 0x002ec80001047983 */ /* 0x000ea40000300a00 */
[C---:B--2---:R-:W-:Y:S08]  /*50a90*/  HMMA.16816.F32.BF16 R4, R16.reuse, R24, R4 ;  /* 0x000000181004723c */ /* 0x044ff00000041804 */
[C---:B----4-:R-:W-:Y:S11]  /*50aa0*/  HMMA.16816.F32.BF16 R8, R16.reuse, R20, R8 ;  /* 0x000000141008723c */ /* 0x050ff60000041808 */
[----:B------:R-:W-:Y:S04]  /*50ab0*/  STL.64 [R1+0x1f0], R4 ;  /* 0x0001f00401007387 */ /* 0x000fe80000100a00 */
[----:B------:R0:W-:Y:S04]  /*50ac0*/  STL.64 [R1+0x1f8], R6 ;  /* 0x0001f80601007387 */ /* 0x0001e80000100a00 */
[----:B0-----:R-:W2:Y:S04]  /*50ad0*/  LDL.LU.64 R6, [R1+0x2ec0] ;  /* 0x002ec00001067983 */ /* 0x001ea80000300a00 */
[----:B------:R-:W2:Y:S04]  /*50ae0*/  LDL.LU.64 R4, [R1+0x2eb8] ;  /* 0x002eb80001047983 */ /* 0x000ea80000300a00 */
[----:B------:R-:W-:Y:S04]  /*50af0*/  STL.64 [R1+0x2dc0], R26 ;  /* 0x002dc01a01007387 */ /* 0x000fe80000100a00 */
[----:B------:R0:W-:Y:S04]  /*50b00*/  STL.64 [R1+0x2db8], R24 ;  /* 0x002db81801007387 */ /* 0x0001e80000100a00 */
[----:B0-----:R-:W4:Y:S04]  /*50b10*/  LDL.LU R24, [R1+0x1b0] ;  /* 0x0001b00001187983 */ /* 0x001f280000300800 */
[----:B------:R-:W-:Y:S04]  /*50b20*/  STL.64 [R1+0x1e0], R8 ;  /* 0x0001e00801007387 */ /* 0x000fe80000100a00 */
[----:B------:R0:W-:Y:S04]  /*50b30*/  STL.64 [R1+0x1e8], R10 ;  /* 0x0001e80a01007387 */ /* 0x0001e80000100a00 */
[----:B0-----:R-:W2:Y:S04]  /*50b40*/  LDL.LU.64 R10, [R1+0x2eb0] ;  /* 0x002eb000010a7983 */ /* 0x001ea80000300a00 */
[----:B------:R-:W2:Y:S04]  /*50b50*/  LDL.LU.64 R8, [R1+0x2ea8] ;  /* 0x002ea80001087983 */ /* 0x000ea80000300a00 */
[----:B------:R-:W-:Y:S01]  /*50b60*/  STL.64 [R1+0x2e88], R20 ;  /* 0x002e881401007387 */ /* 0x000fe20000100a00 */
[----:B---3--:R-:W-:Y:S01]  /*50b70*/  MOV R25, R29 ;  /* 0x0000001d00197202 */ /* 0x008fe20000000f00 */
[----:B------:R-:W-:Y:S01]  /*50b80*/  IMAD.MOV.U32 R26, RZ, RZ, R28 ;  /* 0x000000ffff1a7224 */ /* 0x000fe200078e001c */
[----:B------:R-:W-:Y:S01]  /*50b90*/  MOV R27, R2 ;  /* 0x00000002001b7202 */ /* 0x000fe20000000f00 */
[----:B--2---:R-:W-:Y:S01]  /*50ba0*/  HMMA.16816.F32.BF16 R16, R16, R8, R4 ;  /* 0x000000081010723c */ /* 0x004fe20000041804 */
[----:B------:R-:W4:Y:S04]  /*50bb0*/  LDL.LU.64 R6, [R1+0x2ea0] ;  /* 0x002ea00001067983 */ /* 0x000f280000300a00 */
[----:B------:R-:W4:Y:S04]  /*50bc0*/  LDL.LU.64 R4, [R1+0x2e98] ;  /* 0x002e980001047983 */ /* 0x000f280000300a00 */
[----:B------:R-:W-:Y:S04]  /*50bd0*/  STL.64 [R1+0x2dd0], R10 ;  /* 0x002dd00a01007387 */ /* 0x000fe80000100a00 */
[----:B------:R-:W-:Y:S06]  /*50be0*/  STL.64 [R1+0x2dc8], R8 ;  /* 0x002dc80801007387 */ /* 0x000fec0000100a00 */
[----:B------:R-:W-:Y:S04]  /*50bf0*/  STL.64 [R1+0x1c0], R16 ;  /* 0x0001c01001007387 */ /* 0x000fe80000100a00 */
[----:B------:R-:W-:Y:S04]  /*50c00*/  STL.64 [R1+0x1c8], R18 ;  /* 0x0001c81201007387 */ /* 0x000fe80000100a00 */
[----:B------:R-:W0:Y:S04]  /*50c10*/  LDSM.16.M88.4 R16, [R0+UR6+0x29080] ;  /* 0x029080060010783b */ /* 0x000e280008000200 */
[----:B0-----:R-:W-:Y:S04]  /*50c20*/  STL.64 [R1+0x2bd8], R18 ;  /* 0x002bd81201007387 */ /* 0x001fe80000100a00 */
[----:B------:R0:W-:Y:S01]  /*50c30*/  STL.64 [R1+0x2bd0], R16 ;  /* 0x002bd01001007387 */ /* 0x0001e20000100a00 */
[----:B----4-:R-:W-:-:S15]  /*50c40*/  HMMA.16816.F32.BF16 R8, R4, R12, R24 ;  /* 0x0000000c0408723c */ /* 0x010fde0000041818 */
[----:B------:R-:W-:-:S04]  /*50c50*/  NOP ;  /* 0x0000000000007918 */ /* 0x000fc80000000000 */
[----:B------:R-:W-:Y:S02]  /*50c60*/  MOV R0, R8 ;  /* 0x0000000800007202 */ /* 0x000fe40000000f00 */
[----:B------:R-:W-:Y:S02]  /*50c70*/  MOV R2, R9 ;  /* 0x0000000900027202 */ /* 0x000fe40000000f00 */
[----:B------:R-:W-:Y:S02]  /*50c80*/  MOV R8, R22 ;  /* 0x0000001600087202 */ /* 0x000fe40000000f00 */
[----:B------:R-:W-:Y:S01]  /*50c90*/  MOV R9, R23 ;  /* 0x0000001700097202 */ /* 0x000fe20000000f00 */
[----:B------:R-:W2:Y:S04]  /*50ca0*/  LDL.LU R22, [R1+0x2e94] ;  /* 0x002e940001167983 */ /* 0x000ea80000300800 */
[----:B------:R-:W3:Y:S04]  /*50cb0*/  LDL.LU R23, [R1+0x2e90] ;  /* 0x002e900001177983 */ /* 0x000ee80000300800 */
[----:B------:R-:W-:Y:S04]  /*50cc0*/  STL.64 [R1+0x2e48], R8 ;  /* 0x002e480801007387 */ /* 0x000fe80000100a00 */
[----:B0-----:R-:W4:Y:S04]  /*50cd0*/  LDL.LU R16, [R1+0x160] ;  /* 0x0001600001107983 */ /* 0x001f280000300800 */
[----:B------:R-:W4:Y:S04]  /*50ce0*/  LDL.LU R17, [R1+0x164] ;  /* 0x0001640001117983 */ /* 0x000f280000300800 */
[----:B------:R-:W2:Y:S04]  /*50cf0*/  LDL.LU R18, [R1+0x168] ;  /* 0x0001680001127983 */ /* 0x000ea80000300800 */
[----:B------:R-:W2:Y:S04]  /*50d00*/  LDL.LU R19, [R1+0x16c] ;  /* 0x00016c0001137983 */ /* 0x000ea80000300800 */
[----:B--2---:R-:W-:Y:S04]  /*50d10*/  STL.64 [R1+0x2e58], R18 ;  /* 0x002e581201007387 */ /* 0x004fe80000100a00 */
[----:B----4-:R3:W-:Y:S04]  /*50d20*/  STL.64 [R1+0x2e50], R16 ;  /* 0x002e501001007387 */ /* 0x0107e80000100a00 */
[----:B------:R-:W2:Y:S04]  /*50d30*/  LDL.LU R20, [R1+0x1a0] ;  /* 0x0001a00001147983 */ /* 0x000ea80000300800 */
[----:B------:R-:W2:Y:S01]  /*50d40*/  LDL.LU R21, [R1+0x1a4] ;  /* 0x0001a40001157983 */ /* 0x000ea20000300800 */
[----:B---3--:R-:W-:-:S02]  /*50d50*/  MOV R16, R23 ;  /* 0x0000001700107202 */ /* 0x008fc40000000f00 */
[----:B------:R-:W-:Y:S02]  /*50d60*/  MOV R17, R22 ;  /* 0x0000001600117202 */ /* 0x000fe40000000f00 */
[----:B------:R-:W2:Y:S04]  /*50d70*/  LDL.LU R22, [R1+0x1a8] ;  /* 0x0001a80001167983 */ /* 0x000ea80000300800 */
[----:B------:R-:W2:Y:S04]  /*50d80*/  LDL.LU R23, [R1+0x1ac] ;  /* 0x0001ac0001177983 */ /* 0x000ea80000300800 */
[----:B------:R0:W-:Y:S04]  /*50d90*/  STL.64 [R1+0x2e68], R16 ;  /* 0x002e681001007387 */ /* 0x0001e80000100a00 */
[----:B0-----:R-:W3:Y:S04]  /*50da0*/  LDL.LU R16, [R1+0xa0] ;  /* 0x0000a00001107983 */ /* 0x001ee80000300800 */
[----:B------:R-:W3:Y:S04]  /*50db0*/  LDL.LU R17, [R1+0xa4] ;  /* 0x0000a40001117983 */ /* 0x000ee80000300800 */
[----:B---3--:R0:W-:Y:S04]  /*50dc0*/  STL.64 [R1+0x2e80], R16 ;  /* 0x002e801001007387 */ /* 0x0081e80000100a00 */
[----:B0-----:R-:W2:Y:S04]  /*50dd0*/  LDL.LU R16, [R1+0xb0] ;  /* 0x0000b00001107983 */ /* 0x001ea80000300800 */
[----:B------:R-:W2:Y:S04]  /*50de0*/  LDL.LU R17, [R1+0xb4] ;  /* 0x0000b40001117983 */ /* 0x000ea80000300800 */
[----:B------:R-:W3:Y:S04]  /*50df0*/  LDL.LU R12, [R1+0x60] ;  /* 0x00006000010c7983 */ /* 0x000ee80000300800 */
[----:B------:R-:W3:Y:S04]  /*50e00*/  LDL.LU R13, [R1+0x64] ;  /* 0x00006400010d7983 */ /* 0x000ee80000300800 */
[----:B---3--:R0:W-:Y:S04]  /*50e10*/  STL.64 [R1+0x2e60], R12 ;  /* 0x002e600c01007387 */ /* 0x0081e80000100a00 */
[----:B0-----:R-:W3:Y:S04]  /*50e20*/  LDL.LU R12, [R1+0x180] ;  /* 0x00018000010c7983 */ /* 0x001ee80000300800 */
[----:B------:R-:W3:Y:S04]  /*50e30*/  LDL.LU R13, [R1+0x184] ;  /* 0x00018400010d7983 */ /* 0x000ee80000300800 */
[----:B------:R-:W4:Y:S04]  /*50e40*/  LDL.LU R14, [R1+0x188] ;  /* 0x00018800010e7983 */ /* 0x000f280000300800 */
[----:B------:R-:W4:Y:S01]  /*50e50*/  LDL.LU R15, [R1+0x18c] ;  /* 0x00018c00010f7983 */ /* 0x000f220000300800 */
[----:B--2---:R-:W-:Y:S01]  /*50e60*/  HMMA.16816.F32.BF16 R16, R4, R16, R20 ;  /* 0x000000100410723c */ /* 0x004fe20000041814 */
[----:B------:R-:W-:Y:S01]  /*50e70*/  MOV R28, R10 ;  /* 0x0000000a001c7202 */ /* 0x000fe20000000f00 */
[----:B------:R-:W-:Y:S01]  /*50e80*/  IMAD.MOV.U32 R29, RZ, RZ, R11 ;  /* 0x000000ffff1d7224 */ /* 0x000fe200078e000b */
        /* <DEDUP_REMOVED lines=11> */
[----:B------:R-:W4:Y:S04]  /*50f40*/  LDL.LU R25, [R1+0x154] ;  /* 0x0001540001197983 */ /* 0x000f280000300800 */
[----:B------:R-:W4:Y:S04]  /*50f50*/  LDL.LU R26, [R1+0x158] ;  /* 0x00015800011a7983 */ /* 0x000f280000300800 */
[----:B------:R-:W4:Y:S04]  /*50f60*/  LDL.LU R27, [R1+0x15c] ;  /* 0x00015c00011b7983 */ /* 0x000f280000300800 */
[----:B------:R-:W-:Y:S04]  /*50f70*/  STL [R1+0x2c14], R29 ;  /* 0x002c141d01007387 */ /* 0x000fe80000100800 */
[----:B------:R-:W-:Y:S04]  /*50f80*/  STL [R1+0x2c10], R28 ;  /* 0x002c101c01007387 */ /* 0x000fe80000100800 */
[----:B------:R-:W-:Y:S04]  /*50f90*/  STL [R1+0x2c0c], R2 ;  /* 0x002c0c0201007387 */ /* 0x000fe80000100800 */
[----:B------:R-:W-:Y:S04]  /*50fa0*/  STL [R1+0x2c08], R0 ;  /* 0x002c080001007387 */ /* 0x000fe80000100800 */
[----:B------:R-:W2:Y:S04]  /*50fb0*/  LDL.LU.64 R20, [R1+0x2e88] ;  /* 0x002e880001147983 */ /* 0x000ea80000300a00 */
[----:B------:R0:W-:Y:S04]  /*50fc0*/  STL.64 [R1+0x1a0], R16 ;  /* 0x0001a01001007387 */ /* 0x0001e80000100a00 */
[----:B0-----:R-:W2:Y:S01]  /*50fd0*/  LDL.LU.64 R16, [R1+0x2e80] ;  /* 0x002e800001107983 */ /* 0x001ea20000300a00 */
[----:B------:R-:W-:Y:S01]  /*50fe0*/  IMAD.MOV.U32 R22, RZ, RZ, R18 ;  /* 0x000000ffff167224 */ /* 0x000fe200078e0012 */
[----:B------:R-:W-:-:S05]  /*50ff0*/  MOV R23, R19 ;  /* 0x0000001300177202 */ /* 0x000fca0000000f00 */
[----:B------:R-:W-:Y:S04]  /*51000*/  STL [R1+0x2c1c], R23 ;  /* 0x002c1c1701007387 */ /* 0x000fe80000100800 */
[----:B------:R0:W-:Y:S01]  /*51010*/  STL [R1+0x2c18], R22 ;  /* 0x002c181601007387 */ /* 0x0001e20000100800 */
[----:B--2---:R-:W-:Y:S03]  /*51020*/  HMMA.16816.F32.BF16 R16, R4, R16, R12 ;  /* 0x000000100410723c */ /* 0x004fe6000004180c */
[----:B------:R-:W2:Y:S04]  /*51030*/  LDL.LU.64 R14, [R1+0x2e78] ;  /* 0x002e7800010e7983 */ /* 0x000ea80000300a00 */
[----:B------:R-:W2:-:S12]  /*51040*/  LDL.LU.64 R12, [R1+0x2e70] ;  /* 0x002e7000010c7983 */ /* 0x000e980000300a00 */
[----:B------:R-:W-:Y:S02]  /*51050*/  MOV R29, R16 ;  /* 0x00000010001d7202 */ /* 0x000fe40000000f00 */
[----:B------:R-:W-:Y:S02]  /*51060*/  MOV R28, R17 ;  /* 0x00000011001c7202 */ /* 0x000fe40000000f00 */
[----:B------:R-:W2:Y:S01]  /*51070*/  LDL.LU.64 R16, [R1+0x2e68] ;  /* 0x002e680001107983 */ /* 0x000ea20000300a00 */
[----:B------:R-:W-:Y:S01]  /*51080*/  MOV R2, R18 ;  /* 0x0000001200027202 */ /* 0x000fe20000000f00 */
[----:B------:R-:W-:-:S05]  /*51090*/  IMAD.MOV.U32 R0, RZ, RZ, R19 ;  /* 0x000000ffff007224 */ /* 0x000fca00078e0013 */
[----:B------:R-:W-:Y:S04]  /*510a0*/  STL [R1+0x2c2c], R0 ;  /* 0x002c2c0001007387 */ /* 0x000fe80000100800 */
[----:B------:R-:W-:Y:S04]  /*510b0*/  STL [R1+0x2c28], R2 ;  /* 0x002c280201007387 */ /* 0x000fe80000100800 */
[----:B------:R-:W-:Y:S04]  /*510c0*/  STL [R1+0x2c24], R28 ;  /* 0x002c241c01007387 */ /* 0x000fe80000100800 */
[----:B------:R-:W-:Y:S01]  /*510d0*/  STL [R1+0x2c20], R29 ;  /* 0x002c201d01007387 */ /* 0x000fe20000100800 */
[----:B--2---:R-:W-:Y:S03]  /*510e0*/  HMMA.16816.F32.BF16 R16, R4, R16, R12 ;  /* 0x000000100410723c */ /* 0x004fe6000004180c */
[----:B------:R-:W4:-:S15]  /*510f0*/  LDL.LU.64 R12, [R1+0x2e60] ;  /* 0x002e6000010c7983 */ /* 0x000f1e0000300a00 */
[----:B------:R-:W-:Y:S01]  /*51100*/  NOP ;  /* 0x0000000000007918 */ /* 0x000fe20000000000 */
[----:B0-----:R-:W-:Y:S02]  /*51110*/  MOV R22, R19 ;  /* 0x0000001300167202 */ /* 0x001fe40000000f00 */
[----:B------:R-:W-:Y:S01]  /*51120*/  MOV R23, R18 ;  /* 0x0000001200177202 */ /* 0x000fe20000000f00 */
[----:B------:R0:W-:Y:S04]  /*51130*/  STL.64 [R1+0x180], R16 ;  /* 0x0001801001007387 */ /* 0x0001e80000100a00 */
[----:B------:R-:W2:Y:S04]  /*51140*/  LDL.LU.64 R18, [R1+0x2e58] ;  /* 0x002e580001127983 */ /* 0x000ea80000300a00 */
[----:B0-----:R-:W2:Y:S04]  /*51150*/  LDL.LU.64 R16, [R1+0x2e50] ;  /* 0x002e500001107983 */ /* 0x001ea80000300a00 */
[----:B------:R-:W-:Y:S04]  /*51160*/  STL [R1+0x2c34], R22 ;  /* 0x002c341601007387 */ /* 0x000fe80000100800 */
[----:B------:R-:W-:Y:S04]  /*51170*/  STL [R1+0x2c30], R23 ;  /* 0x002c301701007387 */ /* 0x000fe80000100800 */
[----:B------:R0:W-:Y:S04]  /*51180*/  STL.64 [R1+0x2e28], R20 ;  /* 0x002e281401007387 */ /* 0x0001e80000100a00 */
[----:B0-----:R-:W3:Y:S04]  /*51190*/  LDL.LU R20, [R1+0x80] ;  /* 0x0000800001147983 */ /* 0x001ee80000300800 */
[----:B------:R-:W3:Y:S02]  /*511a0*/  LDL.LU R21, [R1+0x84] ;  /* 0x0000840001157983 */ /* 0x000ee40000300800 */
[----:B---3--:R-:W-:Y:S02]  /*511b0*/  HMMA.16816.F32.BF16 R20, R4, R20, R8 ;  /* 0x000000140414723c */ /* 0x008fe40000041808 */
[----:B------:R-:W2:-:S15]  /*511c0*/  LDL.LU.64 R8, [R1+0x2e48] ;  /* 0x002e480001087983 */ /* 0x000e9e0000300a00 */
[----:B------:R-:W-:Y:S02]  /*511d0*/  NOP ;  /* 0x0000000000007918 */ /* 0x000fe40000000000 */
[----:B------:R-:W-:Y:S04]  /*511e0*/  STL.64 [R1+0x170], R20 ;  /* 0x0001701401007387 */ /* 0x000fe80000100a00 */
[----:B------:R-:W-:Y:S01]  /*511f0*/  STL.64 [R1+0x178], R22 ;  /* 0x0001781601007387 */ /* 0x000fe20000100a00 */
[----:B--2---:R-:W-:-:S15]  /*51200*/  HMMA.16816.F32.BF16 R8, R4, R8, R16 ;  /* 0x000000080408723c */ /* 0x004fde0000041810 */
[----:B------:R-:W-:-:S04]  /*51210*/  NOP ;  /* 0x0000000000007918 */ /* 0x000fc80000000000 */
[----:B------:R-:W-:Y:S01]  /*51220*/  MOV R29, R11 ;  /* 0x0000000b001d7202 */ /* 0x000fe20000000f00 */
[----:B------:R-:W-:Y:S01]  /*51230*/  IMAD.MOV.U32 R28, RZ, RZ, R10 ;  /* 0x000000ffff1c7224 */ /* 0x000fe200078e000a */
[----:B------:R-:W-:Y:S02]  /*51240*/  MOV R2, R9 ;  /* 0x0000000900027202 */ /* 0x000fe40000000f00 */
[----:B------:R-:W-:Y:S01]  /*51250*/  MOV R0, R8 ;  /* 0x0000000800007202 */ /* 0x000fe20000000f00 */
[----:B------:R-:W-:Y:S04]  /*51260*/  STL [R1+0x2c44], R29 ;  /* 0x002c441d01007387 */ /* 0x000fe80000100800 */
[----:B------:R-:W-:Y:S04]  /*51270*/  STL [R1+0x2c40], R28 ;  /* 0x002c401c01007387 */ /* 0x000fe80000100800 */
[----:B------:R-:W-:Y:S04]  /*51280*/  STL [R1+0x2c3c], R2 ;  /* 0x002c3c0201007387 */ /* 0x000fe80000100800 */
[----:B------:R-:W-:Y:S01]  /*51290*/  STL [R1+0x2c38], R0 ;  /* 0x002c380001007387 */ /* 0x000fe20000100800 */
[----:B----4-:R-:W-:Y:S03]  /*512a0*/  HMMA.16816.F32.BF16 R8, R4, R12, R24 ;  /* 0x0000000c0408723c */ /* 0x010fe60000041818 */
[----:B------:R-:W2:Y:S04]  /*512b0*/  LDL.LU R12, [R1+0xe0] ;  /* 0x0000e000010c7983 */ /* 0x000ea80000300800 */
[----:B------:R-:W2:Y:S04]  /*512c0*/  LDL.LU R13, [R1+0xe4] ;  /* 0x0000e400010d7983 */ /* 0x000ea80000300800 */
[----:B------:R-:W3:Y:S04]  /*512d0*/  LDL.LU R14, [R1+0xe8] ;  /* 0x0000e800010e7983 */ /* 0x000ee80000300800 */
[----:B------:R-:W3:Y:S01]  /*512e0*/  LDL.LU R15, [R1+0xec] ;  /* 0x0000ec00010f7983 */ /* 0x000ee20000300800 */
[----:B------:R-:W-:-:S03]  /*512f0*/  MOV R25, R3 ;  /* 0x0000000300197202 */ /* 0x000fc60000000f00 */
[----:B---3--:R-:W-:Y:S04]  /*51300*/  STL.64 [R1+0x2de0], R14 ;  /* 0x002de00e01007387 */ /* 0x008fe80000100a00 */
[----:B--2---:R0:W-:Y:S04]  /*51310*/  STL.64 [R1+0x2dd8], R12 ;  /* 0x002dd80c01007387 */ /* 0x0041e80000100a00 */
[----:B------:R-:W2:Y:S04]  /*51320*/  LDL.LU R24, [R1] ;  /* 0x0000000001187983 */ /* 0x000ea80000300800 */
[----:B------:R-:W3:Y:S04]  /*51330*/  LDL.LU R3, [R1+0x2e40] ;  /* 0x002e400001037983 */ /* 0x000ee80000300800 */
[----:B--2---:R-:W-:Y:S04]  /*51340*/  STL.64 [R1+0x2de8], R24 ;  /* 0x002de81801007387 */ /* 0x004fe80000100a00 */
[----:B0-----:R-:W2:Y:S04]  /*51350*/  LDL.LU R12, [R1+0x10] ;  /* 0x00001000010c7983 */ /* 0x001ea80000300800 */
[----:B------:R-:W2:Y:S04]  /*51360*/  LDL.LU R13, [R1+0x14] ;  /* 0x00001400010d7983 */ /* 0x000ea80000300800 */
[----:B------:R-:W4:Y:S04]  /*51370*/  LDL.LU R20, [R1+0x50] ;  /* 0x0000500001147983 */ /* 0x000f280000300800 */
[----:B------:R-:W4:Y:S04]  /*51380*/  LDL.LU R21, [R1+0x54] ;  /* 0x0000540001157983 */ /* 0x000f280000300800 */
[----:B--2---:R0:W-:Y:S04]  /*51390*/  STL.64 [R1+0x2df0], R12 ;  /* 0x002df00c01007387 */ /* 0x0041e80000100a00 */
[----:B0-----:R-:W2:Y:S04]  /*513a0*/  LDL.LU R12, [R1+0x110] ;  /* 0x00011000010c7983 */ /* 0x001ea80000300800 */
[----:B------:R-:W2:Y:S04]  /*513b0*/  LDL.LU R13, [R1+0x114] ;  /* 0x00011400010d7983 */ /* 0x000ea80000300800 */
[----:B------:R-:W2:Y:S04]  /*513c0*/  LDL.LU R14, [R1+0x118] ;  /* 0x00011800010e7983 */ /* 0x000ea80000300800 */
[----:B------:R-:W2:Y:S04]  /*513d0*/  LDL.LU R15, [R1+0x11c] ;  /* 0x00011c00010f7983 */ /* 0x000ea80000300800 */
[----:B--2---:R-:W-:Y:S04]  /*513e0*/  STL.64 [R1+0x2e00], R14 ;  /* 0x002e000e01007387 */ /* 0x004fe80000100a00 */
[----:B------:R0:W-:Y:S04]  /*513f0*/  STL.64 [R1+0x2df8], R12 ;  /* 0x002df80c01007387 */ /* 0x0001e80000100a00 */
[----:B0-----:R-:W2:Y:S04]  /*51400*/  LDL.LU R12, [R1+0x30] ;  /* 0x00003000010c7983 */ /* 0x001ea80000300800 */
[----:B------:R-:W2:Y:S04]  /*51410*/  LDL.LU R13, [R1+0x34] ;  /* 0x00003400010d7983 */ /* 0x000ea80000300800 */
[----:B--2---:R0:W-:Y:S04]  /*51420*/  STL.64 [R1+0x2e20], R12 ;  /* 0x002e200c01007387 */ /* 0x0041e80000100a00 */
[----:B0-----:R-:W2:Y:S04]  /*51430*/  LDL.LU R12, [R1+0x130] ;  /* 0x00013000010c7983 */ /* 0x001ea80000300800 */
[----:B------:R-:W2:Y:S04]  /*51440*/  LDL.LU R13, [R1+0x134] ;  /* 0x00013400010d7983 */ /* 0x000ea80000300800 */
[----:B------:R-:W2:Y:S04]  /*51450*/  LDL.LU R14, [R1+0x138] ;  /* 0x00013800010e7983 */ /* 0x000ea80000300800 */
[----:B------:R-:W2:Y:S04]  /*51460*/  LDL.LU R15, [R1+0x13c] ;  /* 0x00013c00010f7983 */ /* 0x000ea80000300800 */
[----:B--2---:R-:W-:Y:S04]  /*51470*/  STL.64 [R1+0x2e38], R14 ;  /* 0x002e380e01007387 */ /* 0x004fe80000100a00 */
[----:B------:R0:W-:Y:S04]  /*51480*/  STL.64 [R1+0x2e30], R12 ;  /* 0x002e300c01007387 */ /* 0x0001e80000100a00 */
[----:B0-----:R-:W4:Y:S04]  /*51490*/  LDL.LU R12, [R1+0x140] ;  /* 0x00014000010c7983 */ /* 0x001f280000300800 */
[----:B------:R-:W4:Y:S04]  /*514a0*/  LDL.LU R13, [R1+0x144] ;  /* 0x00014400010d7983 */ /* 0x000f280000300800 */
[----:B------:R-:W4:Y:S04]  /*514b0*/  LDL.LU R14, [R1+0x148] ;  /* 0x00014800010e7983 */ /* 0x000f280000300800 */
[----:B------:R-:W4:Y:S04]  /*514c0*/  LDL.LU R15, [R1+0x14c] ;  /* 0x00014c00010f7983 */ /* 0x000f280000300800 */
[----:B------:R-:W2:Y:S04]  /*514d0*/  LDL.LU R24, [R1+0x100] ;  /* 0x0001000001187983 */ /* 0x000ea80000300800 */
[----:B------:R-:W2:Y:S04]  /*514e0*/  LDL.LU R25, [R1+0x104] ;  /* 0x0001040001197983 */ /* 0x000ea80000300800 */
[----:B------:R-:W2:Y:S04]  /*514f0*/  LDL.LU R26, [R1+0x108] ;  /* 0x00010800011a7983 */ /* 0x000ea80000300800 */
[----:B------:R-:W2:Y:S01]  /*51500*/  LDL.LU R27, [R1+0x10c] ;  /* 0x00010c00011b7983 */ /* 0x000ea20000300800 */
[----:B------:R-:W-:Y:S01]  /*51510*/  MOV R19, R8 ;  /* 0x0000000800137202 */ /* 0x000fe20000000f00 */
[----:B------:R-:W-:Y:S01]  /*51520*/  IMAD.MOV.U32 R16, RZ, RZ, R11 ;  /* 0x000000ffff107224 */ /* 0x000fe200078e000b */
[----:B------:R-:W-:-:S02]  /*51530*/  MOV R18, R9 ;  /* 0x0000000900127202 */ /* 0x000fc40000000f00 */
[----:B------:R-:W-:Y:S01]  /*51540*/  MOV R17, R10 ;  /* 0x0000000a00117202 */ /* 0x000fe20000000f00 */
[----:B--2---:R-:W-:Y:S04]  /*51550*/  STL.64 [R1+0x2e10], R26 ;  /* 0x002e101a01007387 */ /* 0x004fe80000100a00 */
[----:B------:R0:W-:Y:S04]  /*51560*/  STL.64 [R1+0x2e08], R24 ;  /* 0x002e081801007387 */ /* 0x0001e80000100a00 */
        /* <DEDUP_REMOVED lines=8> */
[----:B------:R0:W-:Y:S04]  /*515f0*/  STL [R1+0x2c54], R16 ;  /* 0x002c541001007387 */ /* 0x0001e80000100800 */
[----:B------:R1:W-:Y:S04]  /*51600*/  STL [R1+0x2c50], R17 ;  /* 0x002c501101007387 */ /* 0x0003e80000100800 */
[----:B------:R-:W-:Y:S04]  /*51610*/  STL [R1+0x2c4c], R18 ;  /* 0x002c4c1201007387 */ /* 0x000fe80000100800 */
[----:B------:R2:W-:Y:S01]  /*51620*/  STL [R1+0x2c48], R19 ;  /* 0x002c481301007387 */ /* 0x0005e20000100800 */
[----:B----4-:R-:W-:Y:S03]  /*51630*/  HMMA.16816.F32.BF16 R20, R4, R20, R12 ;  /* 0x000000140414723c */ /* 0x010fe6000004180c */
[----:B0-----:R-:W2:Y:S04]  /*51640*/  LDL.LU R16, [R1+0x40] ;  /* 0x0000400001107983 */ /* 0x001ea80000300800 */
[----:B-1----:R-:W2:Y:S04]  /*51650*/  LDL.LU R17, [R1+0x44] ;  /* 0x0000440001117983 */ /* 0x002ea80000300800 */
[----:B------:R-:W2:Y:S04]  /*51660*/  LDL.LU.64 R14, [R1+0x2e38] ;  /* 0x002e3800010e7983 */ /* 0x000ea80000300a00 */
[----:B------:R-:W2:Y:S04]  /*51670*/  LDL.LU.64 R12, [R1+0x2e30] ;  /* 0x002e3000010c7983 */ /* 0x000ea80000300a00 */
[----:B------:R-:W-:Y:S01]  /*51680*/  MOV R0, R22 ;  /* 0x0000001600007202 */ /* 0x000fe20000000f00 */
[----:B------:R-:W-:Y:S01]  /*51690*/  IMAD.MOV.U32 R22, RZ, RZ, R23 ;  /* 0x000000ffff167224 */ /* 0x000fe200078e0017 */
[----:B------:R-:W-:-:S02]  /*516a0*/  MOV R2, R21 ;  /* 0x0000001500027202 */ /* 0x000fc40000000f00 */
[----:B------:R-:W-:Y:S02]  /*516b0*/  MOV R28, R20 ;  /* 0x00000014001c7202 */ /* 0x000fe40000000f00 */
[----:B------:R-:W4:Y:S04]  /*516c0*/  LDL.LU.64 R20, [R1+0x2e28] ;  /* 0x002e280001147983 */ /* 0x000f280000300a00 */
[----:B------:R-:W-:Y:S04]  /*516d0*/  STL [R1+0x2c64], R22 ;  /* 0x002c641601007387 */ /* 0x000fe80000100800 */
[----:B------:R-:W-:Y:S04]  /*516e0*/  STL [R1+0x2c60], R0 ;  /* 0x002c600001007387 */ /* 0x000fe80000100800 */
[----:B------:R-:W-:Y:S04]  /*516f0*/  STL [R1+0x2c5c], R2 ;  /* 0x002c5c0201007387 */ /* 0x000fe80000100800 */
[----:B------:R-:W-:Y:S01]  /*51700*/  STL [R1+0x2c58], R28 ;  /* 0x002c581c01007387 */ /* 0x000fe20000100800 */
[----:B--2---:R-:W-:Y:S03]  /*51710*/  HMMA.16816.F32.BF16 R16, R4, R16, R12 ;  /* 0x000000100410723c */ /* 0x004fe6000004180c */
[----:B------:R-:W2:-:S15]  /*51720*/  LDL.LU.64 R12, [R1+0x2e20] ;  /* 0x002e2000010c7983 */ /* 0x000e9e0000300a00 */
[----:B------:R-:W-:Y:S01]  /*51730*/  NOP ;  /* 0x0000000000007918 */ /* 0x000fe20000000000 */
[----:B------:R0:W-:Y:S04]  /*51740*/  STL.64 [R1+0x130], R16 ;  /* 0x0001301001007387 */ /* 0x0001e80000100a00 */
[----:B------:R-:W-:Y:S01]  /*51750*/  STL [R1+0x138], R18 ;  /* 0x0001381201007387 */ /* 0x000fe20000100800 */
[----:B0-----:R-:W-:Y:S02]  /*51760*/  MOV R16, R19 ;  /* 0x0000001300107202 */ /* 0x001fe40000000f00 */
[----:B---3--:R-:W-:-:S03]  /*51770*/  MOV R17, R3 ;  /* 0x0000000300117202 */ /* 0x008fc60000000f00 */
[----:B------:R0:W-:Y:S04]  /*51780*/  STL [R1+0x2c68], R16 ;  /* 0x002c681001007387 */ /* 0x0001e80000100800 */
[----:B0-----:R-:W3:Y:S04]  /*51790*/  LDL.LU R16, [R1+0x20] ;  /* 0x0000200001107983 */ /* 0x001ee80000300800 */
[----:B------:R-:W3:Y:S01]  /*517a0*/  LDL.LU R3, [R1+0x2e18] ;  /* 0x002e180001037983 */ /* 0x000ee20000300800 */
[----:B--2---:R-:W-:Y:S03]  /*517b0*/  HMMA.16816.F32.BF16 R12, R4, R12, R24 ;  /* 0x0000000c040c723c */ /* 0x004fe60000041818 */
[----:B------:R-:W2:Y:S04]  /*517c0*/  LDL.LU.64 R26, [R1+0x2e10] ;  /* 0x002e1000011a7983 */ /* 0x000ea80000300a00 */
[----:B------:R-:W2:-:S12]  /*517d0*/  LDL.LU.64 R24, [R1+0x2e08] ;  /* 0x002e080001187983 */ /* 0x000e980000300a00 */
[----:B------:R-:W-:Y:S01]  /*517e0*/  MOV R22, R14 ;  /* 0x0000000e00167202 */ /* 0x000fe20000000f00 */
[----:B------:R0:W-:Y:S01]  /*517f0*/  STL.64 [R1+0x120], R12 ;  /* 0x0001200c01007387 */ /* 0x0001e20000100a00 */
[----:B------:R-:W-:-:S03]  /*51800*/  MOV R0, R15 ;  /* 0x0000000f00007202 */ /* 0x000fc60000000f00 */
[----:B------:R-:W3:Y:S04]  /*51810*/  LDL.LU.64 R14, [R1+0x2e00] ;  /* 0x002e0000010e7983 */ /* 0x000ee80000300a00 */
[----:B0-----:R-:W3:Y:S04]  /*51820*/  LDL.LU.64 R12, [R1+0x2df8] ;  /* 0x002df800010c7983 */ /* 0x001ee80000300a00 */
[----:B------:R-:W-:Y:S04]  /*51830*/  STL [R1+0x2c70], R0 ;  /* 0x002c700001007387 */ /* 0x000fe80000100800 */
[----:B------:R-:W-:Y:S01]  /*51840*/  STL [R1+0x2c6c], R22 ;  /* 0x002c6c1601007387 */ /* 0x000fe20000100800 */
[----:B---3--:R-:W-:Y:S03]  /*51850*/  HMMA.16816.F32.BF16 R16, R4, R16, R12 ;  /* 0x000000100410723c */ /* 0x008fe6000004180c */
[----:B------:R-:W2:-:S15]  /*51860*/  LDL.LU.64 R12, [R1+0x2df0] ;  /* 0x002df000010c7983 */ /* 0x000e9e0000300a00 */
[----:B------:R-:W-:Y:S01]  /*51870*/  NOP ;  /* 0x0000000000007918 */ /* 0x000fe20000000000 */
[----:B------:R0:W-:Y:S04]  /*51880*/  STL.64 [R1+0x110], R16 ;  /* 0x0001101001007387 */ /* 0x0001e80000100a00 */
[----:B------:R-:W-:Y:S01]  /*51890*/  STL [R1+0x118], R18 ;  /* 0x0001181201007387 */ /* 0x000fe20000100800 */
[----:B0-----:R-:W-:-:S05]  /*518a0*/  IMAD.MOV.U32 R16, RZ, RZ, R19 ;  /* 0x000000ffff107224 */ /* 0x001fca00078e0013 */
[----:B------:R0:W-:Y:S04]  /*518b0*/  STL [R1+0x2c74], R16 ;  /* 0x002c741001007387 */ /* 0x0001e80000100800 */
[----:B0-----:R-:W3:Y:S04]  /*518c0*/  LDL.LU R16, [R1+0x1d0] ;  /* 0x0001d00001107983 */ /* 0x001ee80000300800 */
[----:B------:R-:W3:Y:S04]  /*518d0*/  LDL.LU R17, [R1+0x1d4] ;  /* 0x0001d40001117983 */ /* 0x000ee80000300800 */
[----:B------:R-:W3:Y:S04]  /*518e0*/  LDL.LU R18, [R1+0x1d8] ;  /* 0x0001d80001127983 */ /* 0x000ee80000300800 */
[----:B------:R-:W3:Y:S01]  /*518f0*/  LDL.LU R19, [R1+0x1dc] ;  /* 0x0001dc0001137983 */ /* 0x000ee20000300800 */
[----:B--2---:R-:W-:Y:S03]  /*51900*/  HMMA.16816.F32.BF16 R12, R4, R12, R24 ;  /* 0x0000000c040c723c */ /* 0x004fe60000041818 */
[----:B------:R-:W2:-:S15]  /*51910*/  LDL.LU.64 R24, [R1+0x2de8] ;  /* 0x002de80001187983 */ /* 0x000e9e0000300a00 */
[----:B------:R-:W-:Y:S01]  /*51920*/  NOP ;  /* 0x0000000000007918 */ /* 0x000fe20000000000 */
[----:B------:R-:W-:Y:S01]  /*51930*/  MOV R0, R15 ;  /* 0x0000000f00007202 */ /* 0x000fe20000000f00 */
[----:B------:R-:W-:Y:S04]  /*51940*/  STL.64 [R1+0x100], R12 ;  /* 0x0001000c01007387 */ /* 0x000fe80000100a00 */
[----:B------:R0:W-:Y:S04]  /*51950*/  STL [R1+0x108], R14 ;  /* 0x0001080e01007387 */ /* 0x0001e80000100800 */
[----:B0-----:R-:W3:Y:S04]  /*51960*/  LDL.LU.64 R14, [R1+0x2de0] ;  /* 0x002de000010e7983 */ /* 0x001ee80000300a00 */
[----:B------:R-:W3:Y:S04]  /*51970*/  LDL.LU.64 R12, [R1+0x2dd8] ;  /* 0x002dd800010c7983 */ /* 0x000ee80000300a00 */
[----:B------:R-:W-:Y:S01]  /*51980*/  STL [R1+0x2c78], R0 ;  /* 0x002c780001007387 */ /* 0x000fe20000100800 */
        /* <DEDUP_REMOVED lines=14> */
[----:B------:R-:W4:Y:S04]  /*51a70*/  LDL.LU R24, [R1+0xd0] ;  /* 0x0000d00001187983 */ /* 0x000f280000300800 */
[----:B------:R-:W4:Y:S04]  /*51a80*/  LDL.LU R25, [R1+0xd4] ;  /* 0x0000d40001197983 */ /* 0x000f280000300800 */
[----:B0-----:R-:W4:Y:S04]  /*51a90*/  LDL.LU R26, [R1+0xd8] ;  /* 0x0000d800011a7983 */ /* 0x001f280000300800 */
[----:B------:R-:W4:Y:S02]  /*51aa0*/  LDL.LU R27, [R1+0xdc] ;  /* 0x0000dc00011b7983 */ /* 0x000f240000300800 */
[----:B----4-:R-:W-:-:S15]  /*51ab0*/  HMMA.16816.F32.BF16 R24, R4, R20, R24 ;  /* 0x000000140418723c */ /* 0x010fde0000041818 */
[----:B------:R-:W-:-:S04]  /*51ac0*/  NOP ;  /* 0x0000000000007918 */ /* 0x000fc80000000000 */
[----:B------:R-:W-:Y:S02]  /*51ad0*/  MOV R21, R26 ;  /* 0x0000001a00157202 */ /* 0x000fe40000000f00 */
[----:B------:R-:W-:Y:S01]  /*51ae0*/  MOV R20, R27 ;  /* 0x0000001b00147202 */ /* 0x000fe20000000f00 */
[----:B------:R-:W-:Y:S04]  /*51af0*/  STL.64 [R1+0xd0], R24 ;  /* 0x0000d01801007387 */ /* 0x000fe80000100a00 */
[----:B------:R0:W-:Y:S04]  /*51b00*/  STL.64 [R1+0x2d98], R20 ;  /* 0x002d981401007387 */ /* 0x0001e80000100a00 */
[----:B------:R-:W2:Y:S01]  /*51b10*/  LDL.LU.64 R26, [R1+0x68] ;  /* 0x00006800011a7983 */ /* 0x000ea20000300a00 */
[----:B------:R-:W-:Y:S03]  /*51b20*/  HMMA.16816.F32.BF16 R4, R4, R8, R16 ;  /* 0x000000080404723c */ /* 0x000fe60000041810 */
[----:B--2---:R-:W-:Y:S04]  /*51b30*/  STL.64 [R1+0x2d38], R26 ;  /* 0x002d381a01007387 */ /* 0x004fe80000100a00 */
[----:B------:R1:W-:Y:S04]  /*51b40*/  STL.64 [R1+0x2d90], R10 ;  /* 0x002d900a01007387 */ /* 0x0003e80000100a00 */
[----:B------:R-:W2:Y:S04]  /*51b50*/  LDL.LU R16, [R1+0x2b0] ;  /* 0x0002b00001107983 */ /* 0x000ea80000300800 */
[----:B------:R-:W2:Y:S04]  /*51b60*/  LDL.LU R17, [R1+0x2b4] ;  /* 0x0002b40001117983 */ /* 0x000ea80000300800 */
[----:B------:R-:W2:Y:S04]  /*51b70*/  LDL.LU R18, [R1+0x2b8] ;  /* 0x0002b80001127983 */ /* 0x000ea80000300800 */
[----:B------:R-:W2:Y:S04]  /*51b80*/  LDL.LU R19, [R1+0x2bc] ;  /* 0x0002bc0001137983 */ /* 0x000ea80000300800 */
[----:B0-----:R-:W3:Y:S04]  /*51b90*/  LDL.LU R20, [R1+0x2c0] ;  /* 0x0002c00001147983 */ /* 0x001ee80000300800 */
[----:B------:R-:W3:Y:S04]  /*51ba0*/  LDL.LU R21, [R1+0x2c4] ;  /* 0x0002c40001157983 */ /* 0x000ee80000300800 */
[----:B------:R-:W3:Y:S04]  /*51bb0*/  LDL.LU R22, [R1+0x2c8] ;  /* 0x0002c80001167983 */ /* 0x000ee80000300800 */
[----:B------:R-:W3:Y:S04]  /*51bc0*/  LDL.LU R23, [R1+0x2cc] ;  /* 0x0002cc0001177983 */ /* 0x000ee80000300800 */
[----:B-1----:R-:W3:Y:S04]  /*51bd0*/  LDL.LU.64 R10, [R1+0xc8] ;  /* 0x0000c800010a7983 */ /* 0x002ee80000300a00 */
[----:B------:R-:W4:Y:S04]  /*51be0*/  LDL.LU.64 R26, [R1+0x78] ;  /* 0x00007800011a7983 */ /* 0x000f280000300a00 */
[----:B----4-:R0:W-:Y:S04]  /*51bf0*/  STL.64 [R1+0x2d40], R26 ;  /* 0x002d401a01007387 */ /* 0x0101e80000100a00 */
[----:B0-----:R-:W4:Y:S04]  /*51c00*/  LDL.LU.64 R26, [R1+0x88] ;  /* 0x00008800011a7983 */ /* 0x001f280000300a00 */
[----:B----4-:R0:W-:Y:S04]  /*51c10*/  STL.64 [R1+0x2d58], R26 ;  /* 0x002d581a01007387 */ /* 0x0101e80000100a00 */
[----:B0-----:R-:W4:Y:S04]  /*51c20*/  LDL.LU.64 R26, [R1+0x98] ;  /* 0x00009800011a7983 */ /* 0x001f280000300a00 */
[----:B----4-:R0:W-:Y:S04]  /*51c30*/  STL.64 [R1+0x2d70], R26 ;  /* 0x002d701a01007387 */ /* 0x0101e80000100a00 */
[----:B0-----:R-:W4:Y:S04]  /*51c40*/  LDL.LU.64 R26, [R1+0xa8] ;  /* 0x0000a800011a7983 */ /* 0x001f280000300a00 */
[----:B----4-:R0:W-:Y:S04]  /*51c50*/  STL.64 [R1+0x2d88], R26 ;  /* 0x002d881a01007387 */ /* 0x0101e80000100a00 */
[----:B0-----:R-:W2:Y:S04]  /*51c60*/  LDL.LU.64 R26, [R1+0xb8] ;  /* 0x0000b800011a7983 */ /* 0x001ea80000300a00 */
[----:B------:R0:W-:Y:S04]  /*51c70*/  STL.64 [R1+0x2a78], R6 ;  /* 0x002a780601007387 */ /* 0x0001e80000100a00 */
[----:B------:R1:W-:Y:S04]  /*51c80*/  STL.64 [R1+0x2a70], R4 ;  /* 0x002a700401007387 */ /* 0x0003e80000100a00 */
[----:B0-----:R-:W4:Y:S04]  /*51c90*/  LDL.LU.64 R6, [R1+0x58] ;  /* 0x0000580001067983 */ /* 0x001f280000300a00 */
[----:B----4-:R0:W-:Y:S04]  /*51ca0*/  STL.64 [R1+0x2d30], R6 ;  /* 0x002d300601007387 */ /* 0x0101e80000100a00 */
[----:B-1----:R-:W4:Y:S04]  /*51cb0*/  LDL.LU R4, [R1+0x260] ;  /* 0x0002600001047983 */ /* 0x002f280000300800 */
[----:B------:R-:W4:Y:S01]  /*51cc0*/  LDL.LU R5, [R1+0x264] ;  /* 0x0002640001057983 */ /* 0x000f220000300800 */
[----:B0-----:R-:W-:-:S03]  /*51cd0*/  MOV R6, R3 ;  /* 0x0000000300067202 */ /* 0x001fc60000000f00 */
[----:B------:R-:W2:Y:S04]  /*51ce0*/  LDL.LU R3, [R1+0x2da4] ;  /* 0x002da40001037983 */ /* 0x000ea80000300800 */
[----:B------:R-:W2:Y:S04]  /*51cf0*/  LDL.LU R7, [R1+0x26c] ;  /* 0x00026c0001077983 */ /* 0x000ea80000300800 */
[----:B--2---:R-:W-:Y:S04]  /*51d00*/  STL.64 [R1+0x2d50], R6 ;  /* 0x002d500601007387 */ /* 0x004fe80000100a00 */
[----:B----4-:R0:W-:Y:S04]  /*51d10*/  STL.64 [R1+0x2d48], R4 ;  /* 0x002d480401007387 */ /* 0x0101e80000100a00 */
[----:B0-----:R-:W2:Y:S04]  /*51d20*/  LDL.LU R4, [R1+0x280] ;  /* 0x0002800001047983 */ /* 0x001ea80000300800 */
[----:B------:R-:W2:Y:S04]  /*51d30*/  LDL.LU R5, [R1+0x284] ;  /* 0x0002840001057983 */ /* 0x000ea80000300800 */
[----:B------:R-:W4:Y:S01]  /*51d40*/  LDL.LU R6, [R1+0x288] ;  /* 0x0002880001067983 */ /* 0x000f220000300800 */
[----:B------:R-:W-:-:S03]  /*51d50*/  IMAD.MOV.U32 R7, RZ, RZ, R3 ;  /* 0x000000ffff077224 */ /* 0x000fc600078e0003 */
[----:B------:R-:W2:Y:S01]  /*51d60*/  LDL.LU R3, [R1+0x2da0] ;  /* 0x002da00001037983 */ /* 0x000ea20000300800 */
[C---:B---3--:R-:W-:Y:S03]  /*51d70*/  HMMA.16816.F32.BF16 R20, R12.reuse, R10, R20 ;  /* 0x0000000a0c14723c */ /* 0x048fe60000041814 */
[----:B----4-:R-:W-:Y:S04]  /*51d80*/  STL.64 [R1+0x2d68], R6 ;  /* 0x002d680601007387 */ /* 0x010fe80000100a00 */
[----:B--2---:R0:W-:Y:S04]  /*51d90*/  STL.64 [R1+0x2d60], R4 ;  /* 0x002d600401007387 */ /* 0x0041e80000100a00 */
[----:B0-----:R-:W2:Y:S04]  /*51da0*/  LDL.LU R4, [R1+0x290] ;  /* 0x0002900001047983 */ /* 0x001ea80000300800 */
[----:B------:R-:W2:Y:S04]  /*51db0*/  LDL.LU R5, [R1+0x294] ;  /* 0x0002940001057983 */ /* 0x000ea80000300800 */
[----:B------:R-:W3:Y:S04]  /*51dc0*/  LDL.LU R6, [R1+0x298] ;  /* 0x0002980001067983 */ /* 0x000ee80000300800 */
[----:B------:R-:W3:Y:S01]  /*51dd0*/  LDL.LU R7, [R1+0x29c] ;  /* 0x00029c0001077983 */ /* 0x000ee20000300800 */
[----:B------:R-:W-:Y:S01]  /*51de0*/  HMMA.16816.F32.BF16 R16, R12, R26, R16 ;  /* 0x0000001a0c10723c */ /* 0x000fe20000041810 */
[----:B------:R-:W-:Y:S01]  /*51df0*/  MOV R9, R11 ;  /* 0x0000000b00097202 */ /* 0x000fe20000000f00 */
[----:B------:R-:W-:Y:S01]  /*51e00*/  IMAD.MOV.U32 R29, RZ, RZ, R27 ;  /* 0x000000ffff1d7224 */ /* 0x000fe200078e001b */
[----:B---3--:R-:W-:Y:S04]  /*51e10*/  STL.64 [R1+0x2d80], R6 ;  /* 0x002d800601007387 */ /* 0x008fe80000100a00 */
[----:B--2---:R0:W-:Y:S04]  /*51e20*/  STL.64 [R1+0x2d78], R4 ;  /* 0x002d780401007387 */ /* 0x0041e80000100a00 */
[----:B0-----:R-:W2:Y:S04]  /*51e30*/  LDL.LU R4, [R1+0x2a0] ;  /* 0x0002a00001047983 */ /* 0x001ea80000300800 */
[----:B------:R-:W2:Y:S04]  /*51e40*/  LDL.LU R5, [R1+0x2a4] ;  /* 0x0002a40001057983 */ /* 0x000ea80000300800 */
[----:B------:R-:W2:Y:S04]  /*51e50*/  LDL.LU R6, [R1+0x2a8] ;  /* 0x0002a80001067983 */ /* 0x000ea80000300800 */
[----:B------:R0:W-:Y:S04]  /*51e60*/  STL.64 [R1+0x580], R20 ;  /* 0x0005801401007387 */ /* 0x0001e80000100a00 */
[----:B------:R1:W-:Y:S04]  /*51e70*/  STL.64 [R1+0x588], R22 ;  /* 0x0005881601007387 */ /* 0x0003e80000100a00 */
[----:B0-----:R-:W3:Y:S01]  /*51e80*/  LDL.LU.64 R20, [R1+0x2d98] ;  /* 0x002d980001147983 */ /* 0x001ee20000300a00 */
[----:B-1----:R-:W-:-:S03]  /*51e90*/  MOV R23, R10 ;  /* 0x0000000a00177202 */ /* 0x002fc60000000f00 */
[----:B------:R-:W4:Y:S04]  /*51ea0*/  LDL.LU.64 R10, [R1+0x2d90] ;  /* 0x002d9000010a7983 */ /* 0x000f280000300a00 */
[----:B------:R-:W-:Y:S04]  /*51eb0*/  STL [R1+0x2c80], R9 ;  /* 0x002c800901007387 */ /* 0x000fe80000100800 */
[----:B------:R-:W-:Y:S04]  /*51ec0*/  STL [R1+0x2c7c], R23 ;  /* 0x002c7c1701007387 */ /* 0x000fe80000100800 */
[----:B------:R-:W-:Y:S04]  /*51ed0*/  STL.64 [R1+0x5e0], R16 ;  /* 0x0005e01001007387 */ /* 0x000fe80000100a00 */
[----:B------:R0:W-:Y:S02]  /*51ee0*/  STL.64 [R1+0x5e8], R18 ;  /* 0x0005e81201007387 */ /* 0x0001e40000100a00 */
[----:B0-----:R-:W-:-:S02]  /*51ef0*/  MOV R19, R26 ;  /* 0x0000001a00137202 */ /* 0x001fc40000000f00 */
[----:B------:R-:W2:Y:S01]  /*51f00*/  LDL.LU.64 R26, [R1+0x2d88] ;  /* 0x002d8800011a7983 */ /* 0x000ea20000300a00 */
[----:B------:R-:W-:-:S03]  /*51f10*/  MOV R7, R3 ;  /* 0x0000000300077202 */ /* 0x000fc60000000f00 */
[----:B------:R-:W-:Y:S04]  /*51f20*/  STL [R1+0x2c98], R29 ;  /* 0x002c981d01007387 */ /* 0x000fe80000100800 */
[----:B--2---:R-:W-:Y:S01]  /*51f30*/  HMMA.16816.F32.BF16 R4, R12, R26, R4 ;  /* 0x0000001a0c04723c */ /* 0x004fe20000041804 */
[----:B------:R-:W-:Y:S02]  /*51f40*/  MOV R17, R26 ;  /* 0x0000001a00117202 */ /* 0x000fe40000000f00 */
[----:B------:R-:W-:-:S15]  /*51f50*/  MOV R18, R27 ;  /* 0x0000001b00127202 */ /* 0x000fde0000000f00 */
[----:B------:R-:W-:Y:S01]  /*51f60*/  NOP ;  /* 0x0000000000007918 */ /* 0x000fe20000000000 */
[----:B------:R-:W-:Y:S04]  /*51f70*/  STL.64 [R1+0x5f0], R4 ;  /* 0x0005f00401007387 */ /* 0x000fe80000100a00 */
[----:B------:R0:W-:Y:S04]  /*51f80*/  STL.64 [R1+0x5f8], R6 ;  /* 0x0005f80601007387 */ /* 0x0001e80000100a00 */
[----:B0-----:R-:W2:Y:S04]  /*51f90*/  LDL.LU.64 R6, [R1+0x2d80] ;  /* 0x002d800001067983 */ /* 0x001ea80000300a00 */
[----:B------:R-:W2:Y:S04]  /*51fa0*/  LDL.LU.64 R4, [R1+0x2d78] ;  /* 0x002d780001047983 */ /* 0x000ea80000300a00 */
[----:B------:R-:W2:Y:S02]  /*51fb0*/  LDL.LU.64 R26, [R1+0x2d70] ;  /* 0x002d7000011a7983 */ /* 0x000ea40000300a00 */
        /* <DEDUP_REMOVED lines=9> */
[----:B------:R-:W-:Y:S04]  /*52050*/  STL [R1+0x2ca0], R28 ;  /* 0x002ca01c01007387 */ /* 0x000fe80000100800 */
[----:B------:R-:W-:Y:S01]  /*52060*/  STL [R1+0x2c9c], R2 ;  /* 0x002c9c0201007387 */ /* 0x000fe20000100800 */
        /* <DEDUP_REMOVED lines=9> */
[----:B------:R-:W-:Y:S04]  /*52100*/  STL [R1+0x2ca4], R3 ;  /* 0x002ca40301007387 */ /* 0x000fe80000100800 */
[----:B----4-:R-:W-:Y:S04]  /*52110*/  STL.64 [R1+0x2be8], R10 ;  /* 0x002be80a01007387 */ /* 0x010fe80000100a00 */
        /* <DEDUP_REMOVED lines=13> */
[----:B------:R-:W-:Y:S01]  /*521f0*/  MOV R22, R26 ;  /* 0x0000001a00167202 */ /* 0x000fe20000000f00 */
[----:B------:R-:W-:-:S15]  /*52200*/  IMAD.MOV.U32 R11, RZ, RZ, R27 ;  /* 0x000000ffff0b7224 */ /* 0x000fde00078e001b */
[----:B------:R-:W-:Y:S02]  /*52210*/  NOP ;  /* 0x0000000000007918 */ /* 0x000fe40000000000 */
[----:B------:R-:W-:Y:S04]  /*52220*/  STL.64 [R1+0x630], R4 ;  /* 0x0006300401007387 */ /* 0x000fe80000100a00 */
[----:B------:R0:W-:Y:S04]  /*52230*/  STL.64 [R1+0x638], R6 ;  /* 0x0006380601007387 */ /* 0x0001e80000100a00 */
[----:B0-----:R-:W2:Y:S04]  /*52240*/  LDL.LU.64 R6, [R1+0x2d30] ;  /* 0x002d300001067983 */ /* 0x001ea80000300a00 */
[----:B------:R-:W4:Y:S04]  /*52250*/  LDL.LU.64 R26, [R1+0x2d28] ;  /* 0x002d2800011a7983 */ /* 0x000f280000300a00 */
[----:B------:R-:W-:Y:S04]  /*52260*/  STL.64 [R1+0x2d00], R10 ;  /* 0x002d000a01007387 */ /* 0x000fe80000100a00 */
[----:B------:R0:W-:Y:S04]  /*52270*/  STL [R1+0x2cf8], R8 ;  /* 0x002cf80801007387 */ /* 0x0001e80000100800 */
[----:B0-----:R-:W3:Y:S04]  /*52280*/  LDL.LU R8, [R1+0x250] ;  /* 0x0002500001087983 */ /* 0x001ee80000300800 */
[----:B------:R-:W3:Y:S01]  /*52290*/  LDL.LU R9, [R1+0x254] ;  /* 0x0002540001097983 */ /* 0x000ee20000300800 */
[----:B----4-:R-:W-:-:S02]  /*522a0*/  MOV R10, R26 ;  /* 0x0000001a000a7202 */ /* 0x010fc40000000f00 */
[----:B------:R-:W-:Y:S01]  /*522b0*/  MOV R11, R27 ;  /* 0x0000001b000b7202 */ /* 0x000fe20000000f00 */
[----:B------:R-:W4:Y:S01]  /*522c0*/  LDL.LU R26, [R1+0x2d24] ;  /* 0x002d2400011a7983 */ /* 0x000f220000300800 */
[----:B--2---:R-:W-:-:S03]  /*522d0*/  MOV R16, R7 ;  /* 0x0000000700107202 */ /* 0x004fc60000000f00 */
[----:B------:R-:W4:Y:S02]  /*522e0*/  LDL.LU R27, [R1+0x2d20] ;  /* 0x002d2000011b7983 */ /* 0x000f240000300800 */
[----:B---3--:R-:W-:-:S15]  /*522f0*/  HMMA.16816.F32.BF16 R8, R12, R6, R8 ;  /* 0x000000060c08723c */ /* 0x008fde0000041808 */
[----:B------:R-:W-:-:S04]  /*52300*/  NOP ;  /* 0x0000000000007918 */ /* 0x000fc80000000000 */
[----:B------:R-:W-:Y:S04]  /*52310*/  STL.64 [R1+0x640], R8 ;  /* 0x0006400801007387 */ /* 0x000fe80000100a00 */
[----:B------:R-:W-:Y:S04]  /*52320*/  STL.64 [R1+0x648], R10 ;  /* 0x0006480a01007387 */ /* 0x000fe80000100a00 */
[----:B------:R-:W-:Y:S04]  /*52330*/  STL.64 [R1+0x2c90], R18 ;  /* 0x002c901201007387 */ /* 0x000fe80000100a00 */
[----:B------:R-:W-:Y:S04]  /*52340*/  STL.64 [R1+0x2c88], R16 ;  /* 0x002c881001007387 */ /* 0x000fe80000100a00 */
[----:B------:R-:W2:Y:S04]  /*52350*/  LDL.LU R24, [R1+0x420] ;  /* 0x0004200001187983 */ /* 0x000ea80000300800 */
[----:B------:R-:W2:Y:S04]  /*52360*/  LDL.LU R25, [R1+0x424] ;  /* 0x0004240001197983 */ /* 0x000ea80000300800 */
[----:B----4-:R-:W-:Y:S04]  /*52370*/  STL.64 [R1+0x2cb0], R26 ;  /* 0x002cb01a01007387 */ /* 0x010fe80000100a00 */
[----:B--2---:R0:W-:Y:S04]  /*52380*/  STL.64 [R1+0x2ca8], R24 ;  /* 0x002ca81801007387 */ /* 0x0041e80000100a00 */
[----:B0-----:R-:W2:Y:S04]  /*52390*/  LDL.LU R24, [R1+0x200] ;  /* 0x0002000001187983 */ /* 0x001ea80000300800 */
[----:B------:R-:W2:Y:S04]  /*523a0*/  LDL.LU R25, [R1+0x204] ;  /* 0x0002040001197983 */ /* 0x000ea80000300800 */
[----:B------:R-:W3:Y:S04]  /*523b0*/  LDL.LU R26, [R1+0x208] ;  /* 0x00020800011a7983 */ /* 0x000ee80000300800 */
[----:B------:R-:W3:Y:S04]  /*523c0*/  LDL.LU R27, [R1+0x20c] ;  /* 0x00020c00011b7983 */ /* 0x000ee80000300800 */
[----:B---3--:R0:W-:Y:S04]  /*523d0*/  STL.64 [R1+0x2cc0], R26 ;  /* 0x002cc01a01007387 */ /* 0x0081e80000100a00 */
[----:B--2---:R-:W-:Y:S04]  /*523e0*/  STL.64 [R1+0x2cb8], R24 ;  /* 0x002cb81801007387 */ /* 0x004fe80000100a00 */
[----:B0-----:R-:W2:Y:S04]  /*523f0*/  LDL.LU.64 R26, [R1+0x18] ;  /* 0x00001800011a7983 */ /* 0x001ea80000300a00 */
[----:B--2---:R0:W-:Y:S04]  /*52400*/  STL.64 [R1+0x2cd8], R26 ;  /* 0x002cd81a01007387 */ /* 0x0041e80000100a00 */
[----:B0-----:R-:W2:Y:S04]  /*52410*/  LDL.LU.64 R26, [R1+0x28] ;  /* 0x00002800011a7983 */ /* 0x001ea80000300a00 */
[----:B--2---:R-:W-:Y:S04]  /*52420*/  STL.64 [R1+0x2cf0], R26 ;  /* 0x002cf01a01007387 */ /* 0x004fe80000100a00 */
[----:B------:R-:W2:Y:S04]  /*52430*/  LDL.LU R16, [R1+0x1f0] ;  /* 0x0001f00001107983 */ /* 0x000ea80000300800 */
[----:B------:R-:W2:Y:S04]  /*52440*/  LDL.LU R17, [R1+0x1f4] ;  /* 0x0001f40001117983 */ /* 0x000ea80000300800 */
[----:B------:R-:W3:Y:S04]  /*52450*/  LDL.LU R18, [R1+0x1f8] ;  /* 0x0001f80001127983 */ /* 0x000ee80000300800 */
[----:B------:R-:W3:Y:S04]  /*52460*/  LDL.LU R19, [R1+0x1fc] ;  /* 0x0001fc0001137983 */ /* 0x000ee80000300800 */
[----:B------:R-:W4:Y:S04]  /*52470*/  LDL.LU R8, [R1+0x230] ;  /* 0x0002300001087983 */ /* 0x000f280000300800 */
[----:B------:R-:W4:Y:S04]  /*52480*/  LDL.LU R9, [R1+0x234] ;  /* 0x0002340001097983 */ /* 0x000f280000300800 */
[----:B------:R-:W2:Y:S04]  /*52490*/  LDL.LU R10, [R1+0x238] ;  /* 0x00023800010a7983 */ /* 0x000ea80000300800 */
[----:B------:R-:W2:Y:S04]  /*524a0*/  LDL.LU R11, [R1+0x23c] ;  /* 0x00023c00010b7983 */ /* 0x000ea80000300800 */
[----:B--2---:R0:W-:Y:S04]  /*524b0*/  STL.64 [R1+0x2d10], R10 ;  /* 0x002d100a01007387 */ /* 0x0041e80000100a00 */
[----:B----4-:R-:W-:Y:S04]  /*524c0*/  STL.64 [R1+0x2d08], R8 ;  /* 0x002d080801007387 */ /* 0x010fe80000100a00 */
[----:B0-----:R-:W2:Y:S04]  /*524d0*/  LDL.LU.64 R10, [R1+0x48] ;  /* 0x00004800010a7983 */ /* 0x001ea80000300a00 */
[----:B------:R-:W4:Y:S04]  /*524e0*/  LDL.LU.64 R26, [R1+0x38] ;  /* 0x00003800011a7983 */ /* 0x000f280000300a00 */
[----:B----4-:R0:W-:Y:S04]  /*524f0*/  STL.64 [R1+0x2d18], R26 ;  /* 0x002d181a01007387 */ /* 0x0101e80000100a00 */
[----:B------:R-:W2:Y:S04]  /*52500*/  LDL.LU R24, [R1+0x240] ;  /* 0x0002400001187983 */ /* 0x000ea80000300800 */
[----:B------:R-:W2:Y:S04]  /*52510*/  LDL.LU R25, [R1+0x244] ;  /* 0x0002440001197983 */ /* 0x000ea80000300800 */
[----:B0-----:R-:W2:Y:S04]  /*52520*/  LDL.LU R26, [R1+0x248] ;  /* 0x00024800011a7983 */ /* 0x001ea80000300800 */
[----:B------:R-:W2:Y:S04]  /*52530*/  LDL.LU R27, [R1+0x24c] ;  /* 0x00024c00011b7983 */ /* 0x000ea80000300800 */
[----:B---3--:R-:W-:Y:S04]  /*52540*/  STL.64 [R1+0x2cd0], R18 ;  /* 0x002cd01201007387 */ /* 0x008fe80000100a00 */
        /* <DEDUP_REMOVED lines=11> */
[----:B------:R-:W4:Y:S04]  /*52600*/  LDL.LU R4, [R1+0xd0] ;  /* 0x0000d00001047983 */ /* 0x000f280000300800 */
[----:B------:R-:W4:Y:S01]  /*52610*/  LDL.LU R5, [R1+0xd4] ;  /* 0x0000d40001057983 */ /* 0x000f220000300800 */
[----:B------:R-:W-:Y:S01]  /*52620*/  MOV R0, R6 ;  /* 0x0000000600007202 */ /* 0x000fe20000000f00 */
[----:B------:R-:W-:Y:S01]  /*52630*/  IMAD.MOV.U32 R6, RZ, RZ, R21 ;  /* 0x000000ffff067224 */ /* 0x000fe200078e0015 */
[----:B------:R-:W-:-:S05]  /*52640*/  MOV R7, R20 ;  /* 0x0000001400077202 */ /* 0x000fca0000000f00 */
[----:B------:R-:W-:Y:S01]  /*52650*/  STL.64 [R1+0x2a90], R6 ;  /* 0x002a900601007387 */ /* 0x000fe20000100a00 */
[----:B--2---:R-:W-:Y:S03]  /*52660*/  HMMA.16816.F32.BF16 R24, R12, R10, R24 ;  /* 0x0000000a0c18723c */ /* 0x004fe60000041818 */
[----:B----4-:R0:W-:Y:S04]  /*52670*/  STL.64 [R1+0x2a88], R4 ;  /* 0x002a880401007387 */ /* 0x0101e80000100a00 */
[----:B0-----:R-:W2:Y:S04]  /*52680*/  LDL.LU R4, [R1+0xe0] ;  /* 0x0000e00001047983 */ /* 0x001ea80000300800 */
[----:B------:R-:W2:Y:S04]  /*52690*/  LDL.LU R5, [R1+0xe4] ;  /* 0x0000e40001057983 */ /* 0x000ea80000300800 */
[----:B------:R-:W4:Y:S04]  /*526a0*/  LDL.LU R6, [R1+0xe8] ;  /* 0x0000e80001067983 */ /* 0x000f280000300800 */
[----:B------:R-:W4:Y:S04]  /*526b0*/  LDL.LU R7, [R1+0xec] ;  /* 0x0000ec0001077983 */ /* 0x000f280000300800 */
[----:B----4-:R0:W-:Y:S04]  /*526c0*/  STL.64 [R1+0x2aa0], R6 ;  /* 0x002aa00601007387 */ /* 0x0101e80000100a00 */
[----:B--2---:R1:W-:Y:S04]  /*526d0*/  STL.64 [R1+0x2a98], R4 ;  /* 0x002a980401007387 */ /* 0x0043e80000100a00 */
[----:B0-----:R-:W2:Y:S04]  /*526e0*/  LDL.LU R6, [R1+0x8] ;  /* 0x0000080001067983 */ /* 0x001ea80000300800 */
[----:B------:R-:W2:Y:S04]  /*526f0*/  LDL.LU R7, [R1+0xc] ;  /* 0x00000c0001077983 */ /* 0x000ea80000300800 */
[----:B------:R-:W4:Y:S04]  /*52700*/  LDL.LU R20, [R1+0x470] ;  /* 0x0004700001147983 */ /* 0x000f280000300800 */
[----:B------:R-:W4:Y:S04]  /*52710*/  LDL.LU R21, [R1+0x474] ;  /* 0x0004740001157983 */ /* 0x000f280000300800 */
[----:B------:R-:W-:Y:S04]  /*52720*/  STL.64 [R1+0x650], R24 ;  /* 0x0006501801007387 */ /* 0x000fe80000100a00 */
[----:B------:R0:W-:Y:S01]  /*52730*/  STL.64 [R1+0x658], R26 ;  /* 0x0006581a01007387 */ /* 0x0001e20000100a00 */
[----:B-1----:R-:W-:-:S02]  /*52740*/  MOV R5, R10 ;  /* 0x0000000a00057202 */ /* 0x002fc40000000f00 */
[----:B------:R-:W-:Y:S01]  /*52750*/  MOV R4, R11 ;  /* 0x0000000b00047202 */ /* 0x000fe20000000f00 */
[----:B0-----:R-:W2:Y:S04]  /*52760*/  LDL.LU.64 R26, [R1+0x2d18] ;  /* 0x002d1800011a7983 */ /* 0x001ea80000300a00 */
[----:B------:R-:W2:Y:S04]  /*52770*/  LDL.LU.64 R10, [R1+0x2d10] ;  /* 0x002d1000010a7983 */ /* 0x000ea80000300a00 */
[----:B------:R-:W2:Y:S02]  /*52780*/  LDL.LU.64 R8, [R1+0x2d08] ;  /* 0x002d080001087983 */ /* 0x000ea40000300a00 */
[----:B--2---:R-:W-:Y:S01]  /*52790*/  HMMA.16816.F32.BF16 R8, R12, R26, R8 ;  /* 0x0000001a0c08723c */ /* 0x004fe20000041808 */
[----:B------:R-:W-:-:S15]  /*527a0*/  IMAD.MOV.U32 R23, RZ, RZ, R27 ;  /* 0x000000ffff177224 */ /* 0x000fde00078e001b */
[----:B------:R-:W-:-:S03]  /*527b0*/  NOP ;  /* 0x0000000000007918 */ /* 0x000fc60000000000 */
[----:B------:R0:W-:Y:S04]  /*527c0*/  STL.64 [R1+0x660], R8 ;  /* 0x0006600801007387 */ /* 0x0001e80000100a00 */
[----:B------:R1:W-:Y:S01]  /*527d0*/  STL.64 [R1+0x668], R10 ;  /* 0x0006680a01007387 */ /* 0x0003e20000100a00 */
[----:B0-----:R-:W-:-:S03]  /*527e0*/  MOV R9, R26 ;  /* 0x0000001a00097202 */ /* 0x001fc60000000f00 */
[----:B-1----:R-:W2:Y:S04]  /*527f0*/  LDL.LU.64 R10, [R1+0x2d00] ;  /* 0x002d0000010a7983 */ /* 0x002ea80000300a00 */
[----:B------:R-:W2:Y:S04]  /*52800*/  LDL.LU R8, [R1+0x2cf8] ;  /* 0x002cf80001087983 */ /* 0x000ea80000300800 */
[----:B------:R-:W3:Y:S02]  /*52810*/  LDL.LU.64 R26, [R1+0x2cf0] ;  /* 0x002cf000011a7983 */ /* 0x000ee40000300a00 */
[----:B---3--:R-:W-:Y:S01]  /*52820*/  HMMA.16816.F32.BF16 R16, R12, R26, R16 ;  /* 0x0000001a0c10723c */ /* 0x008fe20000041810 */
[----:B------:R-:W-:-:S02]  /*52830*/  MOV R2, R26 ;  /* 0x0000001a00027202 */ /* 0x000fc40000000f00 */
[----:B------:R-:W-:-:S15]  /*52840*/  MOV R29, R27 ;  /* 0x0000001b001d7202 */ /* 0x000fde0000000f00 */
[----:B------:R-:W-:Y:S01]  /*52850*/  NOP ;  /* 0x0000000000007918 */ /* 0x000fe20000000000 */
[----:B------:R-:W-:Y:S04]  /*52860*/  STL.64 [R1+0x670], R16 ;  /* 0x0006701001007387 */ /* 0x000fe80000100a00 */
[----:B------:R0:W-:Y:S04]  /*52870*/  STL.64 [R1+0x678], R18 ;  /* 0x0006781201007387 */ /* 0x0001e80000100a00 */
[----:B0-----:R-:W3:Y:S04]  /*52880*/  LDL.LU.64 R18, [R1+0x2ce8] ;  /* 0x002ce80001127983 */ /* 0x001ee80000300a00 */
[----:B------:R-:W3:Y:S04]  /*52890*/  LDL.LU.64 R16, [R1+0x2ce0] ;  /* 0x002ce00001107983 */ /* 0x000ee80000300a00 */
        /* <DEDUP_REMOVED lines=9> */
[----:B------:R-:W2:Y:S04]  /*52930*/  LDL.LU.64 R26, [R1+0x2cc0] ;  /* 0x002cc000011a7983 */ /* 0x000ea80000300a00 */
[----:B------:R-:W2:Y:S02]  /*52940*/  LDL.LU.64 R24, [R1+0x2cb8] ;  /* 0x002cb80001187983 */ /* 0x000ea40000300a00 */
[----:B--2---:R-:W-:-:S15]  /*52950*/  HMMA.16816.F32.BF16 R24, R12, R6, R24 ;  /* 0x000000060c18723c */ /* 0x004fde0000041818 */
[----:B------:R-:W-:-:S04]  /*52960*/  NOP ;  /* 0x0000000000007918 */ /* 0x000fc80000000000 */
[----:B------:R-:W-:Y:S04]  /*52970*/  STL.64 [R1+0x690], R24 ;  /* 0x0006901801007387 */ /* 0x000fe80000100a00 */
[----:B------:R0:W-:Y:S04]  /*52980*/  STL.64 [R1+0x698], R26 ;  /* 0x0006981a01007387 */ /* 0x0001e80000100a00 */
[----:B0-----:R-:W3:Y:S04]  /*52990*/  LDL.LU.64 R26, [R1+0x2cb0] ;  /* 0x002cb000011a7983 */ /* 0x001ee80000300a00 */
[----:B------:R-:W2:Y:S04]  /*529a0*/  LDL.LU.64 R24, [R1+0x2ca8] ;  /* 0x002ca80001187983 */ /* 0x000ea80000300a00 */
[----:B------:R0:W-:Y:S02]  /*529b0*/  STL.64 [R1+0x2ab8], R6 ;  /* 0x002ab80601007387 */ /* 0x0001e40000100a00 */
[----:B0-----:R-:W-:Y:S01]  /*529c0*/  IMAD.MOV.U32 R6, RZ, RZ, R3 ;  /* 0x000000ffff067224 */ /* 0x001fe200078e0003 */
[----:B------:R-:W-:Y:S01]  /*529d0*/  MOV R7, R28 ;  /* 0x0000001c00077202 */ /* 0x000fe20000000f00 */
[----:B------:R-:W2:Y:S04]  /*529e0*/  LDL.LU R3, [R1+0x2ca4] ;  /* 0x002ca40001037983 */ /* 0x000ea80000300800 */
[----:B------:R-:W2:Y:S04]  /*529f0*/  LDL.LU R28, [R1+0x2ca0] ;  /* 0x002ca000011c7983 */ /* 0x000ea80000300800 */
[----:B------:R0:W-:Y:S02]  /*52a00*/  STL.64 [R1+0x2ad0], R6 ;  /* 0x002ad00601007387 */ /* 0x0001e40000100a00 */
[----:B0-----:R-:W-:-:S02]  /*52a10*/  MOV R6, R2 ;  /* 0x0000000200067202 */ /* 0x001fc40000000f00 */
[----:B------:R-:W-:Y:S01]  /*52a20*/  MOV R7, R29 ;  /* 0x0000001d00077202 */ /* 0x000fe20000000f00 */
[----:B------:R-:W2:Y:S04]  /*52a30*/  LDL.LU R2, [R1+0x2c9c] ;  /* 0x002c9c0001027983 */ /* 0x000ea80000300800 */
[----:B------:R-:W2:Y:S04]  /*52a40*/  LDL.LU R29, [R1+0x2c98] ;  /* 0x002c9800011d7983 */ /* 0x000ea80000300800 */
[----:B------:R0:W-:Y:S02]  /*52a50*/  STL.64 [R1+0x2ae8], R6 ;  /* 0x002ae80601007387 */ /* 0x0001e40000100a00 */
[----:B0-----:R-:W-:Y:S01]  /*52a60*/  MOV R6, R9 ;  /* 0x0000000900067202 */ /* 0x001fe20000000f00 */
[----:B------:R-:W-:Y:S01]  /*52a70*/  IMAD.MOV.U32 R7, RZ, RZ, R23 ;  /* 0x000000ffff077224 */ /* 0x000fe200078e0017 */
[----:B---3--:R-:W-:-:S15]  /*52a80*/  HMMA.16816.F32.BF16 R16, R12, R26, R16 ;  /* 0x0000001a0c10723c */ /* 0x008fde0000041810 */
[----:B------:R-:W-:-:S04]  /*52a90*/  NOP ;  /* 0x0000000000007918 */ /* 0x000fc80000000000 */
[----:B------:R-:W-:Y:S04]  /*52aa0*/  STL.64 [R1+0x6a0], R16 ;  /* 0x0006a01001007387 */ /* 0x000fe80000100a00 */
[----:B------:R0:W-:Y:S04]  /*52ab0*/  STL.64 [R1+0x6a8], R18 ;  /* 0x0006a81201007387 */ /* 0x0001e80000100a00 */
[----:B0-----:R-:W3:Y:S04]  /*52ac0*/  LDL.LU.64 R18, [R1+0x2c90] ;  /* 0x002c900001127983 */ /* 0x001ee80000300a00 */
[----:B------:R-:W3:Y:S04]  /*52ad0*/  LDL.LU.64 R16, [R1+0x2c88] ;  /* 0x002c880001107983 */ /* 0x000ee80000300a00 */
[----:B------:R-:W4:Y:S04]  /*52ae0*/  LDL.LU R9, [R1+0x2c80] ;  /* 0x002c800001097983 */ /* 0x000f280000300800 */
[----:B------:R-:W4:Y:S04]  /*52af0*/  LDL.LU R23, [R1+0x2c7c] ;  /* 0x002c7c0001177983 */ /* 0x000f280000300800 */
[----:B------:R-:W-:Y:S04]  /*52b00*/  STL.64 [R1+0x2b00], R6 ;  /* 0x002b000601007387 */ /* 0x000fe80000100a00 */
[----:B------:R-:W-:Y:S04]  /*52b10*/  STL.64 [R1+0x2ab0], R26 ;  /* 0x002ab01a01007387 */ /* 0x000fe80000100a00 */
[----:B--2---:R0:W-:Y:S04]  /*52b20*/  STL.64 [R1+0x2aa8], R24 ;  /* 0x002aa81801007387 */ /* 0x0041e80000100a00 */
[----:B0-----:R-:W2:Y:S04]  /*52b30*/  LDL.LU R24, [R1+0xf0] ;  /* 0x0000f00001187983 */ /* 0x001ea80000300800 */
[----:B------:R-:W2:Y:S04]  /*52b40*/  LDL.LU R25, [R1+0xf4] ;  /* 0x0000f40001197983 */ /* 0x000ea80000300800 */
[----:B------:R-:W2:Y:S04]  /*52b50*/  LDL.LU R26, [R1+0xf8] ;  /* 0x0000f800011a7983 */ /* 0x000ea80000300800 */
[----:B------:R-:W2:Y:S01]  /*52b60*/  LDL.LU R27, [R1+0xfc] ;  /* 0x0000fc00011b7983 */ /* 0x000ea20000300800 */
[----:B------:R-:W-:-:S02]  /*52b70*/  MOV R6, R5 ;  /* 0x0000000500067202 */ /* 0x000fc40000000f00 */
[----:B------:R-:W-:-:S05]  /*52b80*/  MOV R7, R4 ;  /* 0x0000000400077202 */ /* 0x000fca0000000f00 */
[----:B------:R0:W-:Y:S02]  /*52b90*/  STL.64 [R1+0x2b18], R6 ;  /* 0x002b180601007387 */ /* 0x0001e40000100a00 */
[----:B0-----:R-:W-:Y:S02]  /*52ba0*/  MOV R6, R0 ;  /* 0x0000000000067202 */ /* 0x001fe40000000f00 */
[----:B------:R-:W4:Y:S01]  /*52bb0*/  LDL.LU R0, [R1+0x2c78] ;  /* 0x002c780001007983 */ /* 0x000f220000300800 */
[----:B---3--:R-:W-:-:S03]  /*52bc0*/  MOV R7, R16 ;  /* 0x0000001000077202 */ /* 0x008fc60000000f00 */
[----:B------:R-:W3:Y:S04]  /*52bd0*/  LDL.LU R16, [R1+0x2c74] ;  /* 0x002c740001107983 */ /* 0x000ee80000300800 */
[----:B------:R-:W-:Y:S04]  /*52be0*/  STL.64 [R1+0x2b30], R6 ;  /* 0x002b300601007387 */ /* 0x000fe80000100a00 */
[----:B--2---:R-:W-:Y:S04]  /*52bf0*/  STL.64 [R1+0x2ac8], R26 ;  /* 0x002ac81a01007387 */ /* 0x004fe80000100a00 */
[----:B------:R0:W-:Y:S04]  /*52c00*/  STL.64 [R1+0x2ac0], R24 ;  /* 0x002ac01801007387 */ /* 0x0001e80000100a00 */
[----:B0-----:R-:W2:Y:S04]  /*52c10*/  LDL.LU R24, [R1+0x100] ;  /* 0x0001000001187983 */ /* 0x001ea80000300800 */
[----:B------:R-:W2:Y:S04]  /*52c20*/  LDL.LU R25, [R1+0x104] ;  /* 0x0001040001197983 */ /* 0x000ea80000300800 */
[----:B------:R-:W2:Y:S01]  /*52c30*/  LDL.LU R26, [R1+0x108] ;  /* 0x00010800011a7983 */ /* 0x000ea20000300800 */
[----:B------:R-:W-:-:S02]  /*52c40*/  MOV R6, R22 ;  /* 0x0000001600067202 */ /* 0x000fc40000000f00 */
[----:B------:R-:W-:Y:S01]  /*52c50*/  MOV R7, R11 ;  /* 0x0000000b00077202 */ /* 0x000fe20000000f00 */
[----:B----4-:R-:W-:Y:S02]  /*52c60*/  IMAD.MOV.U32 R27, RZ, RZ, R0 ;  /* 0x000000ffff1b7224 */ /* 0x010fe400078e0000 */
[----:B------:R-:W4:Y:S04]  /*52c70*/  LDL.LU R0, [R1+0x2c70] ;  /* 0x002c700001007983 */ /* 0x000f280000300800 */
[----:B------:R-:W3:Y:S04]  /*52c80*/  LDL.LU R22, [R1+0x2c6c] ;  /* 0x002c6c0001167983 */ /* 0x000ee80000300800 */
[----:B------:R-:W-:Y:S04]  /*52c90*/  STL.64 [R1+0x2b48], R6 ;  /* 0x002b480601007387 */ /* 0x000fe80000100a00 */
[----:B--2---:R-:W-:Y:S04]  /*52ca0*/  STL.64 [R1+0x2ae0], R26 ;  /* 0x002ae01a01007387 */ /* 0x004fe80000100a00 */
[----:B------:R0:W-:Y:S04]  /*52cb0*/  STL.64 [R1+0x2ad8], R24 ;  /* 0x002ad81801007387 */ /* 0x0001e80000100a00 */
[----:B0-----:R-:W2:Y:S04]  /*52cc0*/  LDL.LU R24, [R1+0x110] ;  /* 0x0001100001187983 */ /* 0x001ea80000300800 */
[----:B------:R-:W2:Y:S04]  /*52cd0*/  LDL.LU R25, [R1+0x114] ;  /* 0x0001140001197983 */ /* 0x000ea80000300800 */
[----:B------:R-:W2:Y:S01]  /*52ce0*/  LDL.LU R26, [R1+0x118] ;  /* 0x00011800011a7983 */ /* 0x000ea20000300800 */
[----:B------:R-:W-:Y:S01]  /*52cf0*/  MOV R6, R10 ;  /* 0x0000000a00067202 */ /* 0x000fe20000000f00 */
[----:B------:R-:W-:Y:S01]  /*52d00*/  IMAD.MOV.U32 R7, RZ, RZ, R8 ;  /* 0x000000ffff077224 */ /* 0x000fe200078e0008 */
[----:B---3--:R-:W-:-:S02]  /*52d10*/  MOV R27, R16 ;  /* 0x00000010001b7202 */ /* 0x008fc40000000f00 */
[----:B------:R-:W3:Y:S04]  /*52d20*/  LDL.LU R16, [R1+0x2c68] ;  /* 0x002c680001107983 */ /* 0x000ee80000300800 */
[----:B------:R-:W-:Y:S04]  /*52d30*/  STL.64 [R1+0x2b60], R6 ;  /* 0x002b600601007387 */ /* 0x000fe80000100a00 */
[----:B--2---:R0:W-:Y:S04]  /*52d40*/  STL.64 [R1+0x2af8], R26 ;  /* 0x002af81a01007387 */ /* 0x0041e80000100a00 */
[----:B------:R1:W-:Y:S01]  /*52d50*/  STL.64 [R1+0x2af0], R24 ;  /* 0x002af01801007387 */ /* 0x0003e20000100a00 */
[----:B0-----:R-:W-:-:S03]  /*52d60*/  MOV R26, R22 ;  /* 0x00000016001a7202 */ /* 0x001fc60000000f00 */
[----:B-1----:R-:W2:Y:S04]  /*52d70*/  LDL.LU R24, [R1+0x120] ;  /* 0x0001200001187983 */ /* 0x002ea80000300800 */
[----:B------:R-:W2:Y:S04]  /*52d80*/  LDL.LU R25, [R1+0x124] ;  /* 0x0001240001197983 */ /* 0x000ea80000300800 */
[----:B------:R-:W2:Y:S01]  /*52d90*/  LDL.LU R22, [R1+0x2c64] ;  /* 0x002c640001167983 */ /* 0x000ea20000300800 */
[----:B----4-:R-:W-:-:S03]  /*52da0*/  MOV R27, R0 ;  /* 0x00000000001b7202 */ /* 0x010fc60000000f00 */
[----:B------:R-:W4:Y:S04]  /*52db0*/  LDL.LU R0, [R1+0x2c60] ;  /* 0x002c600001007983 */ /* 0x000f280000300800 */
[----:B------:R-:W2:Y:S04]  /*52dc0*/  LDL.LU R4, [R1+0x170] ;  /* 0x0001700001047983 */ /* 0x000ea80000300800 */
[----:B------:R-:W2:Y:S04]  /*52dd0*/  LDL.LU R5, [R1+0x174] ;  /* 0x0001740001057983 */ /* 0x000ea80000300800 */
[----:B------:R-:W2:Y:S04]  /*52de0*/  LDL.LU R6, [R1+0x178] ;  /* 0x0001780001067983 */ /* 0x000ea80000300800 */
[----:B------:R-:W2:Y:S04]  /*52df0*/  LDL.LU R7, [R1+0x17c] ;  /* 0x00017c0001077983 */ /* 0x000ea80000300800 */
[----:B--2---:R0:W-:Y:S04]  /*52e00*/  STL.64 [R1+0x2b70], R6 ;  /* 0x002b700601007387 */ /* 0x0041e80000100a00 */
[----:B------:R-:W-:Y:S01]  /*52e10*/  STL.64 [R1+0x2b68], R4 ;  /* 0x002b680401007387 */ /* 0x000fe20000100a00 */
[----:B0-----:R-:W-:-:S02]  /*52e20*/  MOV R6, R2 ;  /* 0x0000000200067202 */ /* 0x001fc40000000f00 */
[----:B------:R-:W-:Y:S01]  /*52e30*/  MOV R7, R28 ;  /* 0x0000001c00077202 */ /* 0x000fe20000000f00 */
[----:B------:R-:W2:Y:S04]  /*52e40*/  LDL.LU R2, [R1+0x2c5c] ;  /* 0x002c5c0001027983 */ /* 0x000ea80000300800 */
[----:B------:R-:W2:Y:S04]  /*52e50*/  LDL.LU R28, [R1+0x2c58] ;  /* 0x002c5800011c7983 */ /* 0x000ea80000300800 */
[----:B------:R-:W-:Y:S04]  /*52e60*/  STL.64 [R1+0x2b88], R6 ;  /* 0x002b880601007387 */ /* 0x000fe80000100a00 */
[----:B------:R-:W-:Y:S04]  /*52e70*/  STL.64 [R1+0x2b10], R26 ;  /* 0x002b101a01007387 */ /* 0x000fe80000100a00 */
[----:B------:R0:W-:Y:S04]  /*52e80*/  STL.64 [R1+0x2b08], R24 ;  /* 0x002b081801007387 */ /* 0x0001e80000100a00 */
[----:B0-----:R-:W2:Y:S04]  /*52e90*/  LDL.LU R24, [R1+0x130] ;  /* 0x0001300001187983 */ /* 0x001ea80000300800 */
[----:B------:R-:W2:Y:S04]  /*52ea0*/  LDL.LU R25, [R1+0x134] ;  /* 0x0001340001197983 */ /* 0x000ea80000300800 */
[----:B------:R-:W2:Y:S01]  /*52eb0*/  LDL.LU R26, [R1+0x138] ;  /* 0x00013800011a7983 */ /* 0x000ea20000300800 */
[----:B------:R-:W-:-:S02]  /*52ec0*/  MOV R6, R17 ;  /* 0x0000001100067202 */ /* 0x000fc40000000f00 */
[----:B------:R-:W-:Y:S01]  /*52ed0*/  MOV R7, R18 ;  /* 0x0000001200077202 */ /* 0x000fe20000000f00 */
[----:B---3--:R-:W-:Y:S02]  /*52ee0*/  IMAD.MOV.U32 R27, RZ, RZ, R16 ;  /* 0x000000ffff1b7224 */ /* 0x008fe400078e0010 */
[----:B------:R-:W3:Y:S04]  /*52ef0*/  LDL.LU R16, [R1+0x2c54] ;  /* 0x002c540001107983 */ /* 0x000ee80000300800 */
[----:B------:R-:W3:Y:S04]  /*52f00*/  LDL.LU R17, [R1+0x2c50] ;  /* 0x002c500001117983 */ /* 0x000ee80000300800 */
[----:B------:R-:W3:Y:S04]  /*52f10*/  LDL.LU R18, [R1+0x2c4c] ;  /* 0x002c4c0001127983 */ /* 0x000ee80000300800 */
[----:B------:R0:W-:Y:S02]  /*52f20*/  STL.64 [R1+0x2ba0], R6 ;  /* 0x002ba00601007387 */ /* 0x0001e40000100a00 */
[----:B0-----:R-:W-:-:S02]  /*52f30*/  MOV R6, R19 ;  /* 0x0000001300067202 */ /* 0x001fc40000000f00 */
[----:B------:R-:W-:Y:S01]  /*52f40*/  MOV R7, R29 ;  /* 0x0000001d00077202 */ /* 0x000fe20000000f00 */
[----:B------:R-:W3:Y:S04]  /*52f50*/  LDL.LU R19, [R1+0x2c48] ;  /* 0x002c480001137983 */ /* 0x000ee80000300800 */
[----:B------:R-:W3:Y:S04]  /*52f60*/  LDL.LU R29, [R1+0x2c44] ;  /* 0x002c4400011d7983 */ /* 0x000ee80000300800 */
[----:B------:R0:W-:Y:S02]  /*52f70*/  STL.64 [R1+0x2bb8], R6 ;  /* 0x002bb80601007387 */ /* 0x0001e40000100a00 */
[----:B0-----:R-:W-:-:S02]  /*52f80*/  MOV R6, R23 ;  /* 0x0000001700067202 */ /* 0x001fc40000000f00 */
[----:B--2---:R-:W-:Y:S04]  /*52f90*/  STL.64 [R1+0x2b28], R26 ;  /* 0x002b281a01007387 */ /* 0x004fe80000100a00 */
[----:B------:R0:W-:Y:S02]  /*52fa0*/  STL.64 [R1+0x2b20], R24 ;  /* 0x002b201801007387 */ /* 0x0001e40000100a00 */
[----:B0-----:R-:W-:Y:S01]  /*52fb0*/  IMAD.MOV.U32 R24, RZ, RZ, R28 ;  /* 0x000000ffff187224 */ /* 0x001fe200078e001c */
[----:B------:R-:W-:Y:S01]  /*52fc0*/  MOV R25, R2 ;  /* 0x0000000200197202 */ /* 0x000fe20000000f00 */
[----:B------:R-:W2:Y:S04]  /*52fd0*/  LDL.LU R28, [R1+0x2c40] ;  /* 0x002c4000011c7983 */ /* 0x000ea80000300800 */
[----:B------:R-:W2:Y:S01]  /*52fe0*/  LDL.LU R2, [R1+0x2c3c] ;  /* 0x002c3c0001027983 */ /* 0x000ea20000300800 */
[----:B----4-:R-:W-:-:S03]  /*52ff0*/  MOV R26, R0 ;  /* 0x00000000001a7202 */ /* 0x010fc60000000f00 */
[----:B------:R-:W4:Y:S01]  /*53000*/  LDL.LU R0, [R1+0x2c38] ;  /* 0x002c380001007983 */ /* 0x000f220000300800 */
[----:B------:R-:W-:-:S03]  /*53010*/  MOV R27, R22 ;  /* 0x00000016001b7202 */ /* 0x000fc60000000f00 */
[----:B------:R-:W4:Y:S04]  /*53020*/  LDL.LU R22, [R1+0x2c34] ;  /* 0x002c340001167983 */ /* 0x000f280000300800 */
[----:B------:R-:W4:Y:S04]  /*53030*/  LDL.LU R23, [R1+0x2c30] ;  /* 0x002c300001177983 */ /* 0x000f280000300800 */
[----:B------:R3:W-:Y:S04]  /*53040*/  STL.64 [R1+0x2b40], R26 ;  /* 0x002b401a01007387 */ /* 0x0007e80000100a00 */
[----:B------:R0:W-:Y:S01]  /*53050*/  STL.64 [R1+0x2b38], R24 ;  /* 0x002b381801007387 */ /* 0x0001e20000100a00 */
[----:B------:R-:W-:Y:S01]  /*53060*/  IMAD.MOV.U32 R7, RZ, RZ, R9 ;  /* 0x000000ffff077224 */ /* 0x000fe200078e0009 */
[----:B---3--:R-:W-:-:S02]  /*53070*/  MOV R27, R16 ;  /* 0x00000010001b7202 */ /* 0x008fc40000000f00 */
[----:B------:R-:W-:Y:S01]  /*53080*/  MOV R26, R17 ;  /* 0x00000011001a7202 */ /* 0x000fe20000000f00 */
[----:B------:R-:W3:Y:S01]  /*53090*/  LDL.LU R16, [R1+0x1c0] ;  /* 0x0001c00001107983 */ /* 0x000ee20000300800 */
[----:B0-----:R-:W-:-:S03]  /*530a0*/  MOV R25, R18 ;  /* 0x0000001200197202 */ /* 0x001fc60000000f00 */
[----:B------:R-:W3:Y:S01]  /*530b0*/  LDL.LU R17, [R1+0x1c4] ;  /* 0x0001c40001117983 */ /* 0x000ee20000300800 */
[----:B------:R-:W-:-:S03]  /*530c0*/  MOV R24, R19 ;  /* 0x0000001300187202 */ /* 0x000fc60000000f00 */
[----:B------:R-:W3:Y:S04]  /*530d0*/  LDL.LU R18, [R1+0x1c8] ;  /* 0x0001c80001127983 */ /* 0x000ee80000300800 */
[----:B------:R-:W3:Y:S04]  /*530e0*/  LDL.LU R19, [R1+0x1cc] ;  /* 0x0001cc0001137983 */ /* 0x000ee80000300800 */
[----:B------:R-:W3:Y:S04]  /*530f0*/  LDL.LU R8, [R1+0x1e0] ;  /* 0x0001e00001087983 */ /* 0x000ee80000300800 */
[----:B------:R-:W3:Y:S04]  /*53100*/  LDL.LU R9, [R1+0x1e4] ;  /* 0x0001e40001097983 */ /* 0x000ee80000300800 */
[----:B------:R-:W3:Y:S04]  /*53110*/  LDL.LU R10, [R1+0x1e8] ;  /* 0x0001e800010a7983 */ /* 0x000ee80000300800 */
[----:B------:R-:W3:Y:S04]  /*53120*/  LDL.LU R11, [R1+0x1ec] ;  /* 0x0001ec00010b7983 */ /* 0x000ee80000300800 */
[----:B------:R0:W-:Y:S04]  /*53130*/  STL.64 [R1+0x2b58], R26 ;  /* 0x002b581a01007387 */ /* 0x0001e80000100a00 */
[----:B------:R1:W-:Y:S01]  /*53140*/  STL.64 [R1+0x2b50], R24 ;  /* 0x002b501801007387 */ /* 0x0003e20000100a00 */
[----:B0-----:R-:W-:-:S02]  /*53150*/  MOV R27, R29 ;  /* 0x0000001d001b7202 */ /* 0x001fc40000000f00 */
[----:B--2---:R-:W-:Y:S02]  /*53160*/  MOV R26, R28 ;  /* 0x0000001c001a7202 */ /* 0x004fe40000000f00 */
[----:B-1----:R-:W-:Y:S01]  /*53170*/  MOV R25, R2 ;  /* 0x0000000200197202 */ /* 0x002fe20000000f00 */
[----:B----4-:R-:W-:Y:S02]  /*53180*/  IMAD.MOV.U32 R24, RZ, RZ, R0 ;  /* 0x000000ffff187224 */ /* 0x010fe400078e0000 */
[----:B------:R-:W2:Y:S04]  /*53190*/  LDL.LU R0, [R1+0x2c2c] ;  /* 0x002c2c0001007983 */ /* 0x000ea80000300800 */
[----:B------:R-:W4:Y:S04]  /*531a0*/  LDL.LU R2, [R1+0x2c28] ;  /* 0x002c280001027983 */ /* 0x000f280000300800 */
[----:B------:R-:W3:Y:S04]  /*531b0*/  LDL.LU R28, [R1+0x2c24] ;  /* 0x002c2400011c7983 */ /* 0x000ee80000300800 */
[----:B------:R-:W3:Y:S04]  /*531c0*/  LDL.LU R29, [R1+0x2c20] ;  /* 0x002c2000011d7983 */ /* 0x000ee80000300800 */
[----:B------:R-:W-:Y:S04]  /*531d0*/  STL.64 [R1+0x2b80], R26 ;  /* 0x002b801a01007387 */ /* 0x000fe80000100a00 */
[----:B------:R0:W-:Y:S04]  /*531e0*/  STL.64 [R1+0x2b78], R24 ;  /* 0x002b781801007387 */ /* 0x0001e80000100a00 */
[----:B0-----:R-:W3:Y:S04]  /*531f0*/  LDL.LU R24, [R1+0x180] ;  /* 0x0001800001187983 */ /* 0x001ee80000300800 */
[----:B------:R-:W3:Y:S01]  /*53200*/  LDL.LU R25, [R1+0x184] ;  /* 0x0001840001197983 */ /* 0x000ee20000300800 */
[----:B------:R-:W-:Y:S01]  /*53210*/  MOV R26, R23 ;  /* 0x00000017001a7202 */ /* 0x000fe20000000f00 */
[----:B------:R-:W-:-:S02]  /*53220*/  IMAD.MOV.U32 R27, RZ, RZ, R22 ;  /* 0x000000ffff1b7224 */ /* 0x000fc400078e0016 */
[----:B------:R-:W3:Y:S04]  /*53230*/  LDL.LU R23, [R1+0x2c1c] ;  /* 0x002c1c0001177983 */ /* 0x000ee80000300800 */
[----:B------:R-:W3:Y:S04]  /*53240*/  LDL.LU R22, [R1+0x2c18] ;  /* 0x002c180001167983 */ /* 0x000ee80000300800 */
[----:B------:R2:W-:Y:S02]  /*53250*/  STL.64 [R1+0x2b98], R26 ;  /* 0x002b981a01007387 */ /* 0x0005e40000100a00 */
[----:B--2---:R-:W-:-:S02]  /*53260*/  MOV R27, R0 ;  /* 0x00000000001b7202 */ /* 0x004fc40000000f00 */
[----:B----4-:R-:W-:Y:S01]  /*53270*/  MOV R26, R2 ;  /* 0x00000002001a7202 */ /* 0x010fe20000000f00 */
[----:B---3--:R0:W-:Y:S02]  /*53280*/  STL.64 [R1+0x2b90], R24 ;  /* 0x002b901801007387 */ /* 0x0081e40000100a00 */
[----:B0-----:R-:W-:Y:S02]  /*53290*/  MOV R24, R29 ;  /* 0x0000001d00187202 */ /* 0x001fe40000000f00 */
[----:B------:R-:W-:Y:S01]  /*532a0*/  MOV R25, R28 ;  /* 0x0000001c00197202 */ /* 0x000fe20000000f00 */
[----:B------:R-:W2:Y:S04]  /*532b0*/  LDL.LU R29, [R1+0x2c14] ;  /* 0x002c1400011d7983 */ /* 0x000ea80000300800 */
[----:B------:R-:W3:Y:S04]  /*532c0*/  LDL.LU R28, [R1+0x2c10] ;  /* 0x002c1000011c7983 */ /* 0x000ee80000300800 */
[----:B------:R-:W4:Y:S04]  /*532d0*/  LDL.LU R2, [R1+0x2c0c] ;  /* 0x002c0c0001027983 */ /* 0x000f280000300800 */
[----:B------:R-:W4:Y:S04]  /*532e0*/  LDL.LU R0, [R1+0x2c08] ;  /* 0x002c080001007983 */ /* 0x000f280000300800 */
[----:B------:R0:W-:Y:S04]  /*532f0*/  STL.64 [R1+0x2bb0], R26 ;  /* 0x002bb01a01007387 */ /* 0x0001e80000100a00 */
[----:B------:R1:W-:Y:S01]  /*53300*/  STL.64 [R1+0x2ba8], R24 ;  /* 0x002ba81801007387 */ /* 0x0003e20000100a00 */
[----:B0-----:R-:W-:-:S03]  /*53310*/  IMAD.MOV.U32 R26, RZ, RZ, R22 ;  /* 0x000000ffff1a7224 */ /* 0x001fc600078e0016 */
[----:B-1----:R-:W4:Y:S04]  /*53320*/  LDL.LU R24, [R1+0x1a0] ;  /* 0x0001a00001187983 */ /* 0x002f280000300800 */
[----:B------:R-:W4:Y:S04]  /*53330*/  LDL.LU R25, [R1+0x1a4] ;  /* 0x0001a40001197983 */ /* 0x000f280000300800 */
[----:B------:R-:W4:Y:S01]  /*53340*/  LDL.LU R22, [R1+0x2c04] ;  /* 0x002c040001167983 */ /* 0x000f220000300800 */
[----:B------:R-:W-:-:S03]  /*53350*/  MOV R27, R23 ;  /* 0x00000017001b7202 */ /* 0x000fc60000000f00 */
[----:B------:R-:W4:Y:S04]  /*53360*/  LDL.LU R23, [R1+0x2c00] ;  /* 0x002c000001177983 */ /* 0x000f280000300800 */
[----:B------:R2:W-:Y:S02]  /*53370*/  STL.64 [R1+0x2bc8], R26 ;  /* 0x002bc81a01007387 */ /* 0x0005e40000100a00 */
[----:B--2---:R-:W-:Y:S01]  /*53380*/  IMAD.MOV.U32 R27, RZ, RZ, R29 ;  /* 0x000000ffff1b7224 */ /* 0x004fe200078e001d */
[----:B---3--:R-:W-:Y:S01]  /*53390*/  MOV R26, R28 ;  /* 0x0000001c001a7202 */ /* 0x008fe20000000f00 */
[----:B----4-:R-:W-:Y:S01]  /*533a0*/  HMMA.16816.F32.BF16 R8, R12, R22, R8 ;  /* 0x000000160c08723c */ /* 0x010fe20000041808 */
[----:B------:R0:W-:Y:S02]  /*533b0*/  STL.64 [R1+0x2bc0], R24 ;  /* 0x002bc01801007387 */ /* 0x0001e40000100a00 */
[----:B0-----:R-:W-:-:S02]  /*533c0*/  MOV R24, R0 ;  /* 0x0000000000187202 */ /* 0x001fc40000000f00 */
[----:B------:R-:W-:Y:S01]  /*533d0*/  MOV R25, R2 ;  /* 0x0000000200197202 */ /* 0x000fe20000000f00 */
[----:B------:R-:W2:Y:S04]  /*533e0*/  LDL.LU R0, [R1+0x2bfc] ;  /* 0x002bfc0001007983 */ /* 0x000ea80000300800 */
[----:B------:R-:W3:Y:S04]  /*533f0*/  LDL.LU R2, [R1+0x2bf8] ;  /* 0x002bf80001027983 */ /* 0x000ee80000300800 */
[----:B------:R-:W4:Y:S04]  /*53400*/  LDL.LU R28, [R1+0x2bf4] ;  /* 0x002bf400011c7983 */ /* 0x000f280000300800 */
[----:B------:R-:W2:Y:S04]  /*53410*/  LDL.LU R29, [R1+0x2bf0] ;  /* 0x002bf000011d7983 */ /* 0x000ea80000300800 */
[----:B------:R-:W-:Y:S04]  /*53420*/  STL.64 [R1+0x6b0], R8 ;  /* 0x0006b00801007387 */ /* 0x000fe80000100a00 */
[----:B------:R0:W-:Y:S04]  /*53430*/  STL.64 [R1+0x6b8], R10 ;  /* 0x0006b80a01007387 */ /* 0x0001e80000100a00 */
[----:B0-----:R-:W2:Y:S04]  /*53440*/  LDL.LU.64 R10, [R1+0x2be8] ;  /* 0x002be800010a7983 */ /* 0x001ea80000300a00 */
[----:B------:R-:W3:Y:S01]  /*53450*/  LDL.LU R8, [R1+0x2be0] ;  /* 0x002be00001087983 */ /* 0x000ee20000300800 */
[----:B--2---:R-:W-:Y:S03]  /*53460*/  HMMA.16816.F32.BF16 R12, R12, R10, R16 ;  /* 0x0000000a0c0c723c */ /* 0x004fe60000041810 */
[----:B------:R-:W2:Y:S04]  /*53470*/  LDL.LU.64 R18, [R1+0x2bd8] ;  /* 0x002bd80001127983 */ /* 0x000ea80000300a00 */
[----:B------:R-:W2:-:S12]  /*53480*/  LDL.LU.64 R16, [R1+0x2bd0] ;  /* 0x002bd00001107983 */ /* 0x000e980000300a00 */
[----:B------:R-:W-:Y:S04]  /*53490*/  STL.64 [R1+0x6c0], R12 ;  /* 0x0006c00c01007387 */ /* 0x000fe80000100a00 */
[----:B------:R-:W-:Y:S01]  /*534a0*/  STL.64 [R1+0x6c8], R14 ;  /* 0x0006c80e01007387 */ /* 0x000fe20000100a00 */
        /* <DEDUP_REMOVED lines=24> */
[----:B------:R-:W2:Y:S01]  /*53630*/  LDL.LU.64 R4, [R1+0x2b68] ;  /* 0x002b680001047983 */ /* 0x000ea20000300a00 */
[----:B---3--:R-:W-:-:S02]  /*53640*/  MOV R14, R8 ;  /* 0x00000008000e7202 */ /* 0x008fc40000000f00 */
[----:B------:R-:W-:Y:S01]  /*53650*/  MOV R15, R3 ;  /* 0x00000003000f7202 */ /* 0x000fe20000000f00 */
[----:B------:R-:W0:Y:S08]  /*53660*/  LDC R8, c[0x0][0x3d4] ;  /* 0x0000f500ff087b82 */ /* 0x000e300000000800 */
[----:B------:R-:W1:Y:S01]  /*53670*/  LDC R3, c[0x0][0x3c4] ;  /* 0x0000f100ff037b82 */ /* 0x000e620000000800 */
[----:B--2---:R-:W-:Y:S01]  /*53680*/  HMMA.16816.F32.BF16 R12, R16, R14, R4 ;  /* 0x0000000e100c723c */ /* 0x004fe20000041804 */
[----:B------:R-:W2:-:S15]  /*53690*/  LDL.LU.64 R6, [R1+0x2b60] ;  /* 0x002b600001067983 */ /* 0x000e9e0000300a00 */
[----:B------:R-:W-:-:S03]  /*536a0*/  NOP ;  /* 0x0000000000007918 */ /* 0x000fc60000000000 */
[----:B------:R-:W-:Y:S04]  /*536b0*/  STL.64 [R1+0x710], R12 ;  /* 0x0007100c01007387 */ /* 0x000fe80000100a00 */
[----:B------:R3:W-:Y:S04]  /*536c0*/  STL.64 [R1+0x718], R14 ;  /* 0x0007180e01007387 */ /* 0x0007e80000100a00 */
[----:B---3--:R-:W3:Y:S04]  /*536d0*/  LDL.LU.64 R14, [R1+0xa90] ;  /* 0x000a9000010e7983 */ /* 0x008ee80000300a00 */
[----:B------:R-:W3:Y:S01]  /*536e0*/  LDL.LU.64 R12, [R1+0xa98] ;  /* 0x000a9800010c7983 */ /* 0x000ee20000300a00 */
        /* <DEDUP_REMOVED lines=54> */
[----:B------:R-:W2:Y:S01]  /*53a50*/  LDL.LU.64 R4, [R1+0x2a88] ;  /* 0x002a880001047983 */ /* 0x000ea20000300a00 */
[----:B------:R-:W-:-:S02]  /*53a60*/  MOV R26, R2 ;  /* 0x00000002001a7202 */ /* 0x000fc40000000f00 */
[----:B------:R-:W-:Y:S01]  /*53a70*/  MOV R27, R0 ;  /* 0x00000000001b7202 */ /* 0x000fe20000000f00 */
[----:B------:R-:W3:Y:S04]  /*53a80*/  LDL.LU R2, [R1+0x2a84] ;  /* 0x002a840001027983 */ /* 0x000ee80000300800 */
[----:B------:R-:W1:Y:S01]  /*53a90*/  LDL.LU R0, [R1+0x2a80] ;  /* 0x002a800001007983 */ /* 0x000e620000300800 */
[----:B--2---:R-:W-:-:S15]  /*53aa0*/  HMMA.16816.F32.BF16 R4, R16, R22, R4 ;  /* 0x000000161004723c */ /* 0x004fde0000041804 */
[----:B------:R-:W-:-:S04]  /*53ab0*/  NOP ;  /* 0x0000000000007918 */ /* 0x000fc80000000000 */
[----:B------:R-:W-:Y:S04]  /*53ac0*/  STL.64 [R1+0x7b0], R4 ;  /* 0x0007b00401007387 */ /* 0x000fe80000100a00 */
[----:B------:R0:W-:Y:S04]  /*53ad0*/  STL.64 [R1+0x7b8], R6 ;  /* 0x0007b80601007387 */ /* 0x0001e80000100a00 */
[----:B0-----:R-:W2:Y:S04]  /*53ae0*/  LDL.LU.64 R6, [R1+0x2a78] ;  /* 0x002a780001067983 */ /* 0x001ea80000300a00 */
[----:B------:R-:W2:Y:S04]  /*53af0*/  LDL.LU.64 R4, [R1+0x2a70] ;  /* 0x002a700001047983 */ /* 0x000ea80000300a00 */
[----:B------:R-:W4:Y:S04]  /*53b00*/  LDL.LU R22, [R1+0x478] ;  /* 0x0004780001167983 */ /* 0x000f280000300800 */
[----:B------:R-:W4:Y:S01]  /*53b10*/  LDL.LU R23, [R1+0x47c] ;  /* 0x00047c0001177983 */ /* 0x000f220000300800 */
[----:B---3--:R-:W-:-:S02]  /*53b20*/  LEA R2, R8, R2, 0x7 ;  /* 0x0000000208027211 */ /* 0x008fc400078e38ff */
[----:B-1----:R-:W-:Y:S01]  /*53b30*/  LEA R0, R3, R0, 0x7 ;  /* 0x0000000003007211 */ /* 0x002fe200078e38ff */
[----:B------:R-:W0:Y:S01]  /*53b40*/  S2R R9, SR_CTAID.X ;  /* 0x0000000000097919 */ /* 0x000e220000002500 */
[----:B--2---:R-:W-:-:S15]  /*53b50*/  HMMA.16816.F32.BF16 R4, R16, R10, R4 ;  /* 0x0000000a1004723c */ /* 0x004fde0000041804 */
[----:B------:R-:W-:-:S04]  /*53b60*/  NOP ;  /* 0x0000000000007918 */ /* 0x000fc80000000000 */
[----:B------:R4:W-:Y:S04]  /*53b70*/  STL.64 [R1+0x7c0], R4 ;  /* 0x0007c00401007387 */ /* 0x0009e80000100a00 */
[----:B------:R1:W-:Y:S04]  /*53b80*/  STL.64 [R1+0x7c8], R6 ;  /* 0x0007c80601007387 */ /* 0x0003e80000100a00 */
[----:B------:R-:W2:Y:S04]  /*53b90*/  LDL R8, [R1+0x460] ;  /* 0x0004600001087983 */ /* 0x000ea80000100800 */
[----:B------:R-:W3:Y:S01]  /*53ba0*/  LDL R3, [R1+0x45c] ;  /* 0x00045c0001037983 */ /* 0x000ee20000100800 */
[----:B0-----:R-:W-:Y:S01]  /*53bb0*/  IMAD.SHL.U32 R9, R9, 0x20, RZ ;  /* 0x0000002009097824 */ /* 0x001fe200078e00ff */
[----:B------:R-:W-:-:S04]  /*53bc0*/  UIADD3 UR4, UPT, UPT, UR4, 0x80, URZ ;  /* 0x0000008004047890 */ /* 0x000fc8000fffe0ff */
[----:B------:R-:W-:Y:S01]  /*53bd0*/  IADD3 R9, PT, PT, R9, 0x20, RZ ;  /* 0x0000002009097810 */ /* 0x000fe20007ffe0ff */
[----:B----4-:R-:W-:Y:S02]  /*53be0*/  FFMA2 R4, R14.F32x2.HI_LO, R26.F32x2.HI_LO, R22.F32x2.HI_LO ;  /* 0x0000001a0e047249 */ /* 0x010fe40000000016 */
[----:B-1----:R-:W-:Y:S01]  /*53bf0*/  FFMA2 R6, R12.F32x2.HI_LO, R24.F32x2.HI_LO, R20.F32x2.HI_LO ;  /* 0x000000180c067249 */ /* 0x002fe20000000014 */
[----:B------:R-:W-:Y:S02]  /*53c00*/  ISETP.LE.AND P1, PT, R9, UR4, PT ;  /* 0x0000000409007c0c */ /* 0x000fe4000bf23270 */
[----:B------:R-:W-:Y:S02]  /*53c10*/  MOV R9, R5 ;  /* 0x0000000500097202 */ /* 0x000fe40000000f00 */
[----:B------:R-:W-:Y:S01]  /*53c20*/  MOV R5, R7 ;  /* 0x0000000700057202 */ /* 0x000fe20000000f00 */
[----:B--2---:R0:W-:Y:S02]  /*53c30*/  STL [R1+0xa7c], R8 ;  /* 0x000a7c0801007387 */ /* 0x0041e40000100800 */
[----:B0-----:R-:W-:-:S02]  /*53c40*/  MOV R8, R29 ;  /* 0x0000001d00087202 */ /* 0x001fc40000000f00 */
[----:B------:R1:W5:Y:S04]  /*53c50*/  LDL.LU R29, [R1+0x2a68] ;  /* 0x002a6800011d7983 */ /* 0x0003680000300800 */
[----:B---3--:R0:W-:Y:S02]  /*53c60*/  STL [R1+0xa80], R3 ;  /* 0x000a800301007387 */ /* 0x0081e40000100800 */
[----:B0-----:R-:W-:Y:S02]  /*53c70*/  IMAD.MOV.U32 R3, RZ, RZ, R28 ;  /* 0x000000ffff037224 */ /* 0x001fe400078e001c */
[----:B------:R1:W5:Y:S04]  /*53c80*/  LDL.LU R28, [R1+0x2a64] ;  /* 0x002a6400011c7983 */ /* 0x0003680000300800 */
[----:B------:R0:W-:Y:S04]  /*53c90*/  STL [R1+0xa84], R8 ;  /* 0x000a840801007387 */ /* 0x0001e80000100800 */
[----:B------:R1:W-:Y:S01]  /*53ca0*/  STL [R1+0xa88], R3 ;  /* 0x000a880301007387 */ /* 0x0003e20000100800 */
[----:B0-----:R-:W-:-:S02]  /*53cb0*/  MOV R8, R4 ;  /* 0x0000000400087202 */ /* 0x001fc40000000f00 */
[----:B------:R-:W-:-:S05]  /*53cc0*/  MOV R4, R6 ;  /* 0x0000000600047202 */ /* 0x000fca0000000f00 */
[----:B------:R1:W-:Y:S04]  /*53cd0*/  STL.64 [R1+0xa98], R4 ;  /* 0x000a980401007387 */ /* 0x0003e80000100a00 */
[----:B------:R1:W-:Y:S01]  /*53ce0*/  STL.64 [R1+0xa90], R8 ;  /* 0x000a900801007387 */ /* 0x0003e20000100a00 */
[----:B------:R-:W-:Y:S05]  /*53cf0*/  @!P1 BRA `(.L_x_1) ;  /* 0xfffffc3c00389947 */ /* 0x000fea000383ffff */
.L_x_0:
[----:B------:R-:W2:Y:S01]  /*53d00*/  LDL.LU.64 R6, [R1+0xa90] ;  /* 0x000a900001067983 */ /* 0x000ea20000300a00 */
[----:B------:R-:W0:Y:S03]  /*53d10*/  LDCU.64 UR4, c[0x0][0x3e0] ;  /* 0x00007c00ff0477ac */ /* 0x000e260008000a00 */
[----:B-1----:R-:W3:Y:S01]  /*53d20*/  LDL.LU.64 R4, [R1+0xa98] ;  /* 0x000a980001047983 */ /* 0x002ee20000300a00 */
[----:B------:R-:W1:Y:S02]  /*53d30*/  S2R R3, SR_TID.X ;  /* 0x0000000000037919 */ /* 0x000e640000002100 */
[----:B-1----:R-:W-:Y:S01]  /*53d40*/  LOP3.LUT R3, R3, 0x7f, RZ, 0xc0, !PT ;  /* 0x0000007f03037812 */ /* 0x002fe200078ec0ff */
[----:B------:R-:W-:Y:S03]  /*53d50*/  BAR.SYNC.DEFER_BLOCKING 0x0 ;  /* 0x0000000000007b1d */ /* 0x000fe60000010000 */
[----:B------:R-:W-:-:S02]  /*53d60*/  ISETP.GE.U32.AND P0, PT, R3, 0x20, PT ;  /* 0x000000200300780c */ /* 0x000fc40003f06070 */
[----:B--2--5:R-:W-:Y:S01]  /*53d70*/  MOV R28, R7 ;  /* 0x00000007001c7202 */ /* 0x024fe20000000f00 */
[----:B------:R-:W-:Y:S01]  /*53d80*/  IMAD.MOV.U32 R29, RZ, RZ, R6 ;  /* 0x000000ffff1d7224 */ /* 0x000fe200078e0006 */
[----:B---3--:R-:W-:Y:S02]  /*53d90*/  MOV R27, R4 ;  /* 0x00000004001b7202 */ /* 0x008fe40000000f00 */
[----:B------:R-:W-:-:S03]  /*53da0*/  MOV R26, R5 ;  /* 0x00000005001a7202 */ /* 0x000fc60000000f00 */
[----:B------:R1:W-:Y:S04]  /*53db0*/  STL [R1+0x2db0], R27 ;  /* 0x002db01b01007387 */ /* 0x0003e80000100800 */
[----:B------:R-:W-:Y:S04]  /*53dc0*/  STL [R1+0x2e24], R26 ;  /* 0x002e241a01007387 */ /* 0x000fe80000100800 */
[----:B-1----:R-:W2:Y:S04]  /*53dd0*/  LDL.LU R27, [R1+0x580] ;  /* 0x00058000011b7983 */ /* 0x002ea80000300800 */
[----:B--2---:R-:W-:Y:S04]  /*53de0*/  STL [R1+0x2df8], R27 ;  /* 0x002df81b01007387 */ /* 0x004fe80000100800 */
[----:B------:R-:W2:Y:S04]  /*53df0*/  LDL.LU R2, [R1+0x584] ;  /* 0x0005840001027983 */ /* 0x000ea80000300800 */
[----:B------:R-:W3:Y:S04]  /*53e00*/  LDL.LU R0, [R1+0x588] ;  /* 0x0005880001007983 */ /* 0x000ee80000300800 */
[----:B--2---:R1:W-:Y:S04]  /*53e10*/  STL [R1+0x198], R2 ;  /* 0x0001980201007387 */ /* 0x0043e80000100800 */
[----:B-1----:R-:W2:Y:S04]  /*53e20*/  LDL.LU R2, [R1+0x58c] ;  /* 0x00058c0001027983 */ /* 0x002ea80000300800 */
[----:B---3--:R1:W-:Y:S04]  /*53e30*/  STL [R1+0x190], R0 ;  /* 0x0001900001007387 */ /* 0x0083e80000100800 */
[----:B-1----:R-:W3:Y:S04]  /*53e40*/  LDL.LU R0, [R1+0x5e0] ;  /* 0x0005e00001007983 */ /* 0x002ee80000300800 */
[----:B--2---:R1:W-:Y:S04]  /*53e50*/  STL [R1+0x188], R2 ;  /* 0x0001880201007387 */ /* 0x0043e80000100800 */
[----:B-1----:R-:W2:Y:S04]  /*53e60*/  LDL.LU R2, [R1+0x5e4] ;  /* 0x0005e40001027983 */ /* 0x002ea80000300800 */
[----:B---3--:R1:W-:Y:S04]  /*53e70*/  STL [R1+0x194], R0 ;  /* 0x0001940001007387 */ /* 0x0083e80000100800 */
[----:B-1----:R-:W3:Y:S04]  /*53e80*/  LDL.LU R0, [R1+0x5e8] ;  /* 0x0005e80001007983 */ /* 0x002ee80000300800 */
[----:B--2---:R1:W-:Y:S04]  /*53e90*/  STL [R1+0x18c], R2 ;  /* 0x00018c0201007387 */ /* 0x0043e80000100800 */
[----:B------:R-:W2:Y:S04]  /*53ea0*/  LDL.LU R26, [R1+0x5ec] ;  /* 0x0005ec00011a7983 */ /* 0x000ea80000300800 */
[----:B---3--:R3:W-:Y:S04]  /*53eb0*/  STL [R1+0x180], R0 ;  /* 0x0001800001007387 */ /* 0x0087e80000100800 */
[----:B--2---:R-:W-:Y:S04]  /*53ec0*/  STL [R1+0x2e88], R26 ;  /* 0x002e881a01007387 */ /* 0x004fe80000100800 */
[----:B-1----:R-:W2:Y:S04]  /*53ed0*/  LDL.LU R2, [R1+0x5f0] ;  /* 0x0005f00001027983 */ /* 0x002ea80000300800 */
[----:B---3--:R-:W3:Y:S04]  /*53ee0*/  LDL.LU R0, [R1+0x5f4] ;  /* 0x0005f40001007983 */ /* 0x008ee80000300800 */
        /* <DEDUP_REMOVED lines=12> */
[----:B--2---:R-:W-:Y:S04]  /*53fb0*/  STL [R1+0x160], R2 ;  /* 0x0001600201007387 */ /* 0x004fe80000100800 */
[----:B------:R-:W2:Y:S04]  /*53fc0*/  LDL.LU R27, [R1+0x610] ;  /* 0x00061000011b7983 */ /* 0x000ea80000300800 */
[----:B---3--:R1:W-:Y:S04]  /*53fd0*/  STL [R1+0x158], R0 ;  /* 0x0001580001007387 */ /* 0x0083e80000100800 */
[----:B--2---:R-:W-:Y:S04]  /*53fe0*/  STL [R1+0x2dfc], R27 ;  /* 0x002dfc1b01007387 */ /* 0x004fe80000100800 */
[----:B-1----:R-:W2:Y:S04]  /*53ff0*/  LDL.LU R0, [R1+0x614] ;  /* 0x0006140001007983 */ /* 0x002ea80000300800 */
[----:B------:R-:W3:Y:S04]  /*54000*/  LDL.LU R25, [R1+0x618] ;  /* 0x0006180001197983 */ /* 0x000ee80000300800 */
[----:B--2---:R1:W-:Y:S04]  /*54010*/  STL [R1+0x15c], R0 ;  /* 0x00015c0001007387 */ /* 0x0043e80000100800 */
[----:B---3--:R-:W-:Y:S04]  /*54020*/  STL [R1+0x2e8c], R25 ;  /* 0x002e8c1901007387 */ /* 0x008fe80000100800 */
[----:B------:R-:W2:Y:S04]  /*54030*/  LDL.LU R24, [R1+0x61c] ;  /* 0x00061c0001187983 */ /* 0x000ea80000300800 */
[----:B--2---:R-:W-:Y:S04]  /*54040*/  STL [R1+0x2e90], R24 ;  /* 0x002e901801007387 */ /* 0x004fe80000100800 */
[----:B------:R-:W2:Y:S04]  /*54050*/  LDL.LU R23, [R1+0x620] ;  /* 0x0006200001177983 */ /* 0x000ea80000300800 */
[----:B--2---:R-:W-:Y:S04]  /*54060*/  STL [R1+0x2e00], R23 ;  /* 0x002e001701007387 */ /* 0x004fe80000100800 */
[----:B------:R-:W2:Y:S04]  /*54070*/  LDL.LU R22, [R1+0x624] ;  /* 0x0006240001167983 */ /* 0x000ea80000300800 */
[----:B--2---:R-:W-:Y:S04]  /*54080*/  STL [R1+0x2e04], R22 ;  /* 0x002e041601007387 */ /* 0x004fe80000100800 */
[----:B------:R-:W2:Y:S04]  /*54090*/  LDL.LU R21, [R1+0x628] ;  /* 0x0006280001157983 */ /* 0x000ea80000300800 */
[----:B--2---:R-:W-:Y:S04]  /*540a0*/  STL [R1+0x2e94], R21 ;  /* 0x002e941501007387 */ /* 0x004fe80000100800 */
[----:B------:R-:W2:Y:S04]  /*540b0*/  LDL.LU R20, [R1+0x62c] ;  /* 0x00062c0001147983 */ /* 0x000ea80000300800 */
[----:B------:R-:W3:Y:S04]  /*540c0*/  LDL.LU R19, [R1+0x630] ;  /* 0x0006300001137983 */ /* 0x000ee80000300800 */
[----:B---3--:R-:W-:Y:S04]  /*540d0*/  STL [R1+0x2e08], R19 ;  /* 0x002e081301007387 */ /* 0x008fe80000100800 */
[----:B------:R-:W3:Y:S04]  /*540e0*/  LDL.LU R18, [R1+0x634] ;  /* 0x0006340001127983 */ /* 0x000ee80000300800 */
[----:B---3--:R-:W-:Y:S04]  /*540f0*/  STL [R1+0x2e0c], R18 ;  /* 0x002e0c1201007387 */ /* 0x008fe80000100800 */
[----:B------:R-:W3:Y:S04]  /*54100*/  LDL.LU R17, [R1+0x638] ;  /* 0x0006380001117983 */ /* 0x000ee80000300800 */
[----:B------:R-:W4:Y:S04]  /*54110*/  LDL.LU R16, [R1+0x63c] ;  /* 0x00063c0001107983 */ /* 0x000f280000300800 */
[----:B------:R-:W2:Y:S04]  /*54120*/  LDL.LU R15, [R1+0x640] ;  /* 0x00064000010f7983 */ /* 0x000ea80000300800 */
[----:B--2---:R-:W-:Y:S04]  /*54130*/  STL [R1+0x2e10], R15 ;  /* 0x002e100f01007387 */ /* 0x004fe80000100800 */
[----:B------:R-:W2:Y:S04]  /*54140*/  LDL.LU R14, [R1+0x644] ;  /* 0x00064400010e7983 */ /* 0x000ea80000300800 */
[----:B--2---:R-:W-:Y:S04]  /*54150*/  STL [R1+0x2e14], R14 ;  /* 0x002e140e01007387 */ /* 0x004fe80000100800 */
[----:B------:R-:W2:Y:S04]  /*54160*/  LDL.LU R13, [R1+0x648] ;  /* 0x00064800010d7983 */ /* 0x000ea80000300800 */
[----:B------:R-:W2:Y:S04]  /*54170*/  LDL.LU R12, [R1+0x64c] ;  /* 0x00064c00010c7983 */ /* 0x000ea80000300800 */
        /* <DEDUP_REMOVED lines=15> */
[----:B--2---:R2:W-:Y:S04]  /*54270*/  STL [R1+0x2e30], R2 ;  /* 0x002e300201007387 */ /* 0x0045e80000100800 */
[----:B-1----:R-:W3:Y:S04]  /*54280*/  LDL.LU R0, [R1+0x678] ;  /* 0x0006780001007983 */ /* 0x002ee80000300800 */
[----:B--2---:R-:W2:Y:S04]  /*54290*/  LDL.LU R2, [R1+0x67c] ;  /* 0x00067c0001027983 */ /* 0x004ea80000300800 */
[----:B------:R-:W3:Y:S04]  /*542a0*/  LDL.LU R23, [R1+0x680] ;  /* 0x0006800001177983 */ /* 0x000ee80000300800 */
[----:B--2---:R1:W-:Y:S04]  /*542b0*/  STL [R1], R2 ;  /* 0x0000000201007387 */ /* 0x0043e80000100800 */
[----:B---3--:R-:W-:Y:S04]  /*542c0*/  STL [R1+0x2e34], R23 ;  /* 0x002e341701007387 */ /* 0x008fe80000100800 */
[----:B------:R-:W2:Y:S04]  /*542d0*/  LDL.LU R22, [R1+0x684] ;  /* 0x0006840001167983 */ /* 0x000ea80000300800 */
[----:B--2---:R-:W-:Y:S04]  /*542e0*/  STL [R1+0x2e38], R22 ;  /* 0x002e381601007387 */ /* 0x004fe80000100800 */
[----:B------:R-:W2:Y:S04]  /*542f0*/  LDL.LU R3, [R1+0x688] ;  /* 0x0006880001037983 */ /* 0x000ea80000300800 */
        /* <DEDUP_REMOVED lines=17> */
[----:B--2---:R-:W-:Y:S04]  /*54410*/  STL [R1+0x2c], R3 ;  /* 0x00002c0301007387 */ /* 0x004fe80000100800 */
[----:B------:R-:W2:Y:S04]  /*54420*/  LDL.LU R18, [R1+0x6b0] ;  /* 0x0006b00001127983 */ /* 0x000ea80000300800 */
[----:B---3--:R-:W-:Y:S04]  /*54430*/  STL [R1+0x30], R2 ;  /* 0x0000300201007387 */ /* 0x008fe80000100800 */
[----:B--2---:R-:W-:Y:S04]  /*54440*/  STL [R1+0x2e44], R18 ;  /* 0x002e441201007387 */ /* 0x004fe80000100800 */
[----:B------:R-:W2:Y:S04]  /*54450*/  LDL.LU R27, [R1+0x6b4] ;  /* 0x0006b400011b7983 */ /* 0x000ea80000300800 */
[----:B--2---:R1:W-:Y:S04]  /*54460*/  STL [R1+0x2e48], R27 ;  /* 0x002e481b01007387 */ /* 0x0043e80000100800 */
[----:B------:R-:W2:Y:S04]  /*54470*/  LDL.LU R26, [R1+0x6b8] ;  /* 0x0006b800011a7983 */ /* 0x000ea80000300800 */
[----:B------:R-:W3:Y:S04]  /*54480*/  LDL.LU R25, [R1+0x6bc] ;  /* 0x0006bc0001197983 */ /* 0x000ee80000300800 */
[----:B-1----:R-:W2:Y:S04]  /*54490*/  LDL.LU R27, [R1+0x6c0] ;  /* 0x0006c000011b7983 */ /* 0x002ea80000300800 */
[----:B------:R-:W2:Y:S04]  /*544a0*/  LDL.LU R18, [R1+0x6c4] ;  /* 0x0006c40001127983 */ /* 0x000ea80000300800 */
[----:B--2---:R-:W-:Y:S04]  /*544b0*/  STL [R1+0x2e4c], R18 ;  /* 0x002e4c1201007387 */ /* 0x004fe80000100800 */
[----:B------:R-:W2:Y:S04]  /*544c0*/  LDL.LU R24, [R1+0x6c8] ;  /* 0x0006c80001187983 */ /* 0x000ea80000300800 */
[----:B------:R-:W2:Y:S04]  /*544d0*/  LDL.LU R21, [R1+0x6cc] ;  /* 0x0006cc0001157983 */ /* 0x000ea80000300800 */
[----:B------:R-:W-:Y:S04]  /*544e0*/  STL [R1+0x44], R27 ;  /* 0x0000441b01007387 */ /* 0x000fe80000100800 */
[----:B------:R-:W-:Y:S04]  /*544f0*/  STL [R1+0x2e50], R27 ;  /* 0x002e501b01007387 */ /* 0x000fe80000100800 */
        /* <DEDUP_REMOVED lines=101> */
[----:B-1----:R-:W3:Y:S01]  /*54b50*/  LDL.LU R2, [R1+0x79c] ;  /* 0x00079c0001027983 */ /* 0x002ee20000300800 */
[----:B------:R-:W1:Y:S03]  /*54b60*/  S2R R14, SR_TID.X ;  /* 0x00000000000e7919 */ /* 0x000e660000002100 */
[----:B--2---:R2:W-:Y:S04]  /*54b70*/  STL [R1+0xb4], R3 ;  /* 0x0000b40301007387 */ /* 0x0045e80000100800 */
[----:B--2---:R-:W2:Y:S04]  /*54b80*/  LDL.LU R3, [R1+0x7a0] ;  /* 0x0007a00001037983 */ /* 0x004ea80000300800 */
[----:B---3--:R3:W-:Y:S04]  /*54b90*/  STL [R1+0xb8], R2 ;  /* 0x0000b80201007387 */ /* 0x0087e80000100800 */
[----:B---3--:R-:W3:Y:S04]  /*54ba0*/  LDL.LU R2, [R1+0x7a4] ;  /* 0x0007a40001027983 */ /* 0x008ee80000300800 */
[----:B--2---:R1:W-:Y:S04]  /*54bb0*/  STL [R1+0x120], R3 ;  /* 0x0001200301007387 */ /* 0x0043e80000100800 */
[----:B------:R-:W2:Y:S01]  /*54bc0*/  LDL.LU R6, [R1+0x7a8] ;  /* 0x0007a80001067983 */ /* 0x000ea20000300800 */
[----:B-1----:R-:W-:-:S03]  /*54bd0*/  SHF.L.U32 R3, R14, 0xb, RZ ;  /* 0x0000000b0e037819 */ /* 0x002fc600000006ff */
[----:B---3--:R1:W-:Y:S04]  /*54be0*/  STL [R1+0x124], R2 ;  /* 0x0001240201007387 */ /* 0x0083e80000100800 */
[----:B-1----:R-:W3:Y:S04]  /*54bf0*/  LDL.LU R2, [R1+0x7ac] ;  /* 0x0007ac0001027983 */ /* 0x002ee80000300800 */
[----:B--2---:R1:W-:Y:S04]  /*54c00*/  STL [R1+0xbc], R6 ;  /* 0x0000bc0601007387 */ /* 0x0043e80000100800 */
[----:B-1----:R-:W2:Y:S01]  /*54c10*/  LDL.LU R6, [R1+0x7b0] ;  /* 0x0007b00001067983 */ /* 0x002ea20000300800 */
[----:B------:R-:W-:-:S03]  /*54c20*/  LOP3.LUT R3, R3, 0x3000, RZ, 0xc0, !PT ;  /* 0x0000300003037812 */ /* 0x000fc600078ec0ff */
[----:B---3--:R1:W-:Y:S02]  /*54c30*/  STL [R1+0xc0], R2 ;  /* 0x0000c00201007387 */ /* 0x0083e40000100800 */
[----:B-1----:R-:W-:Y:S02]  /*54c40*/  LOP3.LUT R2, R14, 0x3f, RZ, 0xc0, !PT ;  /* 0x0000003f0e027812 */ /* 0x002fe400078ec0ff */
[----:B--2---:R1:W-:Y:S04]  /*54c50*/  STL [R1+0x128], R6 ;  /* 0x0001280601007387 */ /* 0x0043e80000100800 */
[----:B------:R-:W2:Y:S04]  /*54c60*/  LDL.LU R22, [R1+0x7b4] ;  /* 0x0007b40001167983 */ /* 0x000ea80000300800 */
[----:B------:R-:W3:Y:S04]  /*54c70*/  LDL.LU R7, [R1+0x7b8] ;  /* 0x0007b80001077983 */ /* 0x000ee80000300800 */
[----:B-1----:R-:W2:Y:S01]  /*54c80*/  LDL.LU R6, [R1+0x7bc] ;  /* 0x0007bc0001067983 */ /* 0x002ea20000300800 */
[----:B------:R-:W-:-:S03]  /*54c90*/  IMAD R2, R2, 0x10, R3 ;  /* 0x0000001002027824 */ /* 0x000fc600078e0203 */
[----:B---3--:R-:W-:Y:S04]  /*54ca0*/  STL [R1+0xc4], R7 ;  /* 0x0000c40701007387 */ /* 0x008fe80000100800 */
[----:B--2---:R-:W-:Y:S04]  /*54cb0*/  STL [R1+0x12c], R22 ;  /* 0x00012c1601007387 */ /* 0x004fe80000100800 */
[----:B------:R1:W-:Y:S04]  /*54cc0*/  STL [R1+0xc8], R6 ;  /* 0x0000c80601007387 */ /* 0x0003e80000100800 */
[----:B------:R-:W-:Y:S04]  /*54cd0*/  STL [R1+0x2e54], R22 ;  /* 0x002e541601007387 */ /* 0x000fe80000100800 */
[----:B------:R-:W2:Y:S04]  /*54ce0*/  LDL.LU R19, [R1+0x7c0] ;  /* 0x0007c00001137983 */ /* 0x000ea80000300800 */
[----:B------:R-:W3:Y:S04]  /*54cf0*/  LDL.LU R15, [R1+0x7c4] ;  /* 0x0007c400010f7983 */ /* 0x000ee80000300800 */
[----:B---3--:R-:W-:Y:S04]  /*54d00*/  STL [R1+0x2e58], R15 ;  /* 0x002e580f01007387 */ /* 0x008fe80000100800 */
[----:B------:R-:W3:Y:S01]  /*54d10*/  LDL.LU R2, [R1+0x7c8] ;  /* 0x0007c80001027983 */ /* 0x000ee20000300800 */
[----:B------:R-:W-:-:S02]  /*54d20*/  SHF.L.U32 R3, R14, 0x4, RZ ;  /* 0x000000040e037819 */ /* 0x000fc400000006ff */
[----:B-1----:R-:W-:Y:S01]  /*54d30*/  SHF.L.U32 R6, R14, 0x5, RZ ;  /* 0x000000050e067819 */ /* 0x002fe200000006ff */
[----:B--2---:R-:W-:Y:S01]  /*54d40*/  STL [R1+0x130], R19 ;  /* 0x0001301301007387 */ /* 0x004fe20000100800 */
[----:B------:R-:W-:Y:S02]  /*54d50*/  LOP3.LUT R3, R3, 0x70, RZ, 0xc0, !PT ;  /* 0x0000007003037812 */ /* 0x000fe400078ec0ff */
[----:B------:R-:W-:Y:S01]  /*54d60*/  FSETP.GT.AND P1, PT, |R28|, 8.50705917302346158658e+37, PT ;  /* 0x7e8000001c00780b */ /* 0x000fe20003f24200 */
[----:B---3--:R1:W-:Y:S04]  /*54d70*/  STL [R1+0xcc], R2 ;  /* 0x0000cc0201007387 */ /* 0x0083e80000100800 */
[----:B------:R2:W-:Y:S01]  /*54d80*/  STL [R1+0x2e5c], R19 ;  /* 0x002e5c1301007387 */ /* 0x0005e20000100800 */
[----:B------:R-:W-:-:S02]  /*54d90*/  IADD3 R3, PT, PT, R3, UR6, RZ ;  /* 0x0000000603037c10 */ /* 0x000fc4000fffe0ff */
[----:B-1----:R-:W-:Y:S01]  /*54da0*/  LOP3.LUT R2, R14, 0x18, RZ, 0xc0, !PT ;  /* 0x000000180e027812 */ /* 0x002fe200078ec0ff */
[----:B--2---:R-:W2:Y:S04]  /*54db0*/  LDL.LU R19, [R1+0x20] ;  /* 0x0000200001137983 */ /* 0x004ea80000300800 */
[----:B------:R-:W3:Y:S04]  /*54dc0*/  LDL.LU R15, [R1+0x1c] ;  /* 0x00001c00010f7983 */ /* 0x000ee80000300800 */
[----:B------:R-:W2:Y:S04]  /*54dd0*/  LDL.LU R22, [R1+0x10] ;  /* 0x0000100001167983 */ /* 0x000ea80000300800 */
[----:B------:R-:W2:Y:S04]  /*54de0*/  LDL.LU R27, [R1+0xc] ;  /* 0x00000c00011b7983 */ /* 0x000ea80000300800 */
[----:B------:R-:W2:Y:S01]  /*54df0*/  LDL.LU R18, [R1] ;  /* 0x0000000001127983 */ /* 0x000ea20000300800 */
[----:B------:R-:W-:-:S03]  /*54e00*/  LOP3.LUT R6, R6, 0xc60, RZ, 0xc0, !PT ;  /* 0x00000c6006067812 */ /* 0x000fc600078ec0ff */
[----:B------:R-:W2:Y:S01]  /*54e10*/  LDL.LU R7, [R1+0x7cc] ;  /* 0x0007cc0001077983 */ /* 0x000ea20000300800 */
[C---:B------:R-:W-:Y:S01]  /*54e20*/  LEA.HI R3, R2.reuse, R3, RZ, 0x1f ;  /* 0x0000000302037211 */ /* 0x040fe200078ff8ff */
[C---:B------:R-:W-:Y:S01]  /*54e30*/  FMUL R14, R29.reuse, 8388608 ;  /* 0x4b0000001d0e7820 */ /* 0x040fe20000400000 */
[----:B------:R-:W-:Y:S01]  /*54e40*/  LEA R6, R2, R6, 0x9 ;  /* 0x0000000602067211 */ /* 0x000fe200078e48ff */
[C---:B------:R-:W-:Y:S01]  /*54e50*/  FMUL R2, R28.reuse, 8388608 ;  /* 0x4b0000001c027820 */ /* 0x040fe20000400000 */
[C---:B------:R-:W-:Y:S02]  /*54e60*/  FSETP.GEU.AND P2, PT, R28.reuse, 1.175494350822287508e-38, PT ;  /* 0x008000001c00780b */ /* 0x040fe40003f4e000 */
[C---:B------:R-:W-:Y:S02]  /*54e70*/  FSETP.GEU.AND P4, PT, R29.reuse, 1.175494350822287508e-38, PT ;  /* 0x008000001d00780b */ /* 0x040fe40003f8e000 */
[----:B------:R-:W-:Y:S02]  /*54e80*/  FSETP.GT.AND P3, PT, |R29|, 8.50705917302346158658e+37, PT ;  /* 0x7e8000001d00780b */ /* 0x000fe40003f64200 */
[----:B------:R-:W-:Y:S01]  /*54e90*/  FSETP.GEU.AND P5, PT, |R28|, 1.175494350822287508e-38, PT ;  /* 0x008000001c00780b */ /* 0x000fe20003fae200 */
[----:B--2---:R-:W-:Y:S04]  /*54ea0*/  STL [R1+0xd0], R7 ;  /* 0x0000d00701007387 */ /* 0x004fe80000100800 */
[----:B------:R-:W-:Y:S04]  /*54eb0*/  STL [R1+0x278], R3 ;  /* 0x0002780301007387 */ /* 0x000fe80000100800 */
[----:B------:R1:W-:Y:S04]  /*54ec0*/  STL [R1+0x2e64], R14 ;  /* 0x002e640e01007387 */ /* 0x0003e80000100800 */
[----:B-1----:R-:W2:Y:S01]  /*54ed0*/  LDL.LU R14, [R1+0x30] ;  /* 0x00003000010e7983 */ /* 0x002ea20000300800 */
[----:B------:R-:W-:-:S03]  /*54ee0*/  FSEL R3, R2, R28, !P2 ;  /* 0x0000001c02037208 */ /* 0x000fc60005000000 */
[----:B------:R1:W-:Y:S01]  /*54ef0*/  STL [R1+0x2e60], R29 ;  /* 0x002e601d01007387 */ /* 0x0003e20000100800 */
[----:B------:R-:W-:Y:S01]  /*54f00*/  @P1 FMUL R21, R21, 0.25 ;  /* 0x3e80000015151820 */ /* 0x000fe20000400000 */
[----:B------:R-:W-:Y:S02]  /*54f10*/  @P1 FMUL R24, R24, 0.25 ;  /* 0x3e80000018181820 */ /* 0x000fe40000400000 */
[----:B-1----:R-:W3:Y:S04]  /*54f20*/  LDL.LU R29, [R1+0x2c] ;  /* 0x00002c00011d7983 */ /* 0x002ee80000300800 */
[----:B------:R-:W3:Y:S04]  /*54f30*/  LDL.LU R23, [R1+0x158] ;  /* 0x0001580001177983 */ /* 0x000ee80000300800 */
[----:B------:R-:W3:Y:S04]  /*54f40*/  LDL.LU R2, [R1+0x160] ;  /* 0x0001600001027983 */ /* 0x000ee80000300800 */
[----:B------:R1:W-:Y:S01]  /*54f50*/  STL [R1+0x154], R3 ;  /* 0x0001540301007387 */ /* 0x0003e20000100800 */
[----:B------:R-:W-:Y:S01]  /*54f60*/  @P1 FMUL R25, R25, 0.25 ;  /* 0x3e80000019191820 */ /* 0x000fe20000400000 */
[----:B------:R-:W-:-:S02]  /*54f70*/  @P1 FMUL R26, R26, 0.25 ;  /* 0x3e8000001a1a1820 */ /* 0x000fc40000400000 */
[----:B-1----:R-:W3:Y:S04]  /*54f80*/  LDL.LU R3, [R1+0x168] ;  /* 0x0001680001037983 */ /* 0x002ee80000300800 */
[----:B------:R-:W3:Y:S04]  /*54f90*/  LDL.LU R6, [R1+0x170] ;  /* 0x0001700001067983 */ /* 0x000ee80000300800 */
[----:B------:R-:W3:Y:S04]  /*54fa0*/  LDL.LU R7, [R1+0x180] ;  /* 0x0001800001077983 */ /* 0x000ee80000300800 */
[----:B------:R-:W3:Y:S04]  /*54fb0*/  LDL.LU R10, [R1+0x188] ;  /* 0x00018800010a7983 */ /* 0x000ee80000300800 */
[----:B------:R-:W3:Y:S04]  /*54fc0*/  LDL.LU R11, [R1+0x190] ;  /* 0x00019000010b7983 */ /* 0x000ee80000300800 */
[----:B------:R1:W-:Y:S04]  /*54fd0*/  STL [R1+0x50], R21 ;  /* 0x0000501501007387 */ /* 0x0003e80000100800 */
[----:B-1----:R-:W3:Y:S04]  /*54fe0*/  LDL.LU R21, [R1+0x2e94] ;  /* 0x002e940001157983 */ /* 0x002ee80000300800 */
[----:B------:R1:W-:Y:S04]  /*54ff0*/  STL [R1+0x4c], R24 ;  /* 0x00004c1801007387 */ /* 0x0003e80000100800 */
[----:B-1----:R-:W3:Y:S04]  /*55000*/  LDL.LU R24, [R1+0x2e90] ;  /* 0x002e900001187983 */ /* 0x002ee80000300800 */
[----:B------:R1:W-:Y:S04]  /*55010*/  STL [R1+0x40], R25 ;  /* 0x0000401901007387 */ /* 0x0003e80000100800 */
[----:B-1----:R-:W3:Y:S04]  /*55020*/  LDL.LU R25, [R1+0x2e8c] ;  /* 0x002e8c0001197983 */ /* 0x002ee80000300800 */
[----:B------:R1:W-:Y:S04]  /*55030*/  STL [R1+0x3c], R26 ;  /* 0x00003c1a01007387 */ /* 0x0003e80000100800 */
[----:B-1----:R-:W3:Y:S01]  /*55040*/  LDL.LU R26, [R1+0x2e88] ;  /* 0x002e8800011a7983 */ /* 0x002ee20000300800 */
[----:B--2---:R-:W-:-:S05]  /*55050*/  @P1 FMUL R14, R14, 0.25 ;  /* 0x3e8000000e0e1820 */ /* 0x004fca0000400000 */
[----:B------:R1:W-:Y:S04]  /*55060*/  STL [R1+0x2e78], R14 ;  /* 0x002e780e01007387 */ /* 0x0003e80000100800 */
[----:B-1----:R-:W2:Y:S04]  /*55070*/  LDL R14, [R1+0x3c] ;  /* 0x00003c00010e7983 */ /* 0x002ea80000100800 */
[----:B--2---:R1:W-:Y:S04]  /*55080*/  STL [R1+0x2e7c], R14 ;  /* 0x002e7c0e01007387 */ /* 0x0043e80000100800 */
[----:B-1----:R-:W2:Y:S04]  /*55090*/  LDL R14, [R1+0x40] ;  /* 0x00004000010e7983 */ /* 0x002ea80000100800 */
[----:B--2---:R1:W-:Y:S04]  /*550a0*/  STL [R1+0x2e80], R14 ;  /* 0x002e800e01007387 */ /* 0x0043e80000100800 */
[----:B-1----:R-:W2:Y:S04]  /*550b0*/  LDL R14, [R1+0x4c] ;  /* 0x00004c00010e7983 */ /* 0x002ea80000100800 */
[----:B--2---:R1:W-:Y:S04]  /*550c0*/  STL [R1+0x2e84], R14 ;  /* 0x002e840e01007387 */ /* 0x0043e80000100800 */
[----:B-1----:R-:W2:Y:S01]  /*550d0*/  LDL R14, [R1+0x50] ;  /* 0x00005000010e7983 */ /* 0x002ea20000100800 */
[----:B------:R-:W-:Y:S01]  /*550e0*/  @P1 FMUL R28, R28, 0.25 ;  /* 0x3e8000001c1c1820 */ /* 0x000fe20000400000 */
[----:B---3--:R-:W-:Y:S01]  /*550f0*/  @P1 FMUL R29, R29, 0.25 ;  /* 0x3e8000001d1d1820 */ /* 0x008fe20000400000 */
[----:B------:R-:W-:Y:S01]  /*55100*/  @P1 FMUL R19, R19, 0.25 ;  /* 0x3e80000013131820 */ /* 0x000fe20000400000 */
        /* <DEDUP_REMOVED lines=11> */
[----:B----4-:R-:W-:Y:S01]  /*551c0*/  @P1 FMUL R16, R16, 0.25 ;  /* 0x3e80000010101820 */ /* 0x010fe20000400000 */
        /* <DEDUP_REMOVED lines=13> */
[----:B--2---:R-:W-:-:S05]  /*552a0*/  @!P5 FMUL R14, R14, 16777216 ;  /* 0x4b8000000e0ed820 */ /* 0x004fca0000400000 */
[----:B------:R1:W-:Y:S04]  /*552b0*/  @!P5 STL [R1+0x50], R14 ;  /* 0x0000500e0100d387 */ /* 0x0003e80000100800 */
[----:B-1----:R-:W2:Y:S02]  /*552c0*/  LDL.LU R14, [R1+0x2e84] ;  /* 0x002e8400010e7983 */ /* 0x002ea40000300800 */
        /* <DEDUP_REMOVED lines=10> */
[----:B------:R1:W-:Y:S04]  /*55370*/  STL [R1+0x2e68], R14 ;  /* 0x002e680e01007387 */ /* 0x0003e80000100800 */
[----:B-1----:R-:W2:Y:S04]  /*55380*/  LDL.LU R14, [R1+0x3c] ;  /* 0x00003c00010e7983 */ /* 0x002ea80000300800 */
[----:B--2---:R1:W-:Y:S04]  /*55390*/  STL [R1+0x2e6c], R14 ;  /* 0x002e6c0e01007387 */ /* 0x0043e80000100800 */
[----:B-1----:R-:W2:Y:S04]  /*553a0*/  LDL.LU R14, [R1+0x40] ;  /* 0x00004000010e7983 */ /* 0x002ea80000300800 */
[----:B--2---:R1:W-:Y:S04]  /*553b0*/  STL [R1+0x2e70], R14 ;  /* 0x002e700e01007387 */ /* 0x0043e80000100800 */
[----:B-1----:R-:W2:Y:S01]  /*553c0*/  LDL.LU R14, [R1+0x4c] ;  /* 0x00004c00010e7983 */ /* 0x002ea20000300800 */
[----:B------:R-:W-:-:S06]  /*553d0*/  @!P5 FMUL R28, R28, 16777216 ;  /* 0x4b8000001c1cd820 */ /* 0x000fcc0000400000 */
[----:B------:R-:W1:Y:S01]  /*553e0*/  MUFU.RCP R28, R28 ;  /* 0x0000001c001c7308 */ /* 0x000e620000001000 */
[----:B--2---:R2:W-:Y:S04]  /*553f0*/  STL [R1+0x2e74], R14 ;  /* 0x002e740e01007387 */ /* 0x0045e80000100800 */
[----:B--2---:R-:W1:Y:S01]  /*55400*/  LDL.LU R14, [R1+0x50] ;  /* 0x00005000010e7983 */ /* 0x004e620000300800 */
[----:B------:R-:W-:Y:S01]  /*55410*/  @!P5 FMUL R29, R29, 16777216 ;  /* 0x4b8000001d1dd820 */ /* 0x000fe20000400000 */
        /* <DEDUP_REMOVED lines=26> */
[----:B-1----:R-:W-:-:S05]  /*555c0*/  FMUL R14, R28, R14 ;  /* 0x0000000e1c0e7220 */ /* 0x002fca0000400000 */
[----:B------:R1:W-:Y:S04]  /*555d0*/  STL [R1+0x274], R14 ;  /* 0x0002740e01007387 */ /* 0x0003e80000100800 */
[----:B-1----:R-:W2:Y:S02]  /*555e0*/  LDL.LU R14, [R1+0x2e74] ;  /* 0x002e7400010e7983 */ /* 0x002ea40000300800 */
[----:B--2---:R-:W-:-:S05]  /*555f0*/  FMUL R14, R28, R14 ;  /* 0x0000000e1c0e7220 */ /* 0x004fca0000400000 */
[----:B------:R1:W-:Y:S04]  /*55600*/  STL [R1+0x270], R14 ;  /* 0x0002700e01007387 */ /* 0x0003e80000100800 */
[----:B-1----:R-:W2:Y:S02]  /*55610*/  LDL.LU R14, [R1+0x2e70] ;  /* 0x002e7000010e7983 */ /* 0x002ea40000300800 */
[----:B--2---:R-:W-:-:S05]  /*55620*/  FMUL R14, R28, R14 ;  /* 0x0000000e1c0e7220 */ /* 0x004fca0000400000 */
[----:B------:R1:W-:Y:S04]  /*55630*/  STL [R1+0x26c], R14 ;  /* 0x00026c0e01007387 */ /* 0x0003e80000100800 */
[----:B-1----:R-:W2:Y:S02]  /*55640*/  LDL.LU R14, [R1+0x2e6c] ;  /* 0x002e6c00010e7983 */ /* 0x002ea40000300800 */
[----:B--2---:R-:W-:-:S05]  /*55650*/  FMUL R14, R28, R14 ;  /* 0x0000000e1c0e7220 */ /* 0x004fca0000400000 */
[----:B------:R1:W-:Y:S04]  /*55660*/  STL [R1+0x268], R14 ;  /* 0x0002680e01007387 */ /* 0x0003e80000100800 */
[----:B-1----:R-:W2:Y:S01]  /*55670*/  LDL.LU R14, [R1+0x2e68] ;  /* 0x002e6800010e7983 */ /* 0x002ea20000300800 */
[C---:B------:R-:W-:Y:S01]  /*55680*/  FMUL R29, R28.reuse, R29 ;  /* 0x0000001d1c1d7220 */ /* 0x040fe20000400000 */
[C---:B------:R-:W-:Y:S01]  /*55690*/  FMUL R19, R28.reuse, R19 ;  /* 0x000000131c137220 */ /* 0x040fe20000400000 */
[C---:B------:R-:W-:Y:S01]  /*556a0*/  FMUL R15, R28.reuse, R15 ;  /* 0x0000000f1c0f7220 */ /* 0x040fe20000400000 */
[C---:B------:R-:W-:Y:S01]  /*556b0*/  FMUL R22, R28.reuse, R22 ;  /* 0x000000161c167220 */ /* 0x040fe20000400000 */
[C---:B------:R-:W-:Y:S01]  /*556c0*/  FMUL R27, R28.reuse, R27 ;  /* 0x0000001b1c1b7220 */ /* 0x040fe20000400000 */
[C---:B------:R-:W-:Y:S01]  /*556d0*/  FMUL R18, R28.reuse, R18 ;  /* 0x000000121c127220 */ /* 0x040fe20000400000 */
[----:B--2---:R-:W-:-:S05]  /*556e0*/  FMUL R14, R28, R14 ;  /* 0x0000000e1c0e7220 */ /* 0x004fca0000400000 */
[----:B------:R1:W-:Y:S04]  /*556f0*/  STL [R1+0x264], R14 ;  /* 0x0002640e01007387 */ /* 0x0003e80000100800 */
[----:B-1----:R-:W2:Y:S04]  /*55700*/  LDL.LU R14, [R1+0x2e64] ;  /* 0x002e6400010e7983 */ /* 0x002ea80000300800 */
[----:B------:R1:W-:Y:S04]  /*55710*/  STL [R1+0x260], R29 ;  /* 0x0002601d01007387 */ /* 0x0003e80000100800 */
[----:B-1----:R-:W2:Y:S04]  /*55720*/  LDL.LU R29, [R1+0x2e60] ;  /* 0x002e6000011d7983 */ /* 0x002ea80000300800 */
[----:B------:R1:W-:Y:S04]  /*55730*/  STL [R1+0x25c], R19 ;  /* 0x00025c1301007387 */ /* 0x0003e80000100800 */
[----:B-1----:R-:W3:Y:S04]  /*55740*/  LDL.LU R19, [R1+0x2e5c] ;  /* 0x002e5c0001137983 */ /* 0x002ee80000300800 */
[----:B------:R1:W-:Y:S04]  /*55750*/  STL [R1+0x250], R15 ;  /* 0x0002500f01007387 */ /* 0x0003e80000100800 */
[----:B-1----:R-:W4:Y:S04]  /*55760*/  LDL.LU R15, [R1+0x2e58] ;  /* 0x002e5800010f7983 */ /* 0x002f280000300800 */
[----:B------:R1:W-:Y:S04]  /*55770*/  STL [R1+0x244], R22 ;  /* 0x0002441601007387 */ /* 0x0003e80000100800 */
[----:B-1----:R-:W2:Y:S04]  /*55780*/  LDL.LU R22, [R1+0x2e54] ;  /* 0x002e540001167983 */ /* 0x002ea80000300800 */
[----:B------:R1:W-:Y:S04]  /*55790*/  STL [R1+0x240], R27 ;  /* 0x0002401b01007387 */ /* 0x0003e80000100800 */
[----:B-1----:R-:W2:Y:S04]  /*557a0*/  LDL.LU R27, [R1+0x2e50] ;  /* 0x002e5000011b7983 */ /* 0x002ea80000300800 */
[----:B------:R1:W-:Y:S04]  /*557b0*/  STL [R1+0x23c], R18 ;  /* 0x00023c1201007387 */ /* 0x0003e80000100800 */
[----:B-1----:R-:W3:Y:S01]  /*557c0*/  LDL.LU R18, [R1+0x2e4c] ;  /* 0x002e4c0001127983 */ /* 0x002ee20000300800 */
[C---:B------:R-:W-:Y:S01]  /*557d0*/  FMUL R0, R28.reuse, R0 ;  /* 0x000000001c007220 */ /* 0x040fe20000400000 */
[C---:B------:R-:W-:Y:S01]  /*557e0*/  FMUL R4, R28.reuse, R4 ;  /* 0x000000041c047220 */ /* 0x040fe20000400000 */
[----:B------:R-:W-:-:S03]  /*557f0*/  FMUL R5, R28, R5 ;  /* 0x000000051c057220 */ /* 0x000fc60000400000 */
[----:B------:R2:W-:Y:S01]  /*55800*/  STL [R1+0x238], R0 ;  /* 0x0002380001007387 */ /* 0x0005e20000100800 */
[C---:B------:R-:W-:Y:S01]  /*55810*/  FMUL R8, R28.reuse, R8 ;  /* 0x000000081c087220 */ /* 0x040fe20000400000 */
[C---:B------:R-:W-:Y:S01]  /*55820*/  FMUL R9, R28.reuse, R9 ;  /* 0x000000091c097220 */ /* 0x040fe20000400000 */
[C---:B------:R-:W-:Y:S01]  /*55830*/  FMUL R12, R28.reuse, R12 ;  /* 0x0000000c1c0c7220 */ /* 0x040fe20000400000 */
[----:B------:R-:W-:Y:S01]  /*55840*/  FMUL R13, R28, R13 ;  /* 0x0000000d1c0d7220 */ /* 0x000fe20000400000 */
[----:B--2---:R-:W-:Y:S02]  /*55850*/  IMAD.MOV.U32 R0, RZ, RZ, R27 ;  /* 0x000000ffff007224 */ /* 0x004fe400078e001b */
[----:B------:R-:W2:Y:S04]  /*55860*/  LDL.LU R27, [R1+0x2e48] ;  /* 0x002e4800011b7983 */ /* 0x000ea80000300800 */
[----:B------:R3:W-:Y:S02]  /*55870*/  STL [R1+0x234], R4 ;  /* 0x0002340401007387 */ /* 0x0007e40000100800 */
[----:B---3--:R-:W-:-:S02]  /*55880*/  MOV R4, R18 ;  /* 0x0000001200047202 */ /* 0x008fc40000000f00 */
[----:B------:R-:W3:Y:S04]  /*55890*/  LDL.LU R18, [R1+0x2e44] ;  /* 0x002e440001127983 */ /* 0x000ee80000300800 */
[----:B------:R4:W-:Y:S02]  /*558a0*/  STL [R1+0x22c], R5 ;  /* 0x00022c0501007387 */ /* 0x0009e40000100800 */
[----:B----4-:R-:W-:Y:S02]  /*558b0*/  MOV R5, R15 ;  /* 0x0000000f00057202 */ /* 0x010fe40000000f00 */
[----:B------:R-:W4:Y:S04]  /*558c0*/  LDL.LU R15, [R1+0x2e40] ;  /* 0x002e4000010f7983 */ /* 0x000f280000300800 */
[----:B------:R1:W-:Y:S02]  /*558d0*/  STL [R1+0x224], R8 ;  /* 0x0002240801007387 */ /* 0x0003e40000100800 */
[----:B-1----:R-:W-:-:S02]  /*558e0*/  MOV R8, R19 ;  /* 0x0000001300087202 */ /* 0x002fc40000000f00 */
[----:B------:R-:W2:Y:S04]  /*558f0*/  LDL.LU R19, [R1+0x2e3c] ;  /* 0x002e3c0001137983 */ /* 0x000ea80000300800 */
[----:B------:R1:W-:Y:S02]  /*55900*/  STL [R1+0x220], R9 ;  /* 0x0002200901007387 */ /* 0x0003e40000100800 */
[----:B-1----:R-:W-:Y:S02]  /*55910*/  MOV R9, R22 ;  /* 0x0000001600097202 */ /* 0x002fe40000000f00 */
[----:B------:R-:W2:Y:S04]  /*55920*/  LDL.LU R22, [R1+0x2e38] ;  /* 0x002e380001167983 */ /* 0x000ea80000300800 */
[----:B------:R1:W-:Y:S04]  /*55930*/  STL [R1+0x1d8], R12 ;  /* 0x0001d80c01007387 */ /* 0x0003e80000100800 */
[----:B------:R0:W-:Y:S01]  /*55940*/  STL [R1+0x1d4], R13 ;  /* 0x0001d40d01007387 */ /* 0x0001e20000100800 */
[----:B-1----:R-:W-:-:S02]  /*55950*/  IMAD.MOV.U32 R12, RZ, RZ, R0 ;  /* 0x000000ffff0c7224 */ /* 0x002fc400078e0000 */
[C---:B------:R-:W-:Y:S01]  /*55960*/  FMUL R0, R28.reuse, R16 ;  /* 0x000000101c007220 */ /* 0x040fe20000400000 */
[C---:B------:R-:W-:Y:S01]  /*55970*/  FMUL R16, R28.reuse, R17 ;  /* 0x000000111c107220 */ /* 0x040fe20000400000 */
[----:B0-----:R-:W-:-:S03]  /*55980*/  FMUL R13, R28, R20 ;  /* 0x000000141c0d7220 */ /* 0x001fc60000400000 */
[----:B------:R0:W-:Y:S04]  /*55990*/  STL [R1+0x1d0], R0 ;  /* 0x0001d00001007387 */ /* 0x0001e80000100800 */
[----:B0-----:R-:W2:Y:S04]  /*559a0*/  LDL.LU R0, [R1+0x18] ;  /* 0x0000180001007983 */ /* 0x001ea80000300800 */
[----:B------:R0:W-:Y:S04]  /*559b0*/  STL [R1+0x1cc], R16 ;  /* 0x0001cc1001007387 */ /* 0x0001e80000100800 */
[----:B------:R1:W-:Y:S01]  /*559c0*/  STL [R1+0x1c8], R13 ;  /* 0x0001c80d01007387 */ /* 0x0003e20000100800 */
[C---:B0-----:R-:W-:Y:S01]  /*559d0*/  FMUL R16, R28.reuse, R21 ;  /* 0x000000151c107220 */ /* 0x041fe20000400000 */
[C---:B-1----:R-:W-:Y:S01]  /*559e0*/  FMUL R13, R28.reuse, R24 ;  /* 0x000000181c0d7220 */ /* 0x042fe20000400000 */
[----:B------:R-:W-:Y:S01]  /*559f0*/  MOV R24, R12 ;  /* 0x0000000c00187202 */ /* 0x000fe20000000f00 */
[----:B------:R-:W-:-:S02]  /*55a00*/  FMUL R12, R28, R25 ;  /* 0x000000191c0c7220 */ /* 0x000fc40000400000 */
[----:B------:R-:W-:Y:S04]  /*55a10*/  STL [R1+0x1c4], R16 ;  /* 0x0001c41001007387 */ /* 0x000fe80000100800 */
[----:B------:R0:W-:Y:S02]  /*55a20*/  STL [R1+0x1c0], R13 ;  /* 0x0001c00d01007387 */ /* 0x0001e40000100800 */
[C---:B0-----:R-:W-:Y:S02]  /*55a30*/  FMUL R13, R28.reuse, R23 ;  /* 0x000000171c0d7220 */ /* 0x041fe40000400000 */
[----:B------:R-:W2:Y:S04]  /*55a40*/  LDL.LU R23, [R1+0x2e34] ;  /* 0x002e340001177983 */ /* 0x000ea80000300800 */
[----:B------:R0:W-:Y:S02]  /*55a50*/  STL [R1+0x1bc], R12 ;  /* 0x0001bc0c01007387 */ /* 0x0001e40000100800 */
[----:B0-----:R-:W-:-:S02]  /*55a60*/  FMUL R12, R28, R2 ;  /* 0x000000021c0c7220 */ /* 0x001fc40000400000 */
[----:B------:R-:W2:Y:S04]  /*55a70*/  LDL.LU R2, [R1+0x2e30] ;  /* 0x002e300001027983 */ /* 0x000ea80000300800 */
        /* <DEDUP_REMOVED lines=9> */
[----:B------:R0:W-:Y:S01]  /*55b10*/  STL [R1+0x1ac], R12 ;  /* 0x0001ac0c01007387 */ /* 0x0001e20000100800 */
[C---:B------:R-:W-:Y:S01]  /*55b20*/  FMUL R16, R28.reuse, R10 ;  /* 0x0000000a1c107220 */ /* 0x040fe20000400000 */
[----:B0-----:R-:W-:-:S02]  /*55b30*/  FMUL R12, R28, R7 ;  /* 0x000000071c0c7220 */ /* 0x001fc40000400000 */
[----:B------:R-:W4:Y:S04]  /*55b40*/  LDL.LU R7, [R1+0x2e20] ;  /* 0x002e200001077983 */ /* 0x000f280000300800 */
[----:B------:R-:W-:Y:S04]  /*55b50*/  STL [R1+0x1a8], R13 ;  /* 0x0001a80d01007387 */ /* 0x000fe80000100800 */
[----:B------:R-:W4:Y:S04]  /*55b60*/  LDL.LU R10, [R1+0x2e1c] ;  /* 0x002e1c00010a7983 */ /* 0x000f280000300800 */
[----:B------:R0:W-:Y:S04]  /*55b70*/  STL [R1+0x1a4], R12 ;  /* 0x0001a40c01007387 */ /* 0x0001e80000100800 */
[----:B------:R-:W-:Y:S01]  /*55b80*/  STL [R1+0x2cf4], R16 ;  /* 0x002cf41001007387 */ /* 0x000fe20000100800 */
[----:B0-----:R-:W-:Y:S01]  /*55b90*/  FMUL R12, R28, R11 ;  /* 0x0000000b1c0c7220 */ /* 0x001fe20000400000 */
[----:B------:R-:W-:-:S02]  /*55ba0*/  FSEL R28, R14, R29, !P4 ;  /* 0x0000001d0e1c7208 */ /* 0x000fc40006000000 */
[----:B------:R-:W4:Y:S01]  /*55bb0*/  LDL.LU R11, [R1+0x2e18] ;  /* 0x002e1800010b7983 */ /* 0x000f220000300800 */
[----:B------:R-:W-:-:S03]  /*55bc0*/  FSETP.GEU.AND P5, PT, |R29|, 1.175494350822287508e-38, PT ;  /* 0x008000001d00780b */ /* 0x000fc60003fae200 */
[----:B------:R-:W-:Y:S04]  /*55bd0*/  STL [R1+0x2cf8], R12 ;  /* 0x002cf80c01007387 */ /* 0x000fe80000100800 */
[----:B--2---:R-:W-:Y:S01]  /*55be0*/  STL [R1+0x2db4], R26 ;  /* 0x002db41a01007387 */ /* 0x004fe20000100800 */
[----:B------:R-:W-:-:S03]  /*55bf0*/  FSETP.GT.AND P1, PT, |R26|, 8.50705917302346158658e+37, PT ;  /* 0x7e8000001a00780b */ /* 0x000fc60003f24200 */
[----:B------:R-:W2:Y:S01]  /*55c00*/  LDL.LU R14, [R1+0x2e14] ;  /* 0x002e1400010e7983 */ /* 0x000ea20000300800 */
[----:B------:R-:W-:Y:S01]  /*55c10*/  @P3 FMUL R27, R27, 0.25 ;  /* 0x3e8000001b1b3820 */ /* 0x000fe20000400000 */
[----:B---3--:R-:W-:Y:S01]  /*55c20*/  @P3 FMUL R18, R18, 0.25 ;  /* 0x3e80000012123820 */ /* 0x008fe20000400000 */
[----:B------:R-:W-:Y:S01]  /*55c30*/  MOV R20, R9 ;  /* 0x0000000900147202 */ /* 0x000fe20000000f00 */
[----:B------:R-:W3:Y:S04]  /*55c40*/  LDL R21, [R1+0x15c] ;  /* 0x00015c0001157983 */ /* 0x000ee80000100800 */
[----:B------:R0:W-:Y:S04]  /*55c50*/  STL [R1+0x2de4], R28 ;  /* 0x002de41c01007387 */ /* 0x0001e80000100800 */
[----:B0-----:R-:W2:Y:S01]  /*55c60*/  LDL.LU R28, [R1+0x24] ;  /* 0x00002400011c7983 */ /* 0x001ea20000300800 */
[----:B------:R-:W-:-:S03]  /*55c70*/  @P3 FMUL R24, R24, 0.25 ;  /* 0x3e80000018183820 */ /* 0x000fc60000400000 */
[----:B------:R-:W3:Y:S04]  /*55c80*/  LDL.LU R17, [R1+0x16c] ;  /* 0x00016c0001117983 */ /* 0x000ee80000300800 */
[----:B------:R-:W3:Y:S01]  /*55c90*/  LDL.LU R26, [R1+0x174] ;  /* 0x00017400011a7983 */ /* 0x000ee20000300800 */
[----:B----4-:R-:W-:-:S03]  /*55ca0*/  @P3 FMUL R15, R15, 0.25 ;  /* 0x3e8000000f0f3820 */ /* 0x010fc60000400000 */
[----:B------:R-:W4:Y:S04]  /*55cb0*/  LDL.LU R12, [R1+0x17c] ;  /* 0x00017c00010c7983 */ /* 0x000f280000300800 */
[----:B------:R-:W3:Y:S04]  /*55cc0*/  LDL.LU R13, [R1+0x184] ;  /* 0x00018400010d7983 */ /* 0x000ee80000300800 */
[----:B------:R-:W3:Y:S04]  /*55cd0*/  LDL.LU R16, [R1+0x18c] ;  /* 0x00018c0001107983 */ /* 0x000ee80000300800 */
[----:B------:R-:W3:Y:S01]  /*55ce0*/  LDL.LU R25, [R1+0x194] ;  /* 0x0001940001197983 */ /* 0x000ee20000300800 */
[----:B------:R-:W-:-:S03]  /*55cf0*/  @P3 FMUL R0, R0, 0.25 ;  /* 0x3e80000000003820 */ /* 0x000fc60000400000 */
[----:B------:R-:W3:Y:S01]  /*55d00*/  LDL.LU R9, [R1+0x198] ;  /* 0x0001980001097983 */ /* 0x000ee20000300800 */
[----:B------:R-:W-:-:S03]  /*55d10*/  @P3 FMUL R4, R4, 0.25 ;  /* 0x3e80000004043820 */ /* 0x000fc60000400000 */
[----:B------:R-:W-:Y:S04]  /*55d20*/  @P3 STL [R1+0x44], R24 ;  /* 0x0000441801003387 */ /* 0x000fe80000100800 */
[----:B------:R-:W-:Y:S01]  /*55d30*/  STL [R1+0x38], R27 ;  /* 0x0000381b01007387 */ /* 0x000fe20000100800 */
[----:B------:R-:W-:-:S03]  /*55d40*/  @P3 FMUL R19, R19, 0.25 ;  /* 0x3e80000013133820 */ /* 0x000fc60000400000 */
[----:B------:R-:W-:Y:S04]  /*55d50*/  STL [R1+0x34], R18 ;  /* 0x0000341201007387 */ /* 0x000fe80000100800 */
[----:B------:R-:W-:Y:S01]  /*55d60*/  STL [R1+0x28], R15 ;  /* 0x0000280f01007387 */ /* 0x000fe20000100800 */
[----:B------:R-:W-:Y:S01]  /*55d70*/  @P3 FMUL R22, R22, 0.25 ;  /* 0x3e80000016163820 */ /* 0x000fe20000400000 */
[----:B------:R-:W-:Y:S01]  /*55d80*/  @P3 FMUL R23, R23, 0.25 ;  /* 0x3e80000017173820 */ /* 0x000fe20000400000 */
[----:B--2---:R-:W-:-:S05]  /*55d90*/  @P3 FMUL R28, R28, 0.25 ;  /* 0x3e8000001c1c3820 */ /* 0x004fca0000400000 */
[----:B------:R0:W-:Y:S02]  /*55da0*/  STL [R1+0x2de8], R28 ;  /* 0x002de81c01007387 */ /* 0x0001e40000100800 */
[----:B0-----:R-:W-:Y:S02]  /*55db0*/  MOV R28, R15 ;  /* 0x0000000f001c7202 */ /* 0x001fe40000000f00 */
[----:B------:R-:W2:Y:S04]  /*55dc0*/  LDL.LU R15, [R1+0x2e10] ;  /* 0x002e1000010f7983 */ /* 0x000ea80000300800 */
[----:B------:R0:W-:Y:S02]  /*55dd0*/  STL [R1+0x2dec], R0 ;  /* 0x002dec0001007387 */ /* 0x0001e40000100800 */
[----:B0-----:R-:W-:-:S02]  /*55de0*/  MOV R0, R18 ;  /* 0x0000001200007202 */ /* 0x001fc40000000f00 */
[----:B------:R-:W4:Y:S04]  /*55df0*/  LDL.LU R18, [R1+0x2e0c] ;  /* 0x002e0c0001127983 */ /* 0x000f280000300800 */
[----:B------:R0:W-:Y:S04]  /*55e00*/  STL [R1+0x14], R19 ;  /* 0x0000141301007387 */ /* 0x0001e80000100800 */
[----:B0-----:R-:W4:Y:S04]  /*55e10*/  LDL.LU R19, [R1+0x2e08] ;  /* 0x002e080001137983 */ /* 0x001f280000300800 */
[----:B------:R0:W-:Y:S04]  /*55e20*/  STL [R1+0x8], R22 ;  /* 0x0000081601007387 */ /* 0x0001e80000100800 */
[----:B0-----:R-:W4:Y:S04]  /*55e30*/  LDL.LU R22, [R1+0x2e04] ;  /* 0x002e040001167983 */ /* 0x001f280000300800 */
[----:B------:R0:W-:Y:S04]  /*55e40*/  STL [R1+0x4], R23 ;  /* 0x0000041701007387 */ /* 0x0001e80000100800 */
[----:B0-----:R-:W4:Y:S04]  /*55e50*/  LDL.LU R23, [R1+0x2e00] ;  /* 0x002e000001177983 */ /* 0x001f280000300800 */
[----:B------:R0:W-:Y:S04]  /*55e60*/  STL [R1+0x2df0], R28 ;  /* 0x002df01c01007387 */ /* 0x0001e80000100800 */
[----:B------:R1:W-:Y:S01]  /*55e70*/  STL [R1+0x2df4], R0 ;  /* 0x002df40001007387 */ /* 0x0003e20000100800 */
[----:B0-----:R-:W-:-:S03]  /*55e80*/  IMAD.MOV.U32 R28, RZ, RZ, R27 ;  /* 0x000000ffff1c7224 */ /* 0x001fc600078e001b */
[----:B------:R-:W4:Y:S01]  /*55e90*/  LDL.LU R27, [R1+0x2dfc] ;  /* 0x002dfc00011b7983 */ /* 0x000f220000300800 */
[----:B---3--:R-:W-:Y:S01]  /*55ea0*/  @P3 FMUL R21, R21, 0.25 ;  /* 0x3e80000015153820 */ /* 0x008fe20000400000 */
[----:B-1----:R-:W-:Y:S01]  /*55eb0*/  MOV R0, R24 ;  /* 0x0000001800007202 */ /* 0x002fe20000000f00 */
[----:B------:R-:W-:Y:S01]  /*55ec0*/  @P3 FMUL R29, R29, 0.25 ;  /* 0x3e8000001d1d3820 */ /* 0x000fe20000400000 */
[----:B------:R-:W-:Y:S01]  /*55ed0*/  MOV R24, R5 ;  /* 0x0000000500187202 */ /* 0x000fe20000000f00 */
[----:B------:R-:W-:Y:S01]  /*55ee0*/  @P3 FMUL R2, R2, 0.25 ;  /* 0x3e80000002023820 */ /* 0x000fe20000400000 */
[----:B------:R-:W-:Y:S01]  /*55ef0*/  FSEL R5, RZ, -23, P2 ;  /* 0xc1b80000ff057808 */ /* 0x000fe20001000000 */
[----:B------:R-:W-:Y:S01]  /*55f00*/  @!P5 FMUL R0, R0, 16777216 ;  /* 0x4b8000000000d820 */ /* 0x000fe20000400000 */
[----:B------:R-:W-:Y:S01]  /*55f10*/  @!P5 FMUL R28, R28, 16777216 ;  /* 0x4b8000001c1cd820 */ /* 0x000fe20000400000 */
[----:B------:R-:W-:Y:S01]  /*55f20*/  @!P5 FMUL R4, R4, 16777216 ;  /* 0x4b8000000404d820 */ /* 0x000fe20000400000 */
[----:B------:R-:W-:Y:S01]  /*55f30*/  @P3 FMUL R3, R3, 0.25 ;  /* 0x3e80000003033820 */ /* 0x000fe20000400000 */
[----:B------:R-:W-:Y:S01]  /*55f40*/  @P3 FMUL R6, R6, 0.25 ;  /* 0x3e80000006063820 */ /* 0x000fe20000400000 */
[----:B------:R-:W-:Y:S01]  /*55f50*/  @P3 FMUL R7, R7, 0.25 ;  /* 0x3e80000007073820 */ /* 0x000fe20000400000 */
[----:B------:R-:W-:Y:S01]  /*55f60*/  @P3 FMUL R10, R10, 0.25 ;  /* 0x3e8000000a0a3820 */ /* 0x000fe20000400000 */
[----:B------:R-:W-:Y:S01]  /*55f70*/  @P3 FMUL R11, R11, 0.25 ;  /* 0x3e8000000b0b3820 */ /* 0x000fe20000400000 */
[----:B------:R-:W-:Y:S01]  /*55f80*/  @P3 FMUL R14, R14, 0.25 ;  /* 0x3e8000000e0e3820 */ /* 0x000fe20000400000 */
[----:B--2---:R-:W-:Y:S01]  /*55f90*/  @P3 FMUL R15, R15, 0.25 ;  /* 0x3e8000000f0f3820 */ /* 0x004fe20000400000 */
[----:B----4-:R-:W-:Y:S01]  /*55fa0*/  @P3 FMUL R18, R18, 0.25 ;  /* 0x3e80000012123820 */ /* 0x010fe20000400000 */
[----:B------:R-:W-:Y:S01]  /*55fb0*/  @P3 FMUL R19, R19, 0.25 ;  /* 0x3e80000013133820 */ /* 0x000fe20000400000 */
[----:B------:R-:W-:Y:S01]  /*55fc0*/  @P3 FMUL R22, R22, 0.25 ;  /* 0x3e80000016163820 */ /* 0x000fe20000400000 */
[----:B------:R-:W-:Y:S01]  /*55fd0*/  @P3 FMUL R23, R23, 0.25 ;  /* 0x3e80000017173820 */ /* 0x000fe20000400000 */
[----:B------:R-:W-:-:S05]  /*55fe0*/  @P3 FMUL R27, R27, 0.25 ;  /* 0x3e8000001b1b3820 */ /* 0x000fca0000400000 */
[----:B------:R0:W-:Y:S04]  /*55ff0*/  STL [R1+0x164], R27 ;  /* 0x0001641b01007387 */ /* 0x0001e80000100800 */
[----:B0-----:R-:W2:Y:S04]  /*56000*/  LDL.LU R27, [R1+0x2df8] ;  /* 0x002df800011b7983 */ /* 0x001ea80000300800 */
[----:B------:R0:W-:Y:S04]  /*56010*/  @P3 STL [R1+0x15c], R21 ;  /* 0x00015c1501003387 */ /* 0x0001e80000100800 */
[----:B------:R1:W-:Y:S01]  /*56020*/  STL [R1+0x2dc0], R20 ;  /* 0x002dc01401007387 */ /* 0x0003e20000100800 */
[----:B0-----:R-:W-:-:S02]  /*56030*/  MOV R21, R8 ;  /* 0x0000000800157202 */ /* 0x001fc40000000f00 */
[----:B------:R-:W-:Y:S01]  /*56040*/  FSEL R8, RZ, -23, P4 ;  /* 0xc1b80000ff087808 */ /* 0x000fe20002000000 */
[----:B-1----:R-:W3:Y:S04]  /*56050*/  LDL.LU R20, [R1+0x4] ;  /* 0x0000040001147983 */ /* 0x002ee80000300800 */
[----:B------:R0:W-:Y:S04]  /*56060*/  STL [R1+0x2dc4], R21 ;  /* 0x002dc41501007387 */ /* 0x0001e80000100800 */
[----:B0-----:R-:W4:Y:S04]  /*56070*/  LDL.LU R21, [R1+0x8] ;  /* 0x0000080001157983 */ /* 0x001f280000300800 */
[----:B------:R0:W-:Y:S04]  /*56080*/  STL [R1+0x2dc8], R24 ;  /* 0x002dc81801007387 */ /* 0x0001e80000100800 */
[----:B0-----:R-:W3:Y:S01]  /*56090*/  LDL.LU R24, [R1+0x14] ;  /* 0x0000140001187983 */ /* 0x001ee20000300800 */
[----:B------:R-:W-:Y:S01]  /*560a0*/  @P3 FMUL R17, R17, 0.25 ;  /* 0x3e80000011113820 */ /* 0x000fe20000400000 */
[----:B------:R-:W-:Y:S01]  /*560b0*/  @P3 FMUL R26, R26, 0.25 ;  /* 0x3e8000001a1a3820 */ /* 0x000fe20000400000 */
[----:B------:R-:W-:Y:S01]  /*560c0*/  @P3 FMUL R12, R12, 0.25 ;  /* 0x3e8000000c0c3820 */ /* 0x000fe20000400000 */
[----:B------:R0:W-:Y:S01]  /*560d0*/  STL [R1+0x2db8], R5 ;  /* 0x002db80501007387 */ /* 0x0001e20000100800 */
[----:B------:R-:W-:Y:S01]  /*560e0*/  @P3 FMUL R13, R13, 0.25 ;  /* 0x3e8000000d0d3820 */ /* 0x000fe20000400000 */
[----:B------:R-:W-:Y:S01]  /*560f0*/  @P3 FMUL R16, R16, 0.25 ;  /* 0x3e80000010103820 */ /* 0x000fe20000400000 */
[----:B------:R-:W-:Y:S01]  /*56100*/  @P3 FMUL R25, R25, 0.25 ;  /* 0x3e80000019193820 */ /* 0x000fe20000400000 */
[----:B------:R-:W-:Y:S01]  /*56110*/  @P3 FMUL R9, R9, 0.25 ;  /* 0x3e80000009093820 */ /* 0x000fe20000400000 */
[----:B0-----:R-:W3:Y:S04]  /*56120*/  LDL.LU R5, [R1+0x164] ;  /* 0x0001640001057983 */ /* 0x001ee80000300800 */
[----:B------:R0:W-:Y:S04]  /*56130*/  STL [R1+0x2dbc], R8 ;  /* 0x002dbc0801007387 */ /* 0x0001e80000100800 */
[----:B0-----:R-:W3:Y:S04]  /*56140*/  LDL.LU R8, [R1+0x15c] ;  /* 0x00015c0001087983 */ /* 0x001ee80000300800 */
[----:B------:R0:W-:Y:S04]  /*56150*/  @!P5 STL [R1+0x44], R0 ;  /* 0x000044000100d387 */ /* 0x0001e80000100800 */
[----:B0-----:R-:W3:Y:S04]  /*56160*/  LDL.LU R0, [R1+0x2df4] ;  /* 0x002df40001007983 */ /* 0x001ee80000300800 */
[----:B------:R0:W-:Y:S04]  /*56170*/  @!P5 STL [R1+0x38], R28 ;  /* 0x0000381c0100d387 */ /* 0x0001e80000100800 */
[----:B0-----:R-:W4:Y:S01]  /*56180*/  LDL.LU R28, [R1+0x2df0] ;  /* 0x002df000011c7983 */ /* 0x001f220000300800 */
        /* <DEDUP_REMOVED lines=13> */
[----:B--2---:R-:W-:Y:S01]  /*56260*/  @P3 FMUL R27, R27, 0.25 ;  /* 0x3e8000001b1b3820 */ /* 0x004fe20000400000 */
[----:B---3--:R-:W-:-:S05]  /*56270*/  @!P5 FMUL R0, R0, 16777216 ;  /* 0x4b8000000000d820 */ /* 0x008fca0000400000 */
[----:B------:R0:W-:Y:S01]  /*56280*/  @!P5 STL [R1+0x34], R0 ;  /* 0x000034000100d387 */ /* 0x0001e20000100800 */
[----:B----4-:R-:W-:-:S03]  /*56290*/  @!P5 FMUL R28, R28, 16777216 ;  /* 0x4b8000001c1cd820 */ /* 0x010fc60000400000 */
[----:B0-----:R-:W2:Y:S04]  /*562a0*/  LDL.LU R0, [R1+0x2dec] ;  /* 0x002dec0001007983 */ /* 0x001ea80000300800 */
[----:B------:R0:W-:Y:S04]  /*562b0*/  @!P5 STL [R1+0x28], R28 ;  /* 0x0000281c0100d387 */ /* 0x0001e80000100800 */
[----:B0-----:R-:W3:Y:S01]  /*562c0*/  LDL.LU R28, [R1+0x2de8] ;  /* 0x002de800011c7983 */ /* 0x001ee20000300800 */
[----:B------:R-:W-:Y:S01]  /*562d0*/  @!P5 FMUL R24, R24, 16777216 ;  /* 0x4b8000001818d820 */ /* 0x000fe20000400000 */
[----:B--2---:R-:W-:Y:S01]  /*562e0*/  @!P5 FMUL R0, R0, 16777216 ;  /* 0x4b8000000000d820 */ /* 0x004fe20000400000 */
[----:B---3--:R-:W-:-:S05]  /*562f0*/  @!P5 FMUL R28, R28, 16777216 ;  /* 0x4b8000001c1cd820 */ /* 0x008fca0000400000 */
[----:B------:R0:W-:Y:S04]  /*56300*/  STL [R1+0x24], R28 ;  /* 0x0000241c01007387 */ /* 0x0001e80000100800 */
[----:B0-----:R-:W2:Y:S04]  /*56310*/  LDL.LU R28, [R1+0x2de4] ;  /* 0x002de400011c7983 */ /* 0x001ea80000300800 */
[----:B------:R0:W-:Y:S04]  /*56320*/  STL [R1+0x18], R0 ;  /* 0x0000180001007387 */ /* 0x0001e80000100800 */
[----:B0-----:R-:W3:Y:S04]  /*56330*/  LDL R0, [R1+0x154] ;  /* 0x0001540001007983 */ /* 0x001ee80000100800 */
[----:B------:R0:W-:Y:S04]  /*56340*/  STL [R1+0x2dcc], R24 ;  /* 0x002dcc1801007387 */ /* 0x0001e80000100800 */
[----:B0-----:R-:W4:Y:S04]  /*56350*/  LDL.LU R24, [R1+0x24] ;  /* 0x0000240001187983 */ /* 0x001f280000300800 */
[----:B----4-:R0:W-:Y:S04]  /*56360*/  STL [R1+0x2dd0], R24 ;  /* 0x002dd01801007387 */ /* 0x0101e80000100800 */
[----:B0-----:R-:W4:Y:S04]  /*56370*/  LDL.LU R24, [R1+0x28] ;  /* 0x0000280001187983 */ /* 0x001f280000300800 */
[----:B----4-:R0:W-:Y:S04]  /*56380*/  STL [R1+0x2dd4], R24 ;  /* 0x002dd41801007387 */ /* 0x0101e80000100800 */
[----:B0-----:R-:W4:Y:S04]  /*56390*/  LDL.LU R24, [R1+0x34] ;  /* 0x0000340001187983 */ /* 0x001f280000300800 */
[----:B----4-:R0:W-:Y:S04]  /*563a0*/  STL [R1+0x2dd8], R24 ;  /* 0x002dd81801007387 */ /* 0x0101e80000100800 */
[----:B0-----:R-:W4:Y:S01]  /*563b0*/  LDL.LU R24, [R1+0x38] ;  /* 0x0000380001187983 */ /* 0x001f220000300800 */
[----:B------:R-:W0:Y:S03]  /*563c0*/  MUFU.RCP R29, R29 ;  /* 0x0000001d001d7308 */ /* 0x000e260000001000 */
[----:B----4-:R1:W-:Y:S04]  /*563d0*/  STL [R1+0x2ddc], R24 ;  /* 0x002ddc1801007387 */ /* 0x0103e80000100800 */
[----:B-1----:R-:W4:Y:S01]  /*563e0*/  LDL.LU R24, [R1+0x44] ;  /* 0x0000440001187983 */ /* 0x002f220000300800 */
[----:B---3--:R-:W-:-:S04]  /*563f0*/  IADD3 R0, PT, PT, R0, -0x3f3504f3, RZ ;  /* 0xc0cafb0d00007810 */ /* 0x008fc80007ffe0ff */
[----:B------:R-:W-:Y:S01]  /*56400*/  LOP3.LUT R0, R0, 0xff800000, RZ, 0xc0, !PT ;  /* 0xff80000000007812 */ /* 0x000fe200078ec0ff */
[----:B----4-:R1:W-:Y:S02]  /*56410*/  STL [R1+0x2de0], R24 ;  /* 0x002de01801007387 */ /* 0x0103e40000100800 */
[----:B-1----:R-:W-:Y:S01]  /*56420*/  MOV R24, R4 ;  /* 0x0000000400187202 */ /* 0x002fe20000000f00 */
[----:B--2---:R-:W-:Y:S01]  /*56430*/  VIADD R4, R28, 0xc0cafb0d ;  /* 0xc0cafb0d1c047836 */ /* 0x004fe20000000000 */
[----:B------:R1:W-:Y:S03]  /*56440*/  STL [R1+0x2cd4], R28 ;  /* 0x002cd41c01007387 */ /* 0x0003e60000100800 */
[C---:B0-----:R-:W-:Y:S01]  /*56450*/  FMUL R24, R29.reuse, R24 ;  /* 0x000000181d187220 */ /* 0x041fe20000400000 */
[----:B-1----:R-:W2:Y:S04]  /*56460*/  LDL.LU R28, [R1+0x18] ;  /* 0x00001800011c7983 */ /* 0x002ea80000300800 */
[----:B------:R-:W-:Y:S04]  /*56470*/  STL [R1+0x158], R0 ;  /* 0x0001580001007387 */ /* 0x000fe80000100800 */
[----:B------:R0:W-:Y:S04]  /*56480*/  STL [R1+0x21c], R24 ;  /* 0x00021c1801007387 */ /* 0x0001e80000100800 */
[----:B0-----:R-:W3:Y:S02]  /*56490*/  LDL.LU R24, [R1+0x2de0] ;  /* 0x002de00001187983 */ /* 0x001ee40000300800 */
[----:B---3--:R-:W-:-:S05]  /*564a0*/  FMUL R24, R29, R24 ;  /* 0x000000181d187220 */ /* 0x008fca0000400000 */
        /* <DEDUP_REMOVED lines=13> */
[----:B0-----:R-:W3:Y:S01]  /*56580*/  LDL.LU R24, [R1+0x2dcc] ;  /* 0x002dcc0001187983 */ /* 0x001ee20000300800 */
[----:B--2---:R-:W-:Y:S01]  /*56590*/  FMUL R28, R29, R28 ;  /* 0x0000001c1d1c7220 */ /* 0x004fe20000400000 */
[----:B------:R-:W-:-:S04]  /*565a0*/  @!P5 FMUL R21, R21, 16777216 ;  /* 0x4b8000001515d820 */ /* 0x000fc80000400000 */
[----:B------:R3:W-:Y:S01]  /*565b0*/  STL [R1+0x210], R28 ;  /* 0x0002101c01007387 */ /* 0x0007e20000100800 */
[----:B------:R-:W-:Y:S01]  /*565c0*/  @!P5 FMUL R20, R20, 16777216 ;  /* 0x4b8000001414d820 */ /* 0x000fe20000400000 */
[----:B------:R-:W-:Y:S01]  /*565d0*/  FMUL R3, R29, R3 ;  /* 0x000000031d037220 */ /* 0x000fe20000400000 */
[----:B------:R-:W-:Y:S01]  /*565e0*/  @!P5 FMUL R8, R8, 16777216 ;  /* 0x4b8000000808d820 */ /* 0x000fe20000400000 */
[----:B------:R-:W-:Y:S01]  /*565f0*/  @!P5 FMUL R5, R5, 16777216 ;  /* 0x4b8000000505d820 */ /* 0x000fe20000400000 */
[C---:B---3--:R-:W-:Y:S02]  /*56600*/  FMUL R28, R29.reuse, R24 ;  /* 0x000000181d1c7220 */ /* 0x048fe40000400000 */
[----:B------:R-:W2:Y:S04]  /*56610*/  LDL.LU R24, [R1+0x2dc8] ;  /* 0x002dc80001187983 */ /* 0x000ea80000300800 */
[----:B------:R0:W-:Y:S02]  /*56620*/  STL [R1+0x1e8], R28 ;  /* 0x0001e81c01007387 */ /* 0x0001e40000100800 */
[----:B0-----:R-:W-:-:S02]  /*56630*/  FMUL R28, R29, R21 ;  /* 0x000000151d1c7220 */ /* 0x001fc40000400000 */
[----:B------:R-:W3:Y:S04]  /*56640*/  LDL.LU R21, [R1+0x2dc4] ;  /* 0x002dc40001157983 */ /* 0x000ee80000300800 */
[----:B------:R0:W-:Y:S02]  /*56650*/  STL [R1+0x204], R28 ;  /* 0x0002041c01007387 */ /* 0x0001e40000100800 */
[C---:B0-----:R-:W-:Y:S02]  /*56660*/  FMUL R28, R29.reuse, R20 ;  /* 0x000000141d1c7220 */ /* 0x041fe40000400000 */
[----:B------:R-:W4:Y:S04]  /*56670*/  LDL.LU R20, [R1+0x2dc0] ;  /* 0x002dc00001147983 */ /* 0x000f280000300800 */
[----:B------:R0:W-:Y:S02]  /*56680*/  STL [R1+0x1e4], R28 ;  /* 0x0001e41c01007387 */ /* 0x0001e40000100800 */
[C---:B0-----:R-:W-:Y:S01]  /*56690*/  FMUL R28, R29.reuse, R2 ;  /* 0x000000021d1c7220 */ /* 0x041fe20000400000 */
[C---:B------:R-:W-:Y:S01]  /*566a0*/  FMUL R2, R29.reuse, R6 ;  /* 0x000000061d027220 */ /* 0x040fe20000400000 */
[----:B------:R-:W-:-:S03]  /*566b0*/  FMUL R6, R29, R7 ;  /* 0x000000071d067220 */ /* 0x000fc60000400000 */
[----:B------:R-:W-:Y:S04]  /*566c0*/  STL [R1+0x200], R28 ;  /* 0x0002001c01007387 */ /* 0x000fe80000100800 */
[----:B------:R0:W-:Y:S04]  /*566d0*/  STL [R1+0x1e0], R3 ;  /* 0x0001e00301007387 */ /* 0x0001e80000100800 */
[----:B------:R1:W-:Y:S01]  /*566e0*/  STL [R1+0x1fc], R2 ;  /* 0x0001fc0201007387 */ /* 0x0003e20000100800 */
[----:B0-----:R-:W-:-:S03]  /*566f0*/  FMUL R3, R29, R10 ;  /* 0x0000000a1d037220 */ /* 0x001fc60000400000 */
[----:B------:R-:W-:Y:S01]  /*56700*/  STL [R1+0x1a0], R6 ;  /* 0x0001a00601007387 */ /* 0x000fe20000100800 */
[----:B-1----:R-:W-:-:S03]  /*56710*/  FMUL R2, R29, R11 ;  /* 0x0000000b1d027220 */ /* 0x002fc60000400000 */
[----:B------:R0:W-:Y:S04]  /*56720*/  STL [R1+0x1f8], R3 ;  /* 0x0001f80301007387 */ /* 0x0001e80000100800 */
[----:B------:R1:W-:Y:S01]  /*56730*/  STL [R1+0x190], R2 ;  /* 0x0001900201007387 */ /* 0x0003e20000100800 */
[C---:B0-----:R-:W-:Y:S01]  /*56740*/  FMUL R3, R29.reuse, R15 ;  /* 0x0000000f1d037220 */ /* 0x041fe20000400000 */
[C---:B-1----:R-:W-:Y:S01]  /*56750*/  FMUL R2, R29.reuse, R14 ;  /* 0x0000000e1d027220 */ /* 0x042fe20000400000 */
[----:B------:R-:W-:-:S04]  /*56760*/  FMUL R6, R29, R19 ;  /* 0x000000131d067220 */ /* 0x000fc80000400000 */
[----:B------:R0:W-:Y:S04]  /*56770*/  STL [R1+0x188], R2 ;  /* 0x0001880201007387 */ /* 0x0001e80000100800 */
[----:B------:R1:W-:Y:S01]  /*56780*/  STL [R1+0x178], R3 ;  /* 0x0001780301007387 */ /* 0x0003e20000100800 */
[C---:B0-----:R-:W-:Y:S01]  /*56790*/  FMUL R2, R29.reuse, R18 ;  /* 0x000000121d027220 */ /* 0x041fe20000400000 */
[C---:B------:R-:W-:Y:S01]  /*567a0*/  FMUL R19, R29.reuse, R8 ;  /* 0x000000081d137220 */ /* 0x040fe20000400000 */
[----:B-1----:R-:W-:-:S03]  /*567b0*/  FMUL R3, R29, R22 ;  /* 0x000000161d037220 */ /* 0x002fc60000400000 */
[----:B------:R0:W-:Y:S04]  /*567c0*/  STL [R1+0x180], R2 ;  /* 0x0001800201007387 */ /* 0x0001e80000100800 */
[----:B------:R-:W-:Y:S01]  /*567d0*/  STL [R1+0x170], R6 ;  /* 0x0001700601007387 */ /* 0x000fe20000100800 */
[----:B0-----:R-:W-:-:S03]  /*567e0*/  FMUL R2, R29, R23 ;  /* 0x000000171d027220 */ /* 0x001fc60000400000 */
[----:B------:R-:W-:Y:S01]  /*567f0*/  STL [R1+0x168], R3 ;  /* 0x0001680301007387 */ /* 0x000fe20000100800 */
[----:B------:R-:W-:-:S03]  /*56800*/  FMUL R18, R29, R5 ;  /* 0x000000051d127220 */ /* 0x000fc60000400000 */
[----:B------:R-:W2:Y:S04]  /*56810*/  LDL.LU R8, [R1+0x2dbc] ;  /* 0x002dbc0001087983 */ /* 0x000ea80000300800 */
[----:B------:R2:W-:Y:S04]  /*56820*/  STL [R1+0x160], R2 ;  /* 0x0001600201007387 */ /* 0x0005e80000100800 */
[----:B------:R-:W-:Y:S04]  /*56830*/  STL [R1+0x2cfc], R19 ;  /* 0x002cfc1301007387 */ /* 0x000fe80000100800 */
[----:B------:R-:W3:Y:S01]  /*56840*/  LDL.LU R5, [R1+0x2db8] ;  /* 0x002db80001057983 */ /* 0x000ee20000300800 */
[----:B------:R-:W-:Y:S01]  /*56850*/  @!P5 FMUL R17, R17, 16777216 ;  /* 0x4b8000001111d820 */ /* 0x000fe20000400000 */
[----:B------:R-:W-:Y:S01]  /*56860*/  @!P5 FMUL R26, R26, 16777216 ;  /* 0x4b8000001a1ad820 */ /* 0x000fe20000400000 */
[----:B------:R-:W-:Y:S01]  /*56870*/  @!P5 FMUL R12, R12, 16777216 ;  /* 0x4b8000000c0cd820 */ /* 0x000fe20000400000 */
[----:B------:R-:W-:Y:S01]  /*56880*/  @!P5 FMUL R13, R13, 16777216 ;  /* 0x4b8000000d0dd820 */ /* 0x000fe20000400000 */
[----:B------:R-:W-:Y:S01]  /*56890*/  FMUL R17, R29, R17 ;  /* 0x000000111d117220 */ /* 0x000fe20000400000 */
[----:B------:R-:W-:Y:S01]  /*568a0*/  @!P5 FMUL R16, R16, 16777216 ;  /* 0x4b8000001010d820 */ /* 0x000fe20000400000 */
[----:B------:R-:W-:Y:S01]  /*568b0*/  LOP3.LUT R4, R4, 0xff800000, RZ, 0xc0, !PT ;  /* 0xff80000004047812 */ /* 0x000fe200078ec0ff */
[----:B------:R-:W-:Y:S01]  /*568c0*/  @!P5 FMUL R25, R25, 16777216 ;  /* 0x4b8000001919d820 */ /* 0x000fe20000400000 */
[----:B------:R-:W-:Y:S01]  /*568d0*/  FMUL R15, R29, R26 ;  /* 0x0000001a1d0f7220 */ /* 0x000fe20000400000 */
[----:B------:R-:W-:Y:S01]  /*568e0*/  @!P5 FMUL R9, R9, 16777216 ;  /* 0x4b8000000909d820 */ /* 0x000fe20000400000 */
[C---:B------:R-:W-:Y:S01]  /*568f0*/  FMUL R14, R29.reuse, R12 ;  /* 0x0000000c1d0e7220 */ /* 0x040fe20000400000 */
[----:B------:R-:W-:Y:S01]  /*56900*/  STL [R1+0x2d00], R18 ;  /* 0x002d001201007387 */ /* 0x000fe20000100800 */
[----:B------:R-:W-:Y:S01]  /*56910*/  FMUL R13, R29, R13 ;  /* 0x0000000d1d0d7220 */ /* 0x000fe20000400000 */
[----:B------:R-:W-:Y:S01]  /*56920*/  @!P5 FMUL R27, R27, 16777216 ;  /* 0x4b8000001b1bd820 */ /* 0x000fe20000400000 */
[----:B------:R-:W-:Y:S01]  /*56930*/  I2FP.F32.S32 R4, R4 ;  /* 0x0000000400047245 */ /* 0x000fe20000201400 */
[----:B------:R-:W-:Y:S01]  /*56940*/  STL [R1+0x2d04], R17 ;  /* 0x002d041101007387 */ /* 0x000fe20000100800 */
[C---:B------:R-:W-:Y:S01]  /*56950*/  FMUL R11, R29.reuse, R16 ;  /* 0x000000101d0b7220 */ /* 0x040fe20000400000 */
[----:B------:R-:W-:Y:S01]  /*56960*/  I2FP.F32.S32 R0, R0 ;  /* 0x0000000000007245 */ /* 0x000fe20000201400 */
[C---:B------:R-:W-:Y:S01]  /*56970*/  FMUL R10, R29.reuse, R25 ;  /* 0x000000191d0a7220 */ /* 0x040fe20000400000 */
[----:B------:R-:W4:Y:S01]  /*56980*/  LDL.LU R26, [R1+0x2db4] ;  /* 0x002db400011a7983 */ /* 0x000f220000300800 */
[C---:B------:R-:W-:Y:S01]  /*56990*/  FMUL R9, R29.reuse, R9 ;  /* 0x000000091d097220 */ /* 0x040fe20000400000 */
[----:B------:R-:W-:-:S02]  /*569a0*/  FMUL R7, R29, R27 ;  /* 0x0000001b1d077220 */ /* 0x000fc40000400000 */
[----:B------:R-:W-:Y:S04]  /*569b0*/  STL [R1+0x2d08], R15 ;  /* 0x002d080f01007387 */ /* 0x000fe80000100800 */
[----:B------:R-:W-:Y:S04]  /*569c0*/  STL [R1+0x2d0c], R14 ;  /* 0x002d0c0e01007387 */ /* 0x000fe80000100800 */
[----:B------:R-:W-:Y:S04]  /*569d0*/  STL [R1+0x2d10], R13 ;  /* 0x002d100d01007387 */ /* 0x000fe80000100800 */
[----:B------:R-:W-:Y:S04]  /*569e0*/  STL [R1+0x2d14], R11 ;  /* 0x002d140b01007387 */ /* 0x000fe80000100800 */
[----:B------:R-:W-:Y:S04]  /*569f0*/  STL [R1+0x2d18], R10 ;  /* 0x002d180a01007387 */ /* 0x000fe80000100800 */
[----:B------:R-:W-:Y:S04]  /*56a00*/  STL [R1+0x2d1c], R9 ;  /* 0x002d1c0901007387 */ /* 0x000fe80000100800 */
[----:B------:R-:W4:Y:S04]  /*56a10*/  LDL.LU R27, [R1+0x2db0] ;  /* 0x002db000011b7983 */ /* 0x000f280000300800 */
[----:B------:R-:W-:Y:S01]  /*56a20*/  STL [R1+0x2d20], R7 ;  /* 0x002d200701007387 */ /* 0x000fe20000100800 */
[----:B--2---:R-:W-:-:S05]  /*56a30*/  FFMA.FTZ R2, R4, 1.1920928955078125e-07, R8 ;  /* 0x3400000004027823 */ /* 0x004fca0000010008 */
[----:B------:R-:W-:Y:S01]  /*56a40*/  STL [R1+0x164], R2 ;  /* 0x0001640201007387 */ /* 0x000fe20000100800 */
[----:B---3--:R-:W-:-:S05]  /*56a50*/  FFMA.FTZ R0, R0, 1.1920928955078125e-07, R5 ;  /* 0x3400000000007823 */ /* 0x008fca0000010005 */
[----:B------:R-:W-:Y:S04]  /*56a60*/  STL [R1+0x15c], R0 ;  /* 0x00015c0001007387 */ /* 0x000fe80000100800 */
[----:B------:R-:W-:Y:S04]  /*56a70*/  STL [R1+0x2d88], R21 ;  /* 0x002d881501007387 */ /* 0x000fe80000100800 */
[----:B----4-:R0:W-:Y:S04]  /*56a80*/  STL [R1+0x2d8c], R20 ;  /* 0x002d8c1401007387 */ /* 0x0101e80000100800 */
[----:B0-----:R-:W2:Y:S04]  /*56a90*/  LDL.LU R20, [R1+0xc0] ;  /* 0x0000c00001147983 */ /* 0x001ea80000300800 */
[----:B--2---:R0:W-:Y:S04]  /*56aa0*/  STL [R1+0x2da0], R20 ;  /* 0x002da01401007387 */ /* 0x0041e80000100800 */
[----:B0-----:R-:W2:Y:S04]  /*56ab0*/  LDL R20, [R1+0xc4] ;  /* 0x0000c40001147983 */ /* 0x001ea80000100800 */
[----:B--2---:R0:W-:Y:S04]  /*56ac0*/  STL [R1+0x2da4], R20 ;  /* 0x002da41401007387 */ /* 0x0041e80000100800 */
[----:B0-----:R-:W2:Y:S04]  /*56ad0*/  LDL R20, [R1+0xc8] ;  /* 0x0000c80001147983 */ /* 0x001ea80000100800 */
[----:B--2---:R0:W-:Y:S04]  /*56ae0*/  STL [R1+0x2da8], R20 ;  /* 0x002da81401007387 */ /* 0x0041e80000100800 */
[----:B0-----:R-:W2:Y:S01]  /*56af0*/  LDL R20, [R1+0xcc] ;  /* 0x0000cc0001147983 */ /* 0x001ea20000100800 */
[----:B------:R-:W-:Y:S01]  /*56b00*/  MOV R3, R24 ;  /* 0x0000001800037202 */ /* 0x000fe20000000f00 */
[C---:B------:R-:W-:Y:S01]  /*56b10*/  FMUL R0, R26.reuse, 8388608 ;  /* 0x4b0000001a007820 */ /* 0x040fe20000400000 */
[----:B------:R-:W-:Y:S01]  /*56b20*/  FSETP.GEU.AND P4, PT, R26, 1.175494350822287508e-38, PT ;  /* 0x008000001a00780b */ /* 0x000fe20003f8e000 */
[----:B------:R-:W-:Y:S01]  /*56b30*/  FMUL R2, R27, 8388608 ;  /* 0x4b0000001b027820 */ /* 0x000fe20000400000 */
[----:B--2---:R0:W-:Y:S04]  /*56b40*/  STL [R1+0x2dac], R20 ;  /* 0x002dac1401007387 */ /* 0x0041e80000100800 */
[----:B0-----:R-:W2:Y:S04]  /*56b50*/  LDL R20, [R1+0xd0] ;  /* 0x0000d00001147983 */ /* 0x001ea80000100800 */
[----:B------:R-:W3:Y:S04]  /*56b60*/  LDL.LU R21, [R1+0xbc] ;  /* 0x0000bc0001157983 */ /* 0x000ee80000300800 */
[----:B------:R0:W-:Y:S04]  /*56b70*/  STL [R1+0x2d64], R3 ;  /* 0x002d640301007387 */ /* 0x0001e80000100800 */
[----:B0-----:R-:W4:Y:S04]  /*56b80*/  LDL.LU R3, [R1+0xb0] ;  /* 0x0000b00001037983 */ /* 0x001f280000300800 */
        /* <DEDUP_REMOVED lines=17> */
[----:B------:R-:W3:Y:S01]  /*56ca0*/  LDL.LU R28, [R1+0x64] ;  /* 0x00006400011c7983 */ /* 0x000ee20000300800 */
[----:B------:R-:W-:-:S03]  /*56cb0*/  FSEL R0, R0, R26, !P4 ;  /* 0x0000001a00007208 */ /* 0x000fc60006000000 */
[----:B------:R-:W3:Y:S04]  /*56cc0*/  LDL.LU R12, [R1+0x60] ;  /* 0x00006000010c7983 */ /* 0x000ee80000300800 */
[----:B------:R-:W3:Y:S04]  /*56cd0*/  LDL.LU R16, [R1+0x5c] ;  /* 0x00005c0001107983 */ /* 0x000ee80000300800 */
[----:B------:R-:W3:Y:S01]  /*56ce0*/  LDL.LU R25, [R1+0x58] ;  /* 0x0000580001197983 */ /* 0x000ee20000300800 */
[----:B------:R-:W-:-:S03]  /*56cf0*/  FSETP.GEU.AND P3, PT, R27, 1.175494350822287508e-38, PT ;  /* 0x008000001b00780b */ /* 0x000fc60003f6e000 */
[----:B------:R-:W3:Y:S01]  /*56d00*/  LDL.LU R24, [R1+0x54] ;  /* 0x0000540001187983 */ /* 0x000ee20000300800 */
[----:B------:R-:W-:-:S03]  /*56d10*/  FSETP.GT.AND P2, PT, |R27|, 8.50705917302346158658e+37, PT ;  /* 0x7e8000001b00780b */ /* 0x000fc60003f44200 */
[----:B------:R0:W-:Y:S04]  /*56d20*/  STL [R1+0x2d6c], R2 ;  /* 0x002d6c0201007387 */ /* 0x0001e80000100800 */
[----:B0-----:R-:W3:Y:S04]  /*56d30*/  LDL.LU R2, [R1+0xb8] ;  /* 0x0000b80001027983 */ /* 0x001ee80000300800 */
[----:B------:R0:W-:Y:S04]  /*56d40*/  STL [R1+0x2d68], R27 ;  /* 0x002d681b01007387 */ /* 0x0001e80000100800 */
[----:B0-----:R-:W3:Y:S04]  /*56d50*/  LDL.LU R27, [R1+0xb4] ;  /* 0x0000b400011b7983 */ /* 0x001ee80000300800 */
[----:B------:R0:W-:Y:S04]  /*56d60*/  STL [R1+0x2d44], R0 ;  /* 0x002d440001007387 */ /* 0x0001e80000100800 */
[----:B0-----:R-:W3:Y:S01]  /*56d70*/  LDL.LU R0, [R1+0xac] ;  /* 0x0000ac0001007983 */ /* 0x001ee20000300800 */
[----:B--2---:R-:W-:-:S05]  /*56d80*/  @P1 FMUL R20, R20, 0.25 ;  /* 0x3e80000014141820 */ /* 0x004fca0000400000 */
[----:B------:R0:W-:Y:S04]  /*56d90*/  @P1 STL [R1+0xd0], R20 ;  /* 0x0000d01401001387 */ /* 0x0001e80000100800 */
[----:B0-----:R-:W2:Y:S02]  /*56da0*/  LDL.LU R20, [R1+0x2dac] ;  /* 0x002dac0001147983 */ /* 0x001ea40000300800 */
        /* <DEDUP_REMOVED lines=10> */
[----:B------:R0:W-:Y:S04]  /*56e50*/  STL [R1+0x2d90], R20 ;  /* 0x002d901401007387 */ /* 0x0001e80000100800 */
[----:B0-----:R-:W2:Y:S04]  /*56e60*/  LDL R20, [R1+0xc4] ;  /* 0x0000c40001147983 */ /* 0x001ea80000100800 */
[----:B--2---:R0:W-:Y:S04]  /*56e70*/  STL [R1+0x2d94], R20 ;  /* 0x002d941401007387 */ /* 0x0041e80000100800 */
[----:B0-----:R-:W2:Y:S04]  /*56e80*/  LDL R20, [R1+0xc8] ;  /* 0x0000c80001147983 */ /* 0x001ea80000100800 */
[----:B--2---:R0:W-:Y:S04]  /*56e90*/  STL [R1+0x2d98], R20 ;  /* 0x002d981401007387 */ /* 0x0041e80000100800 */
[----:B0-----:R-:W2:Y:S01]  /*56ea0*/  LDL R20, [R1+0xcc] ;  /* 0x0000cc0001147983 */ /* 0x001ea20000100800 */
[----:B------:R-:W-:-:S03]  /*56eb0*/  FSETP.GEU.AND P5, PT, |R26|, 1.175494350822287508e-38, PT ;  /* 0x008000001a00780b */ /* 0x000fc60003fae200 */
[----:B--2---:R0:W-:Y:S04]  /*56ec0*/  STL [R1+0x2d9c], R20 ;  /* 0x002d9c1401007387 */ /* 0x0041e80000100800 */
[----:B0-----:R-:W2:Y:S06]  /*56ed0*/  LDL R20, [R1+0xd0] ;  /* 0x0000d00001147983 */ /* 0x001eac0000100800 */
[----:B--2---:R-:W-:-:S05]  /*56ee0*/  @!P5 FMUL R20, R20, 16777216 ;  /* 0x4b8000001414d820 */ /* 0x004fca0000400000 */
[----:B------:R0:W-:Y:S04]  /*56ef0*/  @!P5 STL [R1+0xd0], R20 ;  /* 0x0000d0140100d387 */ /* 0x0001e80000100800 */
[----:B0-----:R-:W2:Y:S02]  /*56f00*/  LDL.LU R20, [R1+0x2d9c] ;  /* 0x002d9c0001147983 */ /* 0x001ea40000300800 */
        /* <DEDUP_REMOVED lines=8> */
[----:B0-----:R-:W2:Y:S01]  /*56f90*/  LDL.LU R20, [R1+0x2d90] ;  /* 0x002d900001147983 */ /* 0x001ea20000300800 */
[----:B---3--:R-:W-:-:S04]  /*56fa0*/  @P1 FMUL R21, R21, 0.25 ;  /* 0x3e80000015151820 */ /* 0x008fc80000400000 */
[----:B------:R-:W-:Y:S01]  /*56fb0*/  @!P5 FMUL R21, R21, 16777216 ;  /* 0x4b8000001515d820 */ /* 0x000fe20000400000 */
[----:B--2---:R-:W-:-:S05]  /*56fc0*/  @!P5 FMUL R20, R20, 16777216 ;  /* 0x4b8000001414d820 */ /* 0x004fca0000400000 */
[----:B------:R0:W-:Y:S04]  /*56fd0*/  STL [R1+0xc0], R20 ;  /* 0x0000c01401007387 */ /* 0x0001e80000100800 */
[----:B0-----:R-:W2:Y:S04]  /*56fe0*/  LDL.LU R20, [R1+0x2d8c] ;  /* 0x002d8c0001147983 */ /* 0x001ea80000300800 */
[----:B------:R0:W-:Y:S04]  /*56ff0*/  STL [R1+0xbc], R21 ;  /* 0x0000bc1501007387 */ /* 0x0001e80000100800 */
[----:B0-----:R-:W3:Y:S04]  /*57000*/  LDL.LU R21, [R1+0x2d88] ;  /* 0x002d880001157983 */ /* 0x001ee80000300800 */
[----:B--2---:R0:W-:Y:S04]  /*57010*/  STL [R1+0x2d78], R20 ;  /* 0x002d781401007387 */ /* 0x0041e80000100800 */
[----:B0-----:R-:W2:Y:S04]  /*57020*/  LDL.LU R20, [R1+0xd0] ;  /* 0x0000d00001147983 */ /* 0x001ea80000300800 */
[----:B---3--:R0:W-:Y:S04]  /*57030*/  STL [R1+0x2d7c], R21 ;  /* 0x002d7c1501007387 */ /* 0x0081e80000100800 */
[----:B0-----:R-:W3:Y:S01]  /*57040*/  LDL.LU R21, [R1+0xc8] ;  /* 0x0000c80001157983 */ /* 0x001ee20000300800 */
[----:B------:R-:W-:-:S03]  /*57050*/  @P1 FMUL R2, R2, 0.25 ;  /* 0x3e80000002021820 */ /* 0x000fc60000400000 */
[----:B---3--:R0:W-:Y:S04]  /*57060*/  STL [R1+0x2d80], R21 ;  /* 0x002d801501007387 */ /* 0x0081e80000100800 */
[----:B0-----:R-:W3:Y:S01]  /*57070*/  LDL.LU R21, [R1+0xcc] ;  /* 0x0000cc0001157983 */ /* 0x001ee20000300800 */
[----:B------:R-:W-:Y:S01]  /*57080*/  @!P5 FMUL R2, R2, 16777216 ;  /* 0x4b8000000202d820 */ /* 0x000fe20000400000 */
[----:B------:R-:W-:-:S04]  /*57090*/  @P1 FMUL R26, R26, 0.25 ;  /* 0x3e8000001a1a1820 */ /* 0x000fc80000400000 */
[----:B------:R-:W-:-:S06]  /*570a0*/  @!P5 FMUL R26, R26, 16777216 ;  /* 0x4b8000001a1ad820 */ /* 0x000fcc0000400000 */
[----:B------:R-:W0:Y:S01]  /*570b0*/  MUFU.RCP R26, R26 ;  /* 0x0000001a001a7308 */ /* 0x000e220000001000 */
[----:B---3--:R2:W-:Y:S02]  /*570c0*/  STL [R1+0x2d84], R21 ;  /* 0x002d841501007387 */ /* 0x0085e40000100800 */
[----:B--2---:R-:W-:Y:S02]  /*570d0*/  MOV R21, R20 ;  /* 0x0000001400157202 */ /* 0x004fe40000000f00 */
[----:B------:R-:W2:Y:S04]  /*570e0*/  LDL.LU R20, [R1+0xc4] ;  /* 0x0000c40001147983 */ /* 0x000ea80000300800 */
[----:B------:R1:W-:Y:S04]  /*570f0*/  STL [R1+0x2d70], R2 ;  /* 0x002d700201007387 */ /* 0x0003e80000100800 */
[----:B-1----:R-:W3:Y:S01]  /*57100*/  LDL.LU R2, [R1+0xbc] ;  /* 0x0000bc0001027983 */ /* 0x002ee20000300800 */
[----:B0-----:R-:W-:-:S03]  /*57110*/  FMUL R21, R26, R21 ;  /* 0x000000151a157220 */ /* 0x001fc60000400000 */
[----:B---3--:R0:W-:Y:S04]  /*57120*/  STL [R1+0x2d74], R2 ;  /* 0x002d740201007387 */ /* 0x0081e80000100800 */
[----:B0-----:R-:W3:Y:S04]  /*57130*/  LDL.LU R2, [R1+0xc0] ;  /* 0x0000c00001027983 */ /* 0x001ee80000300800 */
[----:B------:R0:W-:Y:S04]  /*57140*/  STL [R1+0x20c], R21 ;  /* 0x00020c1501007387 */ /* 0x0001e80000100800 */
[----:B0-----:R-:W2:Y:S02]  /*57150*/  LDL.LU R21, [R1+0x2d84] ;  /* 0x002d840001157983 */ /* 0x001ea40000300800 */
[----:B--2---:R-:W-:-:S05]  /*57160*/  FMUL R21, R26, R21 ;  /* 0x000000151a157220 */ /* 0x004fca0000400000 */
[----:B------:R0:W-:Y:S04]  /*57170*/  STL [R1+0x19c], R21 ;  /* 0x00019c1501007387 */ /* 0x0001e80000100800 */
[----:B0-----:R-:W2:Y:S01]  /*57180*/  LDL.LU R21, [R1+0x2d80] ;  /* 0x002d800001157983 */ /* 0x001ea20000300800 */
[C---:B------:R-:W-:Y:S01]  /*57190*/  FMUL R20, R26.reuse, R20 ;  /* 0x000000141a147220 */ /* 0x040fe20000400000 */
[C---:B---3--:R-:W-:Y:S01]  /*571a0*/  FMUL R2, R26.reuse, R2 ;  /* 0x000000021a027220 */ /* 0x048fe20000400000 */
[----:B--2---:R-:W-:-:S05]  /*571b0*/  FMUL R21, R26, R21 ;  /* 0x000000151a157220 */ /* 0x004fca0000400000 */
[----:B------:R0:W-:Y:S04]  /*571c0*/  STL [R1+0x208], R21 ;  /* 0x0002081501007387 */ /* 0x0001e80000100800 */
[----:B0-----:R-:W2:Y:S04]  /*571d0*/  LDL.LU R21, [R1+0x2d7c] ;  /* 0x002d7c0001157983 */ /* 0x001ea80000300800 */
[----:B------:R0:W-:Y:S04]  /*571e0*/  STL [R1+0x198], R20 ;  /* 0x0001981401007387 */ /* 0x0001e80000100800 */
[----:B0-----:R-:W3:Y:S04]  /*571f0*/  LDL.LU R20, [R1+0x2d78] ;  /* 0x002d780001147983 */ /* 0x001ee80000300800 */
[----:B------:R0:W-:Y:S04]  /*57200*/  STL [R1+0x194], R2 ;  /* 0x0001940201007387 */ /* 0x0001e80000100800 */
[----:B0-----:R-:W2:Y:S02]  /*57210*/  LDL.LU R2, [R1+0x2d74] ;  /* 0x002d740001027983 */ /* 0x001ea40000300800 */
[----:B--2---:R-:W-:-:S05]  /*57220*/  FMUL R2, R26, R2 ;  /* 0x000000021a027220 */ /* 0x004fca0000400000 */
[----:B------:R0:W-:Y:S04]  /*57230*/  STL [R1+0x184], R2 ;  /* 0x0001840201007387 */ /* 0x0001e80000100800 */
[----:B0-----:R-:W2:Y:S01]  /*57240*/  LDL.LU R2, [R1+0x2d70] ;  /* 0x002d700001027983 */ /* 0x001ea20000300800 */
[----:B------:R-:W-:Y:S01]  /*57250*/  @P1 FMUL R27, R27, 0.25 ;  /* 0x3e8000001b1b1820 */ /* 0x000fe20000400000 */
[----:B----4-:R-:W-:Y:S01]  /*57260*/  @P1 FMUL R3, R3, 0.25 ;  /* 0x3e80000003031820 */ /* 0x010fe20000400000 */
[----:B------:R-:W-:Y:S02]  /*57270*/  @P1 FMUL R0, R0, 0.25 ;  /* 0x3e80000000001820 */ /* 0x000fe40000400000 */
[----:B------:R-:W-:Y:S01]  /*57280*/  @!P5 FMUL R27, R27, 16777216 ;  /* 0x4b8000001b1bd820 */ /* 0x000fe20000400000 */
[----:B------:R-:W-:Y:S01]  /*57290*/  @!P5 FMUL R3, R3, 16777216 ;  /* 0x4b8000000303d820 */ /* 0x000fe20000400000 */
[----:B------:R-:W-:Y:S01]  /*572a0*/  @!P5 FMUL R0, R0, 16777216 ;  /* 0x4b8000000000d820 */ /* 0x000fe20000400000 */
[----:B------:R-:W-:Y:S01]  /*572b0*/  @P1 FMUL R5, R5, 0.25 ;  /* 0x3e80000005051820 */ /* 0x000fe20000400000 */
[----:B------:R-:W-:Y:S01]  /*572c0*/  FMUL R27, R26, R27 ;  /* 0x0000001b1a1b7220 */ /* 0x000fe20000400000 */
[----:B------:R-:W-:Y:S01]  /*572d0*/  @P1 FMUL R4, R4, 0.25 ;  /* 0x3e80000004041820 */ /* 0x000fe20000400000 */
[C---:B------:R-:W-:Y:S01]  /*572e0*/  FMUL R3, R26.reuse, R3 ;  /* 0x000000031a037220 */ /* 0x040fe20000400000 */
[----:B------:R-:W-:Y:S01]  /*572f0*/  FMUL R0, R26, R0 ;  /* 0x000000001a007220 */ /* 0x000fe20000400000 */
[----:B------:R-:W-:Y:S01]  /*57300*/  @!P5 FMUL R5, R5, 16777216 ;  /* 0x4b8000000505d820 */ /* 0x000fe20000400000 */
[----:B------:R-:W-:Y:S01]  /*57310*/  @P1 FMUL R8, R8, 0.25 ;  /* 0x3e80000008081820 */ /* 0x000fe20000400000 */
[----:B------:R-:W-:Y:S01]  /*57320*/  @!P5 FMUL R4, R4, 16777216 ;  /* 0x4b8000000404d820 */ /* 0x000fe20000400000 */
[----:B------:R-:W-:Y:S01]  /*57330*/  @P1 FMUL R7, R7, 0.25 ;  /* 0x3e80000007071820 */ /* 0x000fe20000400000 */
[----:B------:R-:W-:Y:S01]  /*57340*/  @P1 FMUL R29, R29, 0.25 ;  /* 0x3e8000001d1d1820 */ /* 0x000fe20000400000 */
[----:B------:R-:W-:Y:S01]  /*57350*/  FMUL R5, R26, R5 ;  /* 0x000000051a057220 */ /* 0x000fe20000400000 */
[----:B------:R-:W-:Y:S01]  /*57360*/  @!P5 FMUL R8, R8, 16777216 ;  /* 0x4b8000000808d820 */ /* 0x000fe20000400000 */
[----:B------:R-:W-:Y:S01]  /*57370*/  @!P5 FMUL R7, R7, 16777216 ;  /* 0x4b8000000707d820 */ /* 0x000fe20000400000 */
[----:B------:R-:W-:Y:S01]  /*57380*/  @P1 FMUL R9, R9, 0.25 ;  /* 0x3e80000009091820 */ /* 0x000fe20000400000 */
[----:B------:R-:W-:Y:S01]  /*57390*/  @!P5 FMUL R29, R29, 16777216 ;  /* 0x4b8000001d1dd820 */ /* 0x000fe20000400000 */
[----:B------:R-:W-:Y:S01]  /*573a0*/  @P1 FMUL R10, R10, 0.25 ;  /* 0x3e8000000a0a1820 */ /* 0x000fe20000400000 */
[----:B------:R-:W-:Y:S01]  /*573b0*/  @P1 FMUL R11, R11, 0.25 ;  /* 0x3e8000000b0b1820 */ /* 0x000fe20000400000 */
[----:B------:R-:W-:Y:S01]  /*573c0*/  @!P5 FMUL R9, R9, 16777216 ;  /* 0x4b8000000909d820 */ /* 0x000fe20000400000 */
[----:B------:R-:W-:Y:S01]  /*573d0*/  @P1 FMUL R13, R13, 0.25 ;  /* 0x3e8000000d0d1820 */ /* 0x000fe20000400000 */
[----:B------:R-:W-:Y:S01]  /*573e0*/  @!P5 FMUL R10, R10, 16777216 ;  /* 0x4b8000000a0ad820 */ /* 0x000fe20000400000 */
        /* <DEDUP_REMOVED lines=9> */
[----:B------:R-:W-:-:S02]  /*57480*/  @!P5 FMUL R17, R17, 16777216 ;  /* 0x4b8000001111d820 */ /* 0x000fc40000400000 */
[----:B------:R-:W-:Y:S01]  /*57490*/  @!P5 FMUL R18, R18, 16777216 ;  /* 0x4b8000001212d820 */ /* 0x000fe20000400000 */
[----:B------:R-:W-:Y:S01]  /*574a0*/  @!P5 FMUL R19, R19, 16777216 ;  /* 0x4b8000001313d820 */ /* 0x000fe20000400000 */
[----:B------:R-:W-:Y:S01]  /*574b0*/  @P1 FMUL R23, R23, 0.25 ;  /* 0x3e80000017171820 */ /* 0x000fe20000400000 */
[----:B------:R-:W-:Y:S01]  /*574c0*/  @P1 FMUL R22, R22, 0.25 ;  /* 0x3e80000016161820 */ /* 0x000fe20000400000 */
[----:B------:R-:W-:Y:S02]  /*574d0*/  @P1 FMUL R6, R6, 0.25 ;  /* 0x3e80000006061820 */ /* 0x000fe40000400000 */
        /* <DEDUP_REMOVED lines=13> */
[----:B--2---:R-:W-:-:S05]  /*575b0*/  FMUL R2, R26, R2 ;  /* 0x000000021a027220 */ /* 0x004fca0000400000 */
[----:B------:R0:W-:Y:S04]  /*575c0*/  STL [R1+0x18c], R2 ;  /* 0x00018c0201007387 */ /* 0x0001e80000100800 */
[----:B0-----:R-:W2:Y:S04]  /*575d0*/  LDL.LU R2, [R1+0x2d6c] ;  /* 0x002d6c0001027983 */ /* 0x001ea80000300800 */
[----:B------:R0:W-:Y:S04]  /*575e0*/  STL [R1+0x17c], R27 ;  /* 0x00017c1b01007387 */ /* 0x0001e80000100800 */
[----:B0-----:R-:W2:Y:S04]  /*575f0*/  LDL.LU R27, [R1+0x2d68] ;  /* 0x002d6800011b7983 */ /* 0x001ea80000300800 */
[----:B------:R0:W-:Y:S04]  /*57600*/  STL [R1+0x174], R3 ;  /* 0x0001740301007387 */ /* 0x0001e80000100800 */
[----:B0-----:R-:W4:Y:S04]  /*57610*/  LDL.LU R3, [R1+0x2d64] ;  /* 0x002d640001037983 */ /* 0x001f280000300800 */
[----:B------:R0:W-:Y:S04]  /*57620*/  STL [R1+0xd0], R0 ;  /* 0x0000d00001007387 */ /* 0x0001e80000100800 */
[----:B------:R1:W-:Y:S01]  /*57630*/  STL [R1+0x16c], R5 ;  /* 0x00016c0501007387 */ /* 0x0003e20000100800 */
[C---:B0-----:R-:W-:Y:S01]  /*57640*/  FMUL R0, R26.reuse, R4 ;  /* 0x000000041a007220 */ /* 0x041fe20000400000 */
[C---:B------:R-:W-:Y:S01]  /*57650*/  FMUL R4, R26.reuse, R8 ;  /* 0x000000081a047220 */ /* 0x040fe20000400000 */
[----:B-1----:R-:W-:-:S03]  /*57660*/  FMUL R5, R26, R7 ;  /* 0x000000071a057220 */ /* 0x002fc60000400000 */
[----:B------:R0:W-:Y:S04]  /*57670*/  STL [R1+0xcc], R0 ;  /* 0x0000cc0001007387 */ /* 0x0001e80000100800 */
[----:B------:R1:W-:Y:S01]  /*57680*/  STL [R1+0xc8], R4 ;  /* 0x0000c80401007387 */ /* 0x0003e20000100800 */
[----:B0-----:R-:W-:-:S03]  /*57690*/  FMUL R0, R26, R29 ;  /* 0x0000001d1a007220 */ /* 0x001fc60000400000 */
[----:B------:R0:W-:Y:S01]  /*576a0*/  STL [R1+0xc4], R5 ;  /* 0x0000c40501007387 */ /* 0x0001e20000100800 */
[----:B-1----:R-:W-:-:S03]  /*576b0*/  FMUL R4, R26, R9 ;  /* 0x000000091a047220 */ /* 0x002fc60000400000 */
[----:B------:R1:W-:Y:S01]  /*576c0*/  STL [R1+0xc0], R0 ;  /* 0x0000c00001007387 */ /* 0x0003e20000100800 */
[----:B0-----:R-:W-:-:S03]  /*576d0*/  FMUL R5, R26, R10 ;  /* 0x0000000a1a057220 */ /* 0x001fc60000400000 */
[----:B------:R0:W-:Y:S01]  /*576e0*/  STL [R1+0xbc], R4 ;  /* 0x0000bc0401007387 */ /* 0x0001e20000100800 */
[----:B-1----:R-:W-:-:S03]  /*576f0*/  FMUL R0, R26, R11 ;  /* 0x0000000b1a007220 */ /* 0x002fc60000400000 */
[----:B------:R1:W-:Y:S04]  /*57700*/  STL [R1+0x90], R5 ;  /* 0x0000900501007387 */ /* 0x0003e80000100800 */
[----:B------:R3:W-:Y:S01]  /*57710*/  STL [R1+0x8c], R0 ;  /* 0x00008c0001007387 */ /* 0x0007e20000100800 */
[C---:B0-----:R-:W-:Y:S01]  /*57720*/  FMUL R4, R26.reuse, R13 ;  /* 0x0000000d1a047220 */ /* 0x041fe20000400000 */
[----:B-1----:R-:W-:-:S04]  /*57730*/  FMUL R5, R26, R14 ;  /* 0x0000000e1a057220 */ /* 0x002fc80000400000 */
[----:B------:R0:W-:Y:S01]  /*57740*/  STL [R1+0x88], R4 ;  /* 0x0000880401007387 */ /* 0x0001e20000100800 */
[----:B---3--:R-:W-:-:S03]  /*57750*/  FMUL R0, R26, R15 ;  /* 0x0000000f1a007220 */ /* 0x008fc60000400000 */
        /* <DEDUP_REMOVED lines=9> */
[C---:B-1----:R-:W-:Y:S01]  /*577f0*/  FMUL R5, R26.reuse, R6 ;  /* 0x000000061a057220 */ /* 0x042fe20000400000 */
[----:B---3--:R-:W-:-:S03]  /*57800*/  FMUL R0, R26, R22 ;  /* 0x000000161a007220 */ /* 0x008fc60000400000 */
[----:B------:R0:W-:Y:S04]  /*57810*/  STL [R1+0x70], R4 ;  /* 0x0000700401007387 */ /* 0x0001e80000100800 */
        /* <DEDUP_REMOVED lines=8> */
[----:B------:R-:W-:Y:S01]  /*578a0*/  STL [R1+0x30], R5 ;  /* 0x0000300501007387 */ /* 0x000fe20000100800 */
[----:B---3--:R-:W-:-:S03]  /*578b0*/  FMUL R0, R26, R24 ;  /* 0x000000181a007220 */ /* 0x008fc60000400000 */
[----:B------:R-:W-:Y:S04]  /*578c0*/  STL [R1+0x3c], R4 ;  /* 0x00003c0401007387 */ /* 0x000fe80000100800 */
[----:B------:R0:W-:Y:S04]  /*578d0*/  STL [R1+0x2c], R0 ;  /* 0x00002c0001007387 */ /* 0x0001e80000100800 */
[----:B0-----:R-:W3:Y:S04]  /*578e0*/  LDL.LU R0, [R1+0x11c] ;  /* 0x00011c0001007983 */ /* 0x001ee80000300800 */
[----:B---3--:R0:W-:Y:S04]  /*578f0*/  STL [R1+0x2d60], R0 ;  /* 0x002d600001007387 */ /* 0x0081e80000100800 */
[----:B0-----:R-:W3:Y:S04]  /*57900*/  LDL R0, [R1+0x128] ;  /* 0x0001280001007983 */ /* 0x001ee80000100800 */
[----:B------:R-:W3:Y:S04]  /*57910*/  LDL.LU R26, [R1+0x118] ;  /* 0x00011800011a7983 */ /* 0x000ee80000300800 */
[----:B------:R-:W3:Y:S04]  /*57920*/  LDL.LU R4, [R1+0x114] ;  /* 0x0001140001047983 */ /* 0x000ee80000300800 */
[----:B------:R-:W3:Y:S01]  /*57930*/  LDL.LU R7, [R1+0x108] ;  /* 0x0001080001077983 */ /* 0x000ee20000300800 */
[----:B------:R-:W-:Y:S01]  /*57940*/  MOV R5, R21 ;  /* 0x0000001500057202 */ /* 0x000fe20000000f00 */
[----:B------:R-:W-:Y:S01]  /*57950*/  IMAD.MOV.U32 R6, RZ, RZ, R20 ;  /* 0x000000ffff067224 */ /* 0x000fe200078e0014 */
[----:B--2---:R-:W-:Y:S01]  /*57960*/  FSEL R2, R2, R27, !P3 ;  /* 0x0000001b02027208 */ /* 0x004fe20005800000 */
[----:B---3--:R0:W-:Y:S04]  /*57970*/  STL [R1+0x2d5c], R7 ;  /* 0x002d5c0701007387 */ /* 0x0081e80000100800 */
[----:B0-----:R-:W2:Y:S04]  /*57980*/  LDL R7, [R1+0x124] ;  /* 0x0001240001077983 */ /* 0x001ea80000100800 */
        /* <DEDUP_REMOVED lines=15> */
[----:B------:R-:W-:-:S03]  /*57a80*/  @P2 FMUL R0, R0, 0.25 ;  /* 0x3e80000000002820 */ /* 0x000fc60000400000 */
[----:B------:R-:W3:Y:S04]  /*57a90*/  LDL.LU R22, [R1+0x140] ;  /* 0x0001400001167983 */ /* 0x000ee80000300800 */
[----:B------:R-:W3:Y:S04]  /*57aa0*/  LDL.LU R23, [R1+0x144] ;  /* 0x0001440001177983 */ /* 0x000ee80000300800 */
[----:B------:R-:W3:Y:S04]  /*57ab0*/  LDL.LU R25, [R1+0x148] ;  /* 0x0001480001197983 */ /* 0x000ee80000300800 */
[----:B------:R-:W3:Y:S04]  /*57ac0*/  LDL.LU R24, [R1+0x14c] ;  /* 0x00014c0001187983 */ /* 0x000ee80000300800 */
[----:B------:R-:W3:Y:S04]  /*57ad0*/  LDL.LU R8, [R1+0x150] ;  /* 0x0001500001087983 */ /* 0x000ee80000300800 */
[----:B------:R0:W-:Y:S04]  /*57ae0*/  STL [R1+0x2d48], R2 ;  /* 0x002d480201007387 */ /* 0x0001e80000100800 */
[----:B0-----:R-:W3:Y:S04]  /*57af0*/  LDL.LU R2, [R1+0x120] ;  /* 0x0001200001027983 */ /* 0x001ee80000300800 */
[----:B------:R0:W-:Y:S04]  /*57b00*/  @P2 STL [R1+0x128], R0 ;  /* 0x0001280001002387 */ /* 0x0001e80000100800 */
[----:B0-----:R-:W4:Y:S01]  /*57b10*/  LDL.LU R0, [R1+0x2d60] ;  /* 0x002d600001007983 */ /* 0x001f220000300800 */
[----:B------:R-:W-:Y:S01]  /*57b20*/  @P2 FMUL R5, R5, 0.25 ;  /* 0x3e80000005052820 */ /* 0x000fe20000400000 */
[----:B------:R-:W-:Y:S01]  /*57b30*/  @P2 FMUL R6, R6, 0.25 ;  /* 0x3e80000006062820 */ /* 0x000fe20000400000 */
[----:B------:R-:W-:-:S03]  /*57b40*/  @P2 FMUL R26, R26, 0.25 ;  /* 0x3e8000001a1a2820 */ /* 0x000fc60000400000 */
[----:B------:R-:W-:Y:S04]  /*57b50*/  @P2 STL [R1+0x130], R5 ;  /* 0x0001300501002387 */ /* 0x000fe80000100800 */
[----:B------:R-:W-:Y:S01]  /*57b60*/  @P2 STL [R1+0x12c], R6 ;  /* 0x00012c0601002387 */ /* 0x000fe20000100800 */
[----:B------:R-:W-:Y:S01]  /*57b70*/  @P2 FMUL R4, R4, 0.25 ;  /* 0x3e80000004042820 */ /* 0x000fe20000400000 */
[----:B--2---:R-:W-:-:S05]  /*57b80*/  @P2 FMUL R7, R7, 0.25 ;  /* 0x3e80000007072820 */ /* 0x004fca0000400000 */
[----:B------:R-:W-:Y:S01]  /*57b90*/  @P2 STL [R1+0x124], R7 ;  /* 0x0001240701002387 */ /* 0x000fe20000100800 */
[----:B---3--:R-:W-:-:S05]  /*57ba0*/  @P2 FMUL R2, R2, 0.25 ;  /* 0x3e80000002022820 */ /* 0x008fca0000400000 */
[----:B------:R0:W-:Y:S01]  /*57bb0*/  STL [R1+0x2d4c], R2 ;  /* 0x002d4c0201007387 */ /* 0x0001e20000100800 */
[----:B----4-:R-:W-:Y:S01]  /*57bc0*/  @P2 FMUL R0, R0, 0.25 ;  /* 0x3e80000000002820 */ /* 0x010fe20000400000 */
[----:B0-----:R-:W-:Y:S02]  /*57bd0*/  MOV R2, R7 ;  /* 0x0000000700027202 */ /* 0x001fe40000000f00 */
[----:B------:R-:W2:Y:S04]  /*57be0*/  LDL.LU R7, [R1+0x2d5c] ;  /* 0x002d5c0001077983 */ /* 0x000ea80000300800 */
[----:B------:R0:W-:Y:S04]  /*57bf0*/  STL [R1+0x2d50], R0 ;  /* 0x002d500001007387 */ /* 0x0001e80000100800 */
[----:B0-----:R-:W3:Y:S04]  /*57c00*/  LDL R0, [R1+0x128] ;  /* 0x0001280001007983 */ /* 0x001ee80000100800 */
[----:B------:R0:W-:Y:S04]  /*57c10*/  STL [R1+0x2d54], R26 ;  /* 0x002d541a01007387 */ /* 0x0001e80000100800 */
[----:B0-----:R-:W4:Y:S04]  /*57c20*/  LDL R26, [R1+0x10c] ;  /* 0x00010c00011a7983 */ /* 0x001f280000100800 */
[----:B------:R0:W-:Y:S04]  /*57c30*/  STL [R1+0x2d58], R4 ;  /* 0x002d580401007387 */ /* 0x0001e80000100800 */
[----:B0-----:R-:W2:Y:S01]  /*57c40*/  LDL R4, [R1+0x110] ;  /* 0x0001100001047983 */ /* 0x001ea20000100800 */
[----:B------:R-:W-:-:S13]  /*57c50*/  FSETP.GEU.AND P1, PT, |R27|, 1.175494350822287508e-38, PT ;  /* 0x008000001b00780b */ /* 0x000fda0003f2e200 */
[----:B------:R-:W-:Y:S01]  /*57c60*/  @!P1 FMUL R2, R2, 16777216 ;  /* 0x4b80000002029820 */ /* 0x000fe20000400000 */
[----:B----4-:R-:W-:Y:S01]  /*57c70*/  @P2 FMUL R26, R26, 0.25 ;  /* 0x3e8000001a1a2820 */ /* 0x010fe20000400000 */
[----:B--2---:R-:W-:-:S05]  /*57c80*/  @P2 FMUL R4, R4, 0.25 ;  /* 0x3e80000004042820 */ /* 0x004fca0000400000 */
[----:B------:R0:W-:Y:S04]  /*57c90*/  @P2 STL [R1+0x110], R4 ;  /* 0x0001100401002387 */ /* 0x0001e80000100800 */
[----:B------:R1:W-:Y:S01]  /*57ca0*/  @P2 STL [R1+0x10c], R26 ;  /* 0x00010c1a01002387 */ /* 0x0003e20000100800 */
[----:B0-----:R-:W-:Y:S02]  /*57cb0*/  MOV R4, R5 ;  /* 0x0000000500047202 */ /* 0x001fe40000000f00 */
[----:B-1----:R-:W-:Y:S02]  /*57cc0*/  MOV R26, R6 ;  /* 0x00000006001a7202 */ /* 0x002fe40000000f00 */
[----:B------:R-:W-:Y:S02]  /*57cd0*/  FSEL R6, RZ, -23, P4 ;  /* 0xc1b80000ff067808 */ /* 0x000fe40002000000 */
[----:B------:R-:W-:Y:S01]  /*57ce0*/  FSEL R5, RZ, -23, P3 ;  /* 0xc1b80000ff057808 */ /* 0x000fe20001800000 */
[----:B------:R-:W-:Y:S01]  /*57cf0*/  @!P1 FMUL R4, R4, 16777216 ;  /* 0x4b80000004049820 */ /* 0x000fe20000400000 */
[----:B------:R-:W-:Y:S01]  /*57d00*/  @!P1 FMUL R26, R26, 16777216 ;  /* 0x4b8000001a1a9820 */ /* 0x000fe20000400000 */
[----:B------:R0:W-:Y:S01]  /*57d10*/  STL [R1+0x2d24], R6 ;  /* 0x002d240601007387 */ /* 0x0001e20000100800 */
[----:B---3--:R-:W-:-:S03]  /*57d20*/  @!P1 FMUL R0, R0, 16777216 ;  /* 0x4b80000000009820 */ /* 0x008fc60000400000 */
[----:B0-----:R-:W2:Y:S04]  /*57d30*/  LDL.LU R6, [R1+0x10c] ;  /* 0x00010c0001067983 */ /* 0x001ea80000300800 */
[----:B------:R0:W-:Y:S04]  /*57d40*/  STL [R1+0x2d28], R5 ;  /* 0x002d280501007387 */ /* 0x0001e80000100800 */
[----:B0-----:R-:W3:Y:S04]  /*57d50*/  LDL.LU R5, [R1+0x110] ;  /* 0x0001100001057983 */ /* 0x001ee80000300800 */
[----:B------:R0:W-:Y:S04]  /*57d60*/  @!P1 STL [R1+0x130], R4 ;  /* 0x0001300401009387 */ /* 0x0001e80000100800 */
[----:B0-----:R-:W4:Y:S04]  /*57d70*/  LDL.LU R4, [R1+0x2d58] ;  /* 0x002d580001047983 */ /* 0x001f280000300800 */
[----:B------:R0:W-:Y:S04]  /*57d80*/  @!P1 STL [R1+0x12c], R26 ;  /* 0x00012c1a01009387 */ /* 0x0001e80000100800 */
[----:B0-----:R-:W2:Y:S04]  /*57d90*/  LDL.LU R26, [R1+0x2d54] ;  /* 0x002d5400011a7983 */ /* 0x001ea80000300800 */
[----:B------:R0:W-:Y:S04]  /*57da0*/  @!P1 STL [R1+0x128], R0 ;  /* 0x0001280001009387 */ /* 0x0001e80000100800 */
[----:B0-----:R-:W4:Y:S04]  /*57db0*/  LDL.LU R0, [R1+0x2d50] ;  /* 0x002d500001007983 */ /* 0x001f280000300800 */
[----:B------:R0:W-:Y:S04]  /*57dc0*/  @!P1 STL [R1+0x124], R2 ;  /* 0x0001240201009387 */ /* 0x0001e80000100800 */
[----:B0-----:R-:W4:Y:S01]  /*57dd0*/  LDL.LU R2, [R1+0x2d4c] ;  /* 0x002d4c0001027983 */ /* 0x001f220000300800 */
[----:B---3--:R-:W-:Y:S01]  /*57de0*/  @!P1 FMUL R5, R5, 16777216 ;  /* 0x4b80000005059820 */ /* 0x008fe20000400000 */
[----:B--2---:R-:W-:Y:S01]  /*57df0*/  @!P1 FMUL R26, R26, 16777216 ;  /* 0x4b8000001a1a9820 */ /* 0x004fe20000400000 */
[----:B----4-:R-:W-:Y:S01]  /*57e00*/  @!P1 FMUL R0, R0, 16777216 ;  /* 0x4b80000000009820 */ /* 0x010fe20000400000 */
[----:B------:R-:W-:-:S05]  /*57e10*/  @!P1 FMUL R2, R2, 16777216 ;  /* 0x4b80000002029820 */ /* 0x000fca0000400000 */
[----:B------:R0:W-:Y:S04]  /*57e20*/  STL [R1+0x120], R2 ;  /* 0x0001200201007387 */ /* 0x0001e80000100800 */
[----:B0-----:R-:W2:Y:S04]  /*57e30*/  LDL.LU R2, [R1+0x2d48] ;  /* 0x002d480001027983 */ /* 0x001ea80000300800 */
[----:B------:R0:W-:Y:S04]  /*57e40*/  STL [R1+0x11c], R0 ;  /* 0x00011c0001007387 */ /* 0x0001e80000100800 */
[----:B0-----:R-:W3:Y:S04]  /*57e50*/  LDL.LU R0, [R1+0x2d44] ;  /* 0x002d440001007983 */ /* 0x001ee80000300800 */
[----:B------:R0:W-:Y:S04]  /*57e60*/  STL [R1+0x2d2c], R5 ;  /* 0x002d2c0501007387 */ /* 0x0001e80000100800 */
[----:B------:R-:W-:Y:S04]  /*57e70*/  STL [R1+0x118], R26 ;  /* 0x0001181a01007387 */ /* 0x000fe80000100800 */
[----:B0-----:R-:W4:Y:S01]  /*57e80*/  LDL.LU R5, [R1+0x120] ;  /* 0x0001200001057983 */ /* 0x001f220000300800 */
[----:B------:R-:W-:-:S05]  /*57e90*/  @!P1 FMUL R4, R4, 16777216 ;  /* 0x4b80000004049820 */ /* 0x000fca0000400000 */
[----:B------:R-:W-:Y:S04]  /*57ea0*/  STL [R1+0x114], R4 ;  /* 0x0001140401007387 */ /* 0x000fe80000100800 */
[----:B----4-:R0:W-:Y:S04]  /*57eb0*/  STL [R1+0x2d30], R5 ;  /* 0x002d300501007387 */ /* 0x0101e80000100800 */
[----:B0-----:R-:W4:Y:S04]  /*57ec0*/  LDL.LU R5, [R1+0x124] ;  /* 0x0001240001057983 */ /* 0x001f280000300800 */
[----:B----4-:R0:W-:Y:S04]  /*57ed0*/  STL [R1+0x2d34], R5 ;  /* 0x002d340501007387 */ /* 0x0101e80000100800 */
[----:B0-----:R-:W4:Y:S04]  /*57ee0*/  LDL.LU R5, [R1+0x128] ;  /* 0x0001280001057983 */ /* 0x001f280000300800 */
[----:B----4-:R0:W-:Y:S04]  /*57ef0*/  STL [R1+0x2d38], R5 ;  /* 0x002d380501007387 */ /* 0x0101e80000100800 */
[----:B0-----:R-:W4:Y:S01]  /*57f00*/  LDL.LU R5, [R1+0x12c] ;  /* 0x00012c0001057983 */ /* 0x001f220000300800 */
[----:B------:R-:W-:Y:S01]  /*57f10*/  @P2 FMUL R27, R27, 0.25 ;  /* 0x3e8000001b1b2820 */ /* 0x000fe20000400000 */
[----:B------:R-:W-:-:S03]  /*57f20*/  @P2 FMUL R3, R3, 0.25 ;  /* 0x3e80000003032820 */ /* 0x000fc60000400000 */
[----:B------:R-:W-:Y:S01]  /*57f30*/  @!P1 FMUL R27, R27, 16777216 ;  /* 0x4b8000001b1b9820 */ /* 0x000fe20000400000 */
[----:B----4-:R0:W-:Y:S04]  /*57f40*/  STL [R1+0x2d3c], R5 ;  /* 0x002d3c0501007387 */ /* 0x0101e80000100800 */
[----:B0-----:R-:W4:Y:S01]  /*57f50*/  LDL.LU R5, [R1+0x130] ;  /* 0x0001300001057983 */ /* 0x001f220000300800 */
[----:B------:R0:W1:Y:S01]  /*57f60*/  MUFU.RCP R26, R27 ;  /* 0x0000001b001a7308 */ /* 0x0000620000001000 */
[----:B------:R-:W-:Y:S01]  /*57f70*/  @!P1 FMUL R3, R3, 16777216 ;  /* 0x4b80000003039820 */ /* 0x000fe20000400000 */
[----:B---3--:R-:W-:Y:S01]  /*57f80*/  IADD3 R4, PT, PT, R0, -0x3f3504f3, RZ ;  /* 0xc0cafb0d00047810 */ /* 0x008fe20007ffe0ff */
[----:B----4-:R3:W-:Y:S04]  /*57f90*/  STL [R1+0x2d40], R5 ;  /* 0x002d400501007387 */ /* 0x0107e80000100800 */
[----:B0-----:R-:W4:Y:S01]  /*57fa0*/  LDL.LU R27, [R1+0x114] ;  /* 0x00011400011b7983 */ /* 0x001f220000300800 */
[----:B---3--:R-:W-:Y:S01]  /*57fb0*/  MOV R5, R3 ;  /* 0x0000000300057202 */ /* 0x008fe20000000f00 */
[----:B--2---:R-:W-:-:S02]  /*57fc0*/  VIADD R3, R2, 0xc0cafb0d ;  /* 0xc0cafb0d02037836 */ /* 0x004fc40000000000 */
[----:B------:R0:W-:Y:S03]  /*57fd0*/  STL [R1+0x2cc8], R2 ;  /* 0x002cc80201007387 */ /* 0x0001e60000100800 */
[----:B------:R-:W-:Y:S01]  /*57fe0*/  LOP3.LUT R3, R3, 0xff800000, RZ, 0xc0, !PT ;  /* 0xff80000003037812 */ /* 0x000fe200078ec0ff */
[----:B-1----:R-:W-:Y:S01]  /*57ff0*/  FMUL R5, R26, R5 ;  /* 0x000000051a057220 */ /* 0x002fe20000400000 */
[----:B0-----:R-:W2:Y:S04]  /*58000*/  LDL.LU R2, [R1+0x118] ;  /* 0x0001180001027983 */ /* 0x001ea80000300800 */
[----:B------:R0:W-:Y:S04]  /*58010*/  STL [R1+0x2ccc], R0 ;  /* 0x002ccc0001007387 */ /* 0x0001e80000100800 */
[----:B0-----:R-:W3:Y:S04]  /*58020*/  LDL.LU R0, [R1+0x11c] ;  /* 0x00011c0001007983 */ /* 0x001ee80000300800 */
[----:B------:R0:W-:Y:S02]  /*58030*/  STL [R1+0x18], R3 ;  /* 0x0000180301007387 */ /* 0x0001e40000100800 */
[----:B0-----:R-:W-:-:S02]  /*58040*/  LOP3.LUT R3, R4, 0xff800000, RZ, 0xc0, !PT ;  /* 0xff80000004037812 */ /* 0x001fc400078ec0ff */
[----:B------:R-:W2:Y:S04]  /*58050*/  LDL.LU R4, [R1+0x18] ;  /* 0x0000180001047983 */ /* 0x000ea80000300800 */
[----:B------:R0:W-:Y:S04]  /*58060*/  STL [R1+0xb8], R5 ;  /* 0x0000b80501007387 */ /* 0x0001e80000100800 */
[----:B0-----:R-:W2:Y:S02]  /*58070*/  LDL.LU R5, [R1+0x2d40] ;  /* 0x002d400001057983 */ /* 0x001ea40000300800 */
[----:B--2---:R-:W-:-:S05]  /*58080*/  FMUL R5, R26, R5 ;  /* 0x000000051a057220 */ /* 0x004fca0000400000 */
        /* <DEDUP_REMOVED lines=10> */
[----:B0-----:R-:W2:Y:S01]  /*58130*/  LDL.LU R5, [R1+0x2d30] ;  /* 0x002d300001057983 */ /* 0x001ea20000300800 */
[C---:B---3--:R-:W-:Y:S01]  /*58140*/  FMUL R0, R26.reuse, R0 ;  /* 0x000000001a007220 */ /* 0x048fe20000400000 */
[----:B--2---:R-:W-:-:S05]  /*58150*/  FMUL R5, R26, R5 ;  /* 0x000000051a057220 */ /* 0x004fca0000400000 */
[----:B------:R0:W-:Y:S04]  /*58160*/  STL [R1+0x9c], R5 ;  /* 0x00009c0501007387 */ /* 0x0001e80000100800 */
[----:B0-----:R-:W2:Y:S01]  /*58170*/  LDL.LU R5, [R1+0x2d2c] ;  /* 0x002d2c0001057983 */ /* 0x001ea20000300800 */
[----:B------:R-:W-:Y:S01]  /*58180*/  FMUL R2, R26, R2 ;  /* 0x000000021a027220 */ /* 0x000fe20000400000 */
[----:B------:R-:W-:Y:S02]  /*58190*/  @P2 FMUL R7, R7, 0.25 ;  /* 0x3e80000007072820 */ /* 0x000fe40000400000 */
[----:B------:R4:W-:Y:S01]  /*581a0*/  STL [R1+0xa8], R0 ;  /* 0x0000a80001007387 */ /* 0x0009e20000100800 */
[----:B------:R-:W-:Y:S01]  /*581b0*/  @!P1 FMUL R6, R6, 16777216 ;  /* 0x4b80000006069820 */ /* 0x000fe20000400000 */
[----:B------:R-:W-:-:S02]  /*581c0*/  @P2 FMUL R9, R9, 0.25 ;  /* 0x3e80000009092820 */ /* 0x000fc40000400000 */
[----:B------:R2:W-:Y:S01]  /*581d0*/  STL [R1+0x94], R2 ;  /* 0x0000940201007387 */ /* 0x0005e20000100800 */
[----:B------:R-:W-:Y:S01]  /*581e0*/  @!P1 FMUL R7, R7, 16777216 ;  /* 0x4b80000007079820 */ /* 0x000fe20000400000 */
[----:B----4-:R-:W-:Y:S01]  /*581f0*/  FMUL R0, R26, R27 ;  /* 0x0000001b1a007220 */ /* 0x010fe20000400000 */
[----:B------:R-:W-:Y:S01]  /*58200*/  @P2 FMUL R10, R10, 0.25 ;  /* 0x3e8000000a0a2820 */ /* 0x000fe20000400000 */
[----:B------:R-:W-:Y:S01]  /*58210*/  @!P1 FMUL R9, R9, 16777216 ;  /* 0x4b80000009099820 */ /* 0x000fe20000400000 */
[----:B------:R-:W-:Y:S02]  /*58220*/  @P2 FMUL R11, R11, 0.25 ;  /* 0x3e8000000b0b2820 */ /* 0x000fe40000400000 */
[----:B------:R-:W-:Y:S01]  /*58230*/  @!P1 FMUL R10, R10, 16777216 ;  /* 0x4b8000000a0a9820 */ /* 0x000fe20000400000 */
[----:B------:R-:W-:Y:S01]  /*58240*/  @P2 FMUL R13, R13, 0.25 ;  /* 0x3e8000000d0d2820 */ /* 0x000fe20000400000 */
[----:B------:R-:W-:Y:S01]  /*58250*/  @!P1 FMUL R11, R11, 16777216 ;  /* 0x4b8000000b0b9820 */ /* 0x000fe20000400000 */
[----:B------:R-:W-:-:S02]  /*58260*/  @P2 FMUL R14, R14, 0.25 ;  /* 0x3e8000000e0e2820 */ /* 0x000fc40000400000 */
[----:B------:R-:W-:Y:S02]  /*58270*/  @!P1 FMUL R13, R13, 16777216 ;  /* 0x4b8000000d0d9820 */ /* 0x000fe40000400000 */
[----:B------:R-:W-:Y:S01]  /*58280*/  @!P1 FMUL R14, R14, 16777216 ;  /* 0x4b8000000e0e9820 */ /* 0x000fe20000400000 */
[----:B------:R-:W-:Y:S01]  /*58290*/  @P2 FMUL R15, R15, 0.25 ;  /* 0x3e8000000f0f2820 */ /* 0x000fe20000400000 */
[----:B------:R-:W-:-:S03]  /*582a0*/  @P2 FMUL R17, R17, 0.25 ;  /* 0x3e80000011112820 */ /* 0x000fc60000400000 */
[----:B------:R-:W-:Y:S01]  /*582b0*/  @!P1 FMUL R15, R15, 16777216 ;  /* 0x4b8000000f0f9820 */ /* 0x000fe20000400000 */
[----:B------:R-:W-:Y:S01]  /*582c0*/  @!P1 FMUL R17, R17, 16777216 ;  /* 0x4b80000011119820 */ /* 0x000fe20000400000 */
[----:B------:R-:W-:Y:S01]  /*582d0*/  @P2 FMUL R18, R18, 0.25 ;  /* 0x3e80000012122820 */ /* 0x000fe20000400000 */
[----:B------:R-:W-:Y:S01]  /*582e0*/  @P2 FMUL R19, R19, 0.25 ;  /* 0x3e80000013132820 */ /* 0x000fe20000400000 */
[----:B------:R-:W-:Y:S02]  /*582f0*/  @P2 FMUL R12, R12, 0.25 ;  /* 0x3e8000000c0c2820 */ /* 0x000fe40000400000 */
[----:B------:R-:W-:Y:S01]  /*58300*/  @!P1 FMUL R18, R18, 16777216 ;  /* 0x4b80000012129820 */ /* 0x000fe20000400000 */
[----:B------:R-:W-:Y:S01]  /*58310*/  @!P1 FMUL R19, R19, 16777216 ;  /* 0x4b80000013139820 */ /* 0x000fe20000400000 */
[----:B------:R-:W-:-:S04]  /*58320*/  @!P1 FMUL R12, R12, 16777216 ;  /* 0x4b8000000c0c9820 */ /* 0x000fc80000400000 */
[C---:B------:R-:W-:Y:S01]  /*58330*/  FMUL R27, R26.reuse, R12 ;  /* 0x0000000c1a1b7220 */ /* 0x040fe20000400000 */
[C---:B--2---:R-:W-:Y:S02]  /*58340*/  FMUL R2, R26.reuse, R5 ;  /* 0x000000051a027220 */ /* 0x044fe40000400000 */
[----:B------:R-:W2:Y:S04]  /*58350*/  LDL.LU R5, [R1+0x2d28] ;  /* 0x002d280001057983 */ /* 0x000ea80000300800 */
[----:B------:R0:W-:Y:S02]  /*58360*/  STL [R1+0xa0], R0 ;  /* 0x0000a00001007387 */ /* 0x0001e40000100800 */
[C---:B0-----:R-:W-:Y:S02]  /*58370*/  FMUL R0, R26.reuse, R6 ;  /* 0x000000061a007220 */ /* 0x041fe40000400000 */
[----:B------:R-:W3:Y:S04]  /*58380*/  LDL.LU R6, [R1+0x2d24] ;  /* 0x002d240001067983 */ /* 0x000ee80000300800 */
[----:B------:R0:W-:Y:S02]  /*58390*/  STL [R1+0x74], R2 ;  /* 0x0000740201007387 */ /* 0x0001e40000100800 */
[----:B0-----:R-:W-:-:S02]  /*583a0*/  FMUL R2, R26, R7 ;  /* 0x000000071a027220 */ /* 0x001fc40000400000 */
[----:B------:R-:W4:Y:S04]  /*583b0*/  LDL.LU R7, [R1+0x2d20] ;  /* 0x002d200001077983 */ /* 0x000f280000300800 */
[----:B------:R0:W-:Y:S02]  /*583c0*/  STL [R1+0x98], R0 ;  /* 0x0000980001007387 */ /* 0x0001e40000100800 */
[C---:B0-----:R-:W-:Y:S02]  /*583d0*/  FMUL R0, R26.reuse, R9 ;  /* 0x000000091a007220 */ /* 0x041fe40000400000 */
[----:B------:R-:W2:Y:S04]  /*583e0*/  LDL.LU R9, [R1+0x2d1c] ;  /* 0x002d1c0001097983 */ /* 0x000ea80000300800 */
        /* <DEDUP_REMOVED lines=12> */
[----:B------:R0:W-:Y:S04]  /*584b0*/  STL [R1+0x60], R2 ;  /* 0x0000600201007387 */ /* 0x0001e80000100800 */
[----:B------:R1:W-:Y:S01]  /*584c0*/  STL [R1+0x2cd0], R0 ;  /* 0x002cd00001007387 */ /* 0x0003e20000100800 */
[C---:B0-----:R-:W-:Y:S01]  /*584d0*/  FMUL R2, R26.reuse, R17 ;  /* 0x000000111a027220 */ /* 0x041fe20000400000 */
[----:B-1----:R-:W-:-:S02]  /*584e0*/  FMUL R0, R26, R15 ;  /* 0x0000000f1a007220 */ /* 0x002fc40000400000 */
[----:B------:R-:W2:Y:S04]  /*584f0*/  LDL.LU R15, [R1+0x2d08] ;  /* 0x002d0800010f7983 */ /* 0x000ea80000300800 */
[----:B------:R-:W2:Y:S04]  /*58500*/  LDL.LU R17, [R1+0x2d04] ;  /* 0x002d040001117983 */ /* 0x000ea80000300800 */
[----:B------:R0:W-:Y:S04]  /*58510*/  STL [R1+0x24], R0 ;  /* 0x0000240001007387 */ /* 0x0001e80000100800 */
[----:B------:R1:W-:Y:S01]  /*58520*/  STL [R1+0x2cd8], R2 ;  /* 0x002cd80201007387 */ /* 0x0003e20000100800 */
[C---:B0-----:R-:W-:Y:S01]  /*58530*/  FMUL R0, R26.reuse, R19 ;  /* 0x000000131a007220 */ /* 0x041fe20000400000 */
[----:B-1----:R-:W-:-:S02]  /*58540*/  FMUL R2, R26, R18 ;  /* 0x000000121a027220 */ /* 0x002fc40000400000 */
[----:B------:R-:W2:Y:S04]  /*58550*/  LDL.LU R18, [R1+0x2d00] ;  /* 0x002d000001127983 */ /* 0x000ea80000300800 */
[----:B------:R-:W2:Y:S04]  /*58560*/  LDL.LU R19, [R1+0x2cfc] ;  /* 0x002cfc0001137983 */ /* 0x000ea80000300800 */
[----:B------:R-:W-:Y:S04]  /*58570*/  STL [R1+0x1c], R2 ;  /* 0x00001c0201007387 */ /* 0x000fe80000100800 */
[----:B------:R0:W-:Y:S04]  /*58580*/  STL [R1+0x2cdc], R0 ;  /* 0x002cdc0001007387 */ /* 0x0001e80000100800 */
[----:B------:R-:W2:Y:S04]  /*58590*/  LDL.LU R12, [R1+0x2cf8] ;  /* 0x002cf800010c7983 */ /* 0x000ea80000300800 */
[----:B0-----:R-:W2:Y:S01]  /*585a0*/  LDL.LU R0, [R1+0x188] ;  /* 0x0001880001007983 */ /* 0x001ea20000300800 */
[----:B------:R-:W-:-:S04]  /*585b0*/  @P2 FMUL R28, R28, 0.25 ;  /* 0x3e8000001c1c2820 */ /* 0x000fc80000400000 */
[----:B------:R-:W-:Y:S01]  /*585c0*/  @!P1 FMUL R28, R28, 16777216 ;  /* 0x4b8000001c1c9820 */ /* 0x000fe20000400000 */
[----:B------:R-:W-:Y:S03]  /*585d0*/  STL [R1+0xc], R27 ;  /* 0x00000c1b01007387 */ /* 0x000fe60000100800 */
[----:B------:R-:W-:Y:S01]  /*585e0*/  FMUL R2, R26, R28 ;  /* 0x0000001c1a027220 */ /* 0x000fe20000400000 */
[----:B--2---:R0:W-:Y:S04]  /*585f0*/  STL [R1+0x2ce0], R0 ;  /* 0x002ce00001007387 */ /* 0x0041e80000100800 */
[----:B------:R1:W-:Y:S04]  /*58600*/  STL [R1+0x8], R2 ;  /* 0x0000080201007387 */ /* 0x0003e80000100800 */
[----:B0-----:R-:W2:Y:S04]  /*58610*/  LDL.LU R0, [R1+0x1a8] ;  /* 0x0001a80001007983 */ /* 0x001ea80000300800 */
[----:B-1----:R-:W2:Y:S04]  /*58620*/  LDL.LU R2, [R1+0x1d4] ;  /* 0x0001d40001027983 */ /* 0x002ea80000300800 */
[----:B--2---:R0:W-:Y:S04]  /*58630*/  STL [R1+0x2ce4], R2 ;  /* 0x002ce40201007387 */ /* 0x0041e80000100800 */
[----:B0-----:R-:W2:Y:S04]  /*58640*/  LDL.LU R2, [R1+0x178] ;  /* 0x0001780001027983 */ /* 0x001ea80000300800 */
[----:B--2---:R0:W-:Y:S04]  /*58650*/  STL [R1+0x2ce8], R2 ;  /* 0x002ce80201007387 */ /* 0x0041e80000100800 */
[----:B0-----:R-:W2:Y:S01]  /*58660*/  LDL.LU R2, [R1+0x1c8] ;  /* 0x0001c80001027983 */ /* 0x001ea20000300800 */
[----:B------:R-:W-:Y:S01]  /*58670*/  @P2 FMUL R29, R29, 0.25 ;  /* 0x3e8000001d1d2820 */ /* 0x000fe20000400000 */
[----:B------:R-:W-:Y:S01]  /*58680*/  @P2 FMUL R16, R16, 0.25 ;  /* 0x3e80000010102820 */ /* 0x000fe20000400000 */
[----:B------:R-:W-:Y:S01]  /*58690*/  @P2 FMUL R21, R21, 0.25 ;  /* 0x3e80000015152820 */ /* 0x000fe20000400000 */
[----:B------:R-:W-:Y:S01]  /*586a0*/  @P2 FMUL R20, R20, 0.25 ;  /* 0x3e80000014142820 */ /* 0x000fe20000400000 */
[----:B------:R-:W-:Y:S01]  /*586b0*/  @P2 FMUL R22, R22, 0.25 ;  /* 0x3e80000016162820 */ /* 0x000fe20000400000 */
[----:B------:R-:W-:Y:S01]  /*586c0*/  @P2 FMUL R23, R23, 0.25 ;  /* 0x3e80000017172820 */ /* 0x000fe20000400000 */
[----:B--2---:R0:W-:Y:S04]  /*586d0*/  STL [R1+0x2cec], R2 ;  /* 0x002cec0201007387 */ /* 0x0041e80000100800 */
[----:B0-----:R-:W2:Y:S01]  /*586e0*/  LDL.LU R2, [R1+0x1c4] ;  /* 0x0001c40001027983 */ /* 0x001ea20000300800 */
[----:B------:R-:W-:Y:S01]  /*586f0*/  @P2 FMUL R25, R25, 0.25 ;  /* 0x3e80000019192820 */ /* 0x000fe20000400000 */
[----:B------:R-:W-:Y:S01]  /*58700*/  @P2 FMUL R24, R24, 0.25 ;  /* 0x3e80000018182820 */ /* 0x000fe20000400000 */
[----:B------:R-:W-:Y:S01]  /*58710*/  @P2 FMUL R8, R8, 0.25 ;  /* 0x3e80000008082820 */ /* 0x000fe20000400000 */
        /* <DEDUP_REMOVED lines=9> */
[----:B------:R-:W-:Y:S01]  /*587b0*/  I2FP.F32.S32 R4, R4 ;  /* 0x0000000400047245 */ /* 0x000fe20000201400 */
[C---:B------:R-:W-:Y:S01]  /*587c0*/  FMUL R29, R26.reuse, R29 ;  /* 0x0000001d1a1d7220 */ /* 0x040fe20000400000 */
[C---:B------:R-:W-:Y:S01]  /*587d0*/  FMUL R27, R26.reuse, R16 ;  /* 0x000000101a1b7220 */ /* 0x040fe20000400000 */
[C---:B------:R-:W-:Y:S01]  /*587e0*/  FMUL R21, R26.reuse, R21 ;  /* 0x000000151a157220 */ /* 0x040fe20000400000 */
[C---:B------:R-:W-:Y:S01]  /*587f0*/  FMUL R20, R26.reuse, R20 ;  /* 0x000000141a147220 */ /* 0x040fe20000400000 */
[C---:B------:R-:W-:Y:S01]  /*58800*/  FMUL R22, R26.reuse, R22 ;  /* 0x000000161a167220 */ /* 0x040fe20000400000 */
[C---:B------:R-:W-:Y:S01]  /*58810*/  FMUL R23, R26.reuse, R23 ;  /* 0x000000171a177220 */ /* 0x040fe20000400000 */
[C---:B------:R-:W-:Y:S01]  /*58820*/  FMUL R25, R26.reuse, R25 ;  /* 0x000000191a197220 */ /* 0x040fe20000400000 */
[C---:B------:R-:W-:Y:S01]  /*58830*/  FMUL R24, R26.reuse, R24 ;  /* 0x000000181a187220 */ /* 0x040fe20000400000 */
[----:B------:R-:W-:Y:S01]  /*58840*/  FMUL R26, R26, R8 ;  /* 0x000000081a1a7220 */ /* 0x000fe20000400000 */
[----:B------:R-:W-:Y:S01]  /*58850*/  FFMA.FTZ R8, R4, 1.1920928955078125e-07, R5 ;  /* 0x3400000004087823 */ /* 0x000fe20000010005 */
[----:B--2---:R0:W-:Y:S04]  /*58860*/  STL [R1+0x2cf0], R2 ;  /* 0x002cf00201007387 */ /* 0x0041e80000100800 */
[----:B0-----:R-:W2:Y:S04]  /*58870*/  LDL.LU R2, [R1+0x168] ;  /* 0x0001680001027983 */ /* 0x001ea80000300800 */
[----:B------:R-:W2:Y:S04]  /*58880*/  LDL.LU R28, [R1+0x1d8] ;  /* 0x0001d800011c7983 */ /* 0x000ea80000300800 */
[----:B------:R-:W2:Y:S04]  /*58890*/  LDL.LU R16, [R1+0x2cf4] ;  /* 0x002cf40001107983 */ /* 0x000ea80000300800 */
[----:B------:R-:W2:Y:S01]  /*588a0*/  LDL.LU R5, [R1+0x1a4] ;  /* 0x0001a40001057983 */ /* 0x000ea20000300800 */
[----:B------:R-:W-:-:S03]  /*588b0*/  I2FP.F32.S32 R3, R3 ;  /* 0x0000000300037245 */ /* 0x000fc60000201400 */
[----:B------:R0:W-:Y:S02]  /*588c0*/  STL [R1+0x4], R8 ;  /* 0x0000040801007387 */ /* 0x0001e40000100800 */
[----:B---3--:R-:W-:Y:S02]  /*588d0*/  FFMA.FTZ R4, R3, 1.1920928955078125e-07, R6 ;  /* 0x3400000003047823 */ /* 0x008fe40000010006 */
[----:B------:R-:W3:Y:S04]  /*588e0*/  LDL.LU R3, [R1+0x1ac] ;  /* 0x0001ac0001037983 */ /* 0x000ee80000300800 */
[----:B------:R-:W3:Y:S04]  /*588f0*/  LDL.LU R6, [R1+0x160] ;  /* 0x0001600001067983 */ /* 0x000ee80000300800 */
[----:B------:R4:W-:Y:S01]  /*58900*/  STL [R1], R4 ;  /* 0x0000000401007387 */ /* 0x0009e20000100800 */
[----:B0-----:R-:W-:-:S02]  /*58910*/  F2FP.BF16.F32.PACK_AB R8, R11, R9 ;  /* 0x000000090b08723e */ /* 0x001fc400000010ff */
[----:B------:R-:W-:Y:S02]  /*58920*/  F2FP.BF16.F32.PACK_AB R9, R17, R14 ;  /* 0x0000000e1109723e */ /* 0x000fe400000010ff */
[----:B----4-:R-:W-:Y:S02]  /*58930*/  F2FP.BF16.F32.PACK_AB R4, R10, R7 ;  /* 0x000000070a04723e */ /* 0x010fe400000010ff */
[----:B------:R-:W4:Y:S04]  /*58940*/  LDL.LU R10, [R1+0x1b0] ;  /* 0x0001b000010a7983 */ /* 0x000f280000300800 */
[----:B------:R-:W4:Y:S04]  /*58950*/  LDL.LU R7, [R1+0x170] ;  /* 0x0001700001077983 */ /* 0x000f280000300800 */
[----:B------:R-:W4:Y:S01]  /*58960*/  LDL.LU R11, [R1+0x180] ;  /* 0x00018000010b7983 */ /* 0x000f220000300800 */
[----:B--2---:R-:W-:-:S02]  /*58970*/  F2FP.BF16.F32.PACK_AB R12, R5, R12 ;  /* 0x0000000c050c723e */ /* 0x004fc400000010ff */
[----:B------:R-:W-:Y:S02]  /*58980*/  F2FP.BF16.F32.PACK_AB R5, R15, R13 ;  /* 0x0000000d0f05723e */ /* 0x000fe400000010ff */
[----:B------:R-:W2:Y:S04]  /*58990*/  LDL.LU R13, [R1+0x1b4] ;  /* 0x0001b400010d7983 */ /* 0x000ea80000300800 */
[----:B------:R-:W4:Y:S04]  /*589a0*/  LDL.LU R15, [R1+0x1cc] ;  /* 0x0001cc00010f7983 */ /* 0x000f280000300800 */
[----:B------:R-:W4:Y:S01]  /*589b0*/  LDL.LU R17, [R1+0x1b8] ;  /* 0x0001b80001117983 */ /* 0x000f220000300800 */
[----:B------:R-:W-:-:S02]  /*589c0*/  F2FP.BF16.F32.PACK_AB R16, R0, R16 ;  /* 0x000000100010723e */ /* 0x000fc400000010ff */
[----:B------:R-:W0:Y:S01]  /*589d0*/  S2R R0, SR_TID.X ;  /* 0x0000000000007919 */ /* 0x000e220000002100 */
[----:B---3--:R-:W-:Y:S01]  /*589e0*/  F2FP.BF16.F32.PACK_AB R6, R6, R18 ;  /* 0x000000120606723e */ /* 0x008fe200000010ff */
[----:B------:R-:W3:Y:S04]  /*589f0*/  LDL.LU R14, [R1+0x1bc] ;  /* 0x0001bc00010e7983 */ /* 0x000ee80000300800 */
[----:B------:R-:W3:Y:S01]  /*58a00*/  LDL.LU R18, [R1+0x1c0] ;  /* 0x0001c00001127983 */ /* 0x000ee20000300800 */
[----:B--2---:R-:W-:Y:S02]  /*58a10*/  F2FP.BF16.F32.PACK_AB R13, R13, R3 ;  /* 0x000000030d0d723e */ /* 0x004fe400000010ff */
[C---:B0-----:R-:W-:Y:S02]  /*58a20*/  LOP3.LUT R3, R0.reuse, 0x1c, RZ, 0xc0, !PT ;  /* 0x0000001c00037812 */ /* 0x041fe400078ec0ff */
[----:B------:R-:W-:-:S02]  /*58a30*/  SHF.L.U32 R0, R0, 0x5, RZ ;  /* 0x0000000500007819 */ /* 0x000fc400000006ff */
[----:B----4-:R-:W-:Y:S02]  /*58a40*/  F2FP.BF16.F32.PACK_AB R17, R17, R10 ;  /* 0x0000000a1111723e */ /* 0x010fe400000010ff */
[----:B------:R-:W-:Y:S02]  /*58a50*/  F2FP.BF16.F32.PACK_AB R10, R2, R19 ;  /* 0x00000013020a723e */ /* 0x000fe400000010ff */
[----:B------:R-:W-:Y:S01]  /*58a60*/  LOP3.LUT R2, R0, 0xc60, RZ, 0xc0, !PT ;  /* 0x00000c6000027812 */ /* 0x000fe200078ec0ff */
[----:B------:R-:W2:Y:S01]  /*58a70*/  LDL.LU R19, [R1+0x1d0] ;  /* 0x0001d00001137983 */ /* 0x000ea20000300800 */
[----:B------:R-:W-:Y:S02]  /*58a80*/  SHF.L.U32 R0, R3, 0x2, RZ ;  /* 0x0000000203007819 */ /* 0x000fe400000006ff */
[----:B------:R-:W0:Y:S02]  /*58a90*/  S2R R3, SR_TID.X ;  /* 0x0000000000037919 */ /* 0x000e240000002100 */
[----:B0-----:R-:W-:-:S04]  /*58aa0*/  LOP3.LUT R3, R3, 0x18, RZ, 0xc0, !PT ;  /* 0x0000001803037812 */ /* 0x001fc800078ec0ff */
[----:B------:R-:W-:Y:S02]  /*58ab0*/  LEA R3, R3, R2, 0x9 ;  /* 0x0000000203037211 */ /* 0x000fe400078e48ff */
[----:B------:R-:W3:Y:S02]  /*58ac0*/  LDL.LU R2, [R1+0x2cf0] ;  /* 0x002cf00001027983 */ /* 0x000ee40000300800 */
[----:B---3--:R-:W-:Y:S02]  /*58ad0*/  F2FP.BF16.F32.PACK_AB R14, R2, R14 ;  /* 0x0000000e020e723e */ /* 0x008fe400000010ff */
[----:B------:R-:W3:Y:S02]  /*58ae0*/  LDL.LU R2, [R1+0x2cec] ;  /* 0x002cec0001027983 */ /* 0x000ee40000300800 */
[----:B---3--:R-:W-:Y:S02]  /*58af0*/  F2FP.BF16.F32.PACK_AB R18, R2, R18 ;  /* 0x000000120212723e */ /* 0x008fe400000010ff */
[----:B------:R-:W3:Y:S01]  /*58b00*/  LDL.LU R2, [R1+0x2ce8] ;  /* 0x002ce80001027983 */ /* 0x000ee20000300800 */
[----:B------:R-:W-:-:S02]  /*58b10*/  LOP3.LUT R3, R3, R0, RZ, 0x3c, !PT ;  /* 0x0000000003037212 */ /* 0x000fc400078e3cff */
[----:B---3--:R-:W-:Y:S02]  /*58b20*/  F2FP.BF16.F32.PACK_AB R7, R2, R7 ;  /* 0x000000070207723e */ /* 0x008fe400000010ff */
[----:B------:R-:W3:Y:S04]  /*58b30*/  LDL.LU R2, [R1+0x2ce4] ;  /* 0x002ce40001027983 */ /* 0x000ee80000300800 */
[----:B------:R-:W4:Y:S01]  /*58b40*/  LDL.LU R0, [R1+0x2ce0] ;  /* 0x002ce00001007983 */ /* 0x000f220000300800 */
[----:B--2---:R-:W-:-:S03]  /*58b50*/  F2FP.BF16.F32.PACK_AB R19, R28, R19 ;  /* 0x000000131c13723e */ /* 0x004fc600000010ff */
[----:B------:R0:W-:Y:S01]  /*58b60*/  STS.128 [R3+UR6], R4 ;  /* 0x0000000403007988 */ /* 0x0001e20008000c06 */
[----:B---3--:R-:W-:Y:S02]  /*58b70*/  F2FP.BF16.F32.PACK_AB R15, R2, R15 ;  /* 0x0000000f020f723e */ /* 0x008fe400000010ff */
[----:B----4-:R-:W-:Y:S02]  /*58b80*/  F2FP.BF16.F32.PACK_AB R11, R0, R11 ;  /* 0x0000000b000b723e */ /* 0x010fe400000010ff */
[----:B------:R-:W2:Y:S04]  /*58b90*/  LDL.LU R0, [R1+0x2cdc] ;  /* 0x002cdc0001007983 */ /* 0x000ea80000300800 */
[----:B------:R-:W3:Y:S04]  /*58ba0*/  LDL.LU R2, [R1+0x2cd8] ;  /* 0x002cd80001027983 */ /* 0x000ee80000300800 */
[----:B------:R-:W4:Y:S04]  /*58bb0*/  LDL.LU R28, [R1+0x2cd4] ;  /* 0x002cd400011c7983 */ /* 0x000f280000300800 */
[----:B0-----:R-:W2:Y:S04]  /*58bc0*/  LDL.LU R5, [R1+0x2c] ;  /* 0x00002c0001057983 */ /* 0x001ea80000300800 */
[----:B------:R-:W2:Y:S04]  /*58bd0*/  LDL.LU R6, [R1+0xc] ;  /* 0x00000c0001067983 */ /* 0x000ea80000300800 */
[----:B------:R-:W3:Y:S04]  /*58be0*/  LDL.LU R7, [R1+0x1c] ;  /* 0x00001c0001077983 */ /* 0x000ee80000300800 */
[----:B------:R0:W-:Y:S04]  /*58bf0*/  STS.128 [R3+UR6+0x200], R8 ;  /* 0x0002000803007988 */ /* 0x0001e80008000c06 */
[----:B0-----:R-:W3:Y:S04]  /*58c00*/  LDL.LU R9, [R1+0x30] ;  /* 0x0000300001097983 */ /* 0x001ee80000300800 */
[----:B------:R-:W4:Y:S04]  /*58c10*/  LDL.LU R10, [R1+0x8] ;  /* 0x00000800010a7983 */ /* 0x000f280000300800 */
[----:B------:R-:W4:Y:S04]  /*58c20*/  LDL.LU R11, [R1+0x24] ;  /* 0x00002400010b7983 */ /* 0x000f280000300800 */
[----:B------:R0:W-:Y:S04]  /*58c30*/  STS.128 [R3+UR6+0x80], R12 ;  /* 0x0000800c03007988 */ /* 0x0001e80008000c06 */
[----:B------:R1:W-:Y:S01]  /*58c40*/  STS.128 [R3+UR6+0x280], R16 ;  /* 0x0002801003007988 */ /* 0x0003e20008000c06 */
[----:B------:R-:W-:-:S02]  /*58c50*/  F2FP.BF16.F32.PACK_AB R4, R25, R26 ;  /* 0x0000001a1904723e */ /* 0x000fc400000010ff */
[----:B------:R-:W-:Y:S01]  /*58c60*/  F2FP.BF16.F32.PACK_AB R8, R23, R24 ;  /* 0x000000181708723e */ /* 0x000fe200000010ff */
[----:B0-----:R-:W4:Y:S04]  /*58c70*/  LDL.LU R13, [R1+0x34] ;  /* 0x00003400010d7983 */ /* 0x001f280000300800 */
[----:B------:R-:W4:Y:S04]  /*58c80*/  LDL.LU R14, [R1+0x40] ;  /* 0x00004000010e7983 */ /* 0x000f280000300800 */
[----:B------:R-:W4:Y:S04]  /*58c90*/  LDL.LU R15, [R1+0x84] ;  /* 0x00008400010f7983 */ /* 0x000f280000300800 */
[----:B-1----:R-:W4:Y:S04]  /*58ca0*/  LDL.LU R16, [R1+0x3c] ;  /* 0x00003c0001107983 */ /* 0x002f280000300800 */
[----:B------:R-:W4:Y:S04]  /*58cb0*/  LDL.LU R17, [R1+0x4c] ;  /* 0x00004c0001117983 */ /* 0x000f280000300800 */
[----:B------:R-:W4:Y:S04]  /*58cc0*/  LDL.LU R18, [R1+0x78] ;  /* 0x0000780001127983 */ /* 0x000f280000300800 */
[----:B------:R-:W4:Y:S04]  /*58cd0*/  LDL.LU R19, [R1+0x88] ;  /* 0x0000880001137983 */ /* 0x000f280000300800 */
[----:B------:R-:W4:Y:S04]  /*58ce0*/  LDL.LU R26, [R1+0x90] ;  /* 0x00009000011a7983 */ /* 0x000f280000300800 */
[----:B------:R-:W4:Y:S04]  /*58cf0*/  LDL.LU R25, [R1+0x154] ;  /* 0x0001540001197983 */ /* 0x000f280000300800 */
[----:B------:R-:W4:Y:S04]  /*58d00*/  LDL.LU R23, [R1+0x80] ;  /* 0x0000800001177983 */ /* 0x000f280000300800 */
[----:B------:R-:W4:Y:S01]  /*58d10*/  LDL.LU R24, [R1+0x158] ;  /* 0x0001580001187983 */ /* 0x000f220000300800 */
[----:B--2---:R-:W-:-:S02]  /*58d20*/  F2FP.BF16.F32.PACK_AB R6, R6, R29 ;  /* 0x0000001d0606723e */ /* 0x004fc400000010ff */
[----:B---3--:R-:W-:Y:S02]  /*58d30*/  F2FP.BF16.F32.PACK_AB R12, R9, R5 ;  /* 0x00000005090c723e */ /* 0x008fe400000010ff */
[----:B------:R-:W-:Y:S02]  /*58d40*/  F2FP.BF16.F32.PACK_AB R5, R21, R22 ;  /* 0x000000161505723e */ /* 0x000fe400000010ff */
[----:B------:R-:W2:Y:S01]  /*58d50*/  LDL.LU R21, [R1+0x8c] ;  /* 0x00008c0001157983 */ /* 0x000ea20000300800 */
[----:B------:R-:W-:-:S03]  /*58d60*/  F2FP.BF16.F32.PACK_AB R9, R27, R20 ;  /* 0x000000141b09723e */ /* 0x000fc600000010ff */
[----:B------:R-:W3:Y:S01]  /*58d70*/  LDL.LU R22, [R1+0x70] ;  /* 0x0000700001167983 */ /* 0x000ee20000300800 */
[----:B----4-:R-:W-:-:S03]  /*58d80*/  F2FP.BF16.F32.PACK_AB R10, R0, R10 ;  /* 0x0000000a000a723e */ /* 0x010fc600000010ff */
[----:B------:R-:W4:Y:S04]  /*58d90*/  LDL.LU R20, [R1+0x38] ;  /* 0x0000380001147983 */ /* 0x000f280000300800 */
[----:B------:R-:W2:Y:S04]  /*58da0*/  LDL.LU R27, [R1+0x44] ;  /* 0x00004400011b7983 */ /* 0x000ea80000300800 */
[----:B------:R-:W2:Y:S04]  /*58db0*/  LDL.LU R29, [R1+0x48] ;  /* 0x00004800011d7983 */ /* 0x000ea80000300800 */
[----:B------:R-:W2:Y:S01]  /*58dc0*/  LDL.LU R0, [R1+0x2cd0] ;  /* 0x002cd00001007983 */ /* 0x000ea20000300800 */
[----:B------:R-:W-:-:S02]  /*58dd0*/  F2FP.BF16.F32.PACK_AB R7, R11, R7 ;  /* 0x000000070b07723e */ /* 0x000fc400000010ff */
[----:B--2---:R-:W-:Y:S02]  /*58de0*/  F2FP.BF16.F32.PACK_AB R11, R0, R2 ;  /* 0x00000002000b723e */ /* 0x004fe400000010ff */
[----:B------:R-:W2:Y:S04]  /*58df0*/  LDL.LU R0, [R1+0x2ccc] ;  /* 0x002ccc0001007983 */ /* 0x000ea80000300800 */
[----:B------:R-:W2:Y:S01]  /*58e00*/  LDL.LU R2, [R1+0x2cc8] ;  /* 0x002cc80001027983 */ /* 0x000ea20000300800 */
[----:B----4-:R-:W-:Y:S02]  /*58e10*/  F2FP.BF16.F32.PACK_AB R13, R20, R13 ;  /* 0x0000000d140d723e */ /* 0x010fe400000010ff */
[----:B------:R-:W-:Y:S02]  /*58e20*/  F2FP.BF16.F32.PACK_AB R14, R29, R14 ;  /* 0x0000000e1d0e723e */ /* 0x000fe400000010ff */
[----:B------:R-:W-:-:S02]  /*58e30*/  F2FP.BF16.F32.PACK_AB R15, R21, R15 ;  /* 0x0000000f150f723e */ /* 0x000fc400000010ff */
[----:B---3--:R-:W-:Y:S02]  /*58e40*/  F2FP.BF16.F32.PACK_AB R17, R22, R17 ;  /* 0x000000111611723e */ /* 0x008fe400000010ff */
[----:B------:R-:W3:Y:S04]  /*58e50*/  LDL.LU R22, [R1+0x164] ;  /* 0x0001640001167983 */ /* 0x000ee80000300800 */
[----:B------:R0:W-:Y:S04]  /*58e60*/  STS.128 [R3+UR6+0x180], R12 ;  /* 0x0001800c03007988 */ /* 0x0001e80008000c06 */
[----:B0-----:R-:W4:Y:S01]  /*58e70*/  LDL.LU R12, [R1+0x15c] ;  /* 0x00015c00010c7983 */ /* 0x001f220000300800 */
[----:B------:R-:W-:-:S02]  /*58e80*/  F2FP.BF16.F32.PACK_AB R18, R23, R18 ;  /* 0x000000121712723e */ /* 0x000fc400000010ff */
[----:B------:R-:W-:Y:S01]  /*58e90*/  F2FP.BF16.F32.PACK_AB R19, R26, R19 ;  /* 0x000000131a13723e */ /* 0x000fe200000010ff */
[----:B------:R0:W-:Y:S01]  /*58ea0*/  STS.128 [R3+UR6+0x100], R4 ;  /* 0x0001000403007988 */ /* 0x0001e20008000c06 */
[----:B------:R-:W-:-:S03]  /*58eb0*/  F2FP.BF16.F32.PACK_AB R16, R27, R16 ;  /* 0x000000101b10723e */ /* 0x000fc600000010ff */
[----:B------:R1:W-:Y:S01]  /*58ec0*/  STS.128 [R3+UR6+0x300], R8 ;  /* 0x0003000803007988 */ /* 0x0003e20008000c06 */
[----:B0-----:R-:W-:-:S03]  /*58ed0*/  IMAD.IADD R5, R25, 0x1, -R24 ;  /* 0x0000000119057824 */ /* 0x001fc600078e0a18 */
[----:B------:R-:W3:Y:S04]  /*58ee0*/  LDL.LU R24, [R1] ;  /* 0x0000000001187983 */ /* 0x000ee80000300800 */
[----:B------:R-:W3:Y:S04]  /*58ef0*/  LDL.LU R13, [R1+0x1a0] ;  /* 0x0001a000010d7983 */ /* 0x000ee80000300800 */
[----:B------:R-:W3:Y:S04]  /*58f00*/  LDL.LU R14, [R1+0x190] ;  /* 0x00019000010e7983 */ /* 0x000ee80000300800 */
[----:B------:R-:W3:Y:S04]  /*58f10*/  LDL.LU R15, [R1+0x1e4] ;  /* 0x0001e400010f7983 */ /* 0x000ee80000300800 */
[----:B-1----:R-:W3:Y:S04]  /*58f20*/  LDL.LU R11, [R1+0x1e0] ;  /* 0x0001e000010b7983 */ /* 0x002ee80000300800 */
[----:B------:R-:W3:Y:S04]  /*58f30*/  LDL.LU R29, [R1+0x1ec] ;  /* 0x0001ec00011d7983 */ /* 0x000ee80000300800 */
[----:B------:R-:W3:Y:S04]  /*58f40*/  LDL.LU R27, [R1+0x1e8] ;  /* 0x0001e800011b7983 */ /* 0x000ee80000300800 */
[----:B------:R0:W-:Y:S01]  /*58f50*/  STS.128 [R3+UR6+0x380], R16 ;  /* 0x0003801003007988 */ /* 0x0001e20008000c06 */
[----:B------:R-:W-:-:S05]  /*58f60*/  VIADD R20, R28, 0xc0cafb0d ;  /* 0xc0cafb0d1c147836 */ /* 0x000fca0000000000 */
[----:B------:R-:W-:-:S04]  /*58f70*/  LOP3.LUT R20, R20, 0xff800000, RZ, 0xc0, !PT ;  /* 0xff80000014147812 */ /* 0x000fc800078ec0ff */
[----:B------:R-:W-:Y:S02]  /*58f80*/  IADD3 R20, PT, PT, R28, -R20, RZ ;  /* 0x800000141c147210 */ /* 0x000fe40007ffe0ff */
[----:B------:R-:W-:-:S03]  /*58f90*/  MOV R21, 0x3dc6b27f ;  /* 0x3dc6b27f00157802 */ /* 0x000fc60000000f00 */
[----:B------:R-:W-:Y:S01]  /*58fa0*/  FADD R20, R20, -1 ;  /* 0xbf80000014147421 */ /* 0x000fe20000000000 */
[----:B--2---:R-:W-:Y:S02]  /*58fb0*/  IADD3 R26, PT, PT, R0, -0x3f3504f3, RZ ;  /* 0xc0cafb0d001a7810 */ /* 0x004fe40007ffe0ff */
[----:B------:R-:W-:Y:S02]  /*58fc0*/  IADD3 R23, PT, PT, R2, -0x3f3504f3, RZ ;  /* 0xc0cafb0d02177810 */ /* 0x000fe40007ffe0ff */
[----:B------:R-:W-:Y:S02]  /*58fd0*/  LOP3.LUT R26, R26, 0xff800000, RZ, 0xc0, !PT ;  /* 0xff8000001a1a7812 */ /* 0x000fe400078ec0ff */
[----:B------:R-:W-:Y:S02]  /*58fe0*/  LOP3.LUT R23, R23, 0xff800000, RZ, 0xc0, !PT ;  /* 0xff80000017177812 */ /* 0x000fe400078ec0ff */
[----:B------:R-:W-:Y:S02]  /*58ff0*/  IADD3 R7, PT, PT, R0, -R26, RZ ;  /* 0x8000001a00077210 */ /* 0x000fe40007ffe0ff */
[----:B------:R-:W-:-:S02]  /*59000*/  IADD3 R6, PT, PT, R2, -R23, RZ ;  /* 0x8000001702067210 */ /* 0x000fc40007ffe0ff */
[----:B------:R-:W2:Y:S04]  /*59010*/  LDL.LU R23, [R1+0x1f4] ;  /* 0x0001f40001177983 */ /* 0x000ea80000300800 */
[----:B------:R-:W2:Y:S04]  /*59020*/  LDL.LU R26, [R1+0x1f0] ;  /* 0x0001f000011a7983 */ /* 0x000ea80000300800 */
[----:B0-----:R-:W2:Y:S01]  /*59030*/  LDL.LU R19, [R1+0x4] ;  /* 0x0000040001137983 */ /* 0x001ea20000300800 */
[----:B------:R-:W-:-:S04]  /*59040*/  FFMA.FTZ R4, R20, R21, -0.16845393180847167969 ;  /* 0xbe2c7f3014047423 */ /* 0x000fc80000010015 */
[----:B------:R-:W-:Y:S01]  /*59050*/  FFMA.FTZ R4, R20, R4, 0.1716887056827545166 ;  /* 0x3e2fcf2a14047423 */ /* 0x000fe20000010004 */
[----:B------:R-:W-:-:S03]  /*59060*/  FADD R5, R5, -1 ;  /* 0xbf80000005057421 */ /* 0x000fc60000000000 */
[----:B------:R-:W-:-:S04]  /*59070*/  FFMA.FTZ R4, R20, R4, -0.17900948226451873779 ;  /* 0xbe374e4314047423 */ /* 0x000fc80000010004 */
[----:B------:R-:W-:Y:S01]  /*59080*/  FFMA.FTZ R8, R20, R4, 0.20512372255325317383 ;  /* 0x3e520bf414087423 */ /* 0x000fe20000010004 */
[----:B------:R-:W-:-:S04]  /*59090*/  FFMA.FTZ R4, R5, R21, -0.16845393180847167969 ;  /* 0xbe2c7f3005047423 */ /* 0x000fc80000010015 */
[----:B------:R-:W-:-:S04]  /*590a0*/  FFMA.FTZ R4, R5, R4, 0.1716887056827545166 ;  /* 0x3e2fcf2a05047423 */ /* 0x000fc80000010004 */
[----:B------:R-:W-:-:S04]  /*590b0*/  FFMA.FTZ R4, R5, R4, -0.17900948226451873779 ;  /* 0xbe374e4305047423 */ /* 0x000fc80000010004 */
[----:B------:R-:W-:-:S04]  /*590c0*/  FFMA.FTZ R4, R5, R4, 0.20512372255325317383 ;  /* 0x3e520bf405047423 */ /* 0x000fc80000010004 */
[----:B------:R-:W-:Y:S01]  /*590d0*/  FFMA.FTZ R4, R5, R4, -0.24046532809734344482 ;  /* 0xbe763c8b05047423 */ /* 0x000fe20000010004 */
[----:B------:R-:W-:-:S03]  /*590e0*/  FFMA.FTZ R8, R20, R8, -0.24046532809734344482 ;  /* 0xbe763c8b14087423 */ /* 0x000fc60000010008 */
[----:B------:R-:W-:Y:S01]  /*590f0*/  FFMA.FTZ R4, R5, R4, 0.28857114911079406738 ;  /* 0x3e93bf9905047423 */ /* 0x000fe20000010004 */
[----:B------:R-:W-:-:S03]  /*59100*/  FFMA.FTZ R8, R20, R8, 0.28857114911079406738 ;  /* 0x3e93bf9914087423 */ /* 0x000fc60000010008 */
[----:B------:R-:W-:Y:S01]  /*59110*/  FFMA.FTZ R4, R5, R4, -0.36067417263984680176 ;  /* 0xbeb8aa4905047423 */ /* 0x000fe20000010004 */
[----:B------:R-:W-:-:S03]  /*59120*/  FFMA.FTZ R8, R20, R8, -0.36067417263984680176 ;  /* 0xbeb8aa4914087423 */ /* 0x000fc60000010008 */
[----:B------:R-:W-:Y:S01]  /*59130*/  FFMA.FTZ R4, R5, R4, 0.48089820146560668945 ;  /* 0x3ef6384a05047423 */ /* 0x000fe20000010004 */
[----:B------:R-:W-:-:S03]  /*59140*/  FFMA.FTZ R8, R20, R8, 0.48089820146560668945 ;  /* 0x3ef6384a14087423 */ /* 0x000fc60000010008 */
[----:B------:R-:W-:Y:S01]  /*59150*/  FFMA.FTZ R4, R5, R4, -0.72134751081466674805 ;  /* 0xbf38aa3b05047423 */ /* 0x000fe20000010004 */
[----:B------:R-:W-:Y:S01]  /*59160*/  ISETP.GE.U32.AND P4, PT, R28, 0x7f800000, PT ;  /* 0x7f8000001c00780c */ /* 0x000fe20003f86070 */
[C---:B------:R-:W-:Y:S01]  /*59170*/  FFMA.FTZ R8, R20.reuse, R8, -0.72134751081466674805 ;  /* 0xbf38aa3b14087423 */ /* 0x040fe20000010008 */
[----:B------:R-:W-:Y:S01]  /*59180*/  ISETP.GE.U32.AND P5, PT, R25, 0x7f800000, PT ;  /* 0x7f8000001900780c */ /* 0x000fe20003fa6070 */
[----:B------:R-:W-:Y:S01]  /*59190*/  FMUL R4, R5, R4 ;  /* 0x0000000405047220 */ /* 0x000fe20000400000 */
[----:B------:R-:W-:Y:S01]  /*591a0*/  FADD R7, R7, -1 ;  /* 0xbf80000007077421 */ /* 0x000fe20000000000 */
[C---:B------:R-:W-:Y:S02]  /*591b0*/  FMUL R8, R20.reuse, R8 ;  /* 0x0000000814087220 */ /* 0x040fe40000400000 */
[----:B------:R-:W-:Y:S01]  /*591c0*/  FMUL R4, R5, R4 ;  /* 0x0000000405047220 */ /* 0x000fe20000400000 */
[----:B------:R-:W-:Y:S01]  /*591d0*/  FFMA.FTZ R10, R7, R21, -0.16845393180847167969 ;  /* 0xbe2c7f30070a7423 */ /* 0x000fe20000010015 */
[----:B------:R-:W-:-:S02]  /*591e0*/  FMUL R8, R20, R8 ;  /* 0x0000000814087220 */ /* 0x000fc40000400000 */
[----:B------:R-:W-:Y:S01]  /*591f0*/  FFMA.FTZ R4, R5, 1.4426950216293334961, R4 ;  /* 0x3fb8aa3b05047823 */ /* 0x000fe20000010004 */
[----:B------:R-:W-:Y:S01]  /*59200*/  FADD R6, R6, -1 ;  /* 0xbf80000006067421 */ /* 0x000fe20000000000 */
[C---:B------:R-:W-:Y:S01]  /*59210*/  FFMA.FTZ R10, R7.reuse, R10, 0.1716887056827545166 ;  /* 0x3e2fcf2a070a7423 */ /* 0x040fe2000001000a */
[----:B------:R-:W-:Y:S01]  /*59220*/  FFMA.FTZ R8, R20, 1.4426950216293334961, R8 ;  /* 0x3fb8aa3b14087823 */ /* 0x000fe20000010008 */
[----:B----4-:R-:W-:Y:S01]  /*59230*/  FADD R12, R12, R4 ;  /* 0x000000040c0c7221 */ /* 0x010fe20000000000 */
[----:B------:R-:W-:Y:S01]  /*59240*/  @P4 MOV R4, 0x7f800000 ;  /* 0x7f80000000044802 */ /* 0x000fe20000000f00 */
[----:B------:R-:W-:Y:S01]  /*59250*/  FFMA.FTZ R9, R6, R21, -0.16845393180847167969 ;  /* 0xbe2c7f3006097423 */ /* 0x000fe20000010015 */
[C---:B------:R-:W-:Y:S01]  /*59260*/  FFMA.FTZ R10, R7.reuse, R10, -0.17900948226451873779 ;  /* 0xbe374e43070a7423 */ /* 0x040fe2000001000a */
[----:B------:R-:W-:Y:S01]  /*59270*/  @P5 MOV R5, 0x7f800000 ;  /* 0x7f80000000055802 */ /* 0x000fe20000000f00 */
[----:B---3--:R-:W-:Y:S01]  /*59280*/  FADD R22, R22, R8 ;  /* 0x0000000816167221 */ /* 0x008fe20000000000 */
[----:B------:R-:W-:Y:S01]  /*59290*/  FFMA.FTZ R9, R6, R9, 0.1716887056827545166 ;  /* 0x3e2fcf2a06097423 */ /* 0x000fe20000010009 */
[----:B------:R-:W-:Y:S01]  /*592a0*/  FFMA.FTZ R10, R7, R10, 0.20512372255325317383 ;  /* 0x3e520bf4070a7423 */ /* 0x000fe2000001000a */
[----:B------:R-:W-:Y:S01]  /*592b0*/  @P4 FFMA.FTZ R22, R28, R4, +INF ;  /* 0x7f8000001c164423 */ /* 0x000fe20000010004 */
[C---:B------:R-:W-:Y:S01]  /*592c0*/  FSETP.NEU.AND P4, PT, R25.reuse, RZ, PT ;  /* 0x000000ff1900720b */ /* 0x040fe20003f8d000 */
[----:B------:R-:W-:-:S02]  /*592d0*/  @P5 FFMA.FTZ R12, R25, R5, +INF ;  /* 0x7f800000190c5423 */ /* 0x000fc40000010005 */
[----:B------:R-:W0:Y:S01]  /*592e0*/  S2R R25, SR_TID.X ;  /* 0x0000000000197919 */ /* 0x000e220000002100 */
[----:B------:R-:W-:Y:S01]  /*592f0*/  FFMA.FTZ R9, R6, R9, -0.17900948226451873779 ;  /* 0xbe374e4306097423 */ /* 0x000fe20000010009 */
[----:B------:R-:W-:-:S03]  /*59300*/  FFMA.FTZ R10, R7, R10, -0.24046532809734344482 ;  /* 0xbe763c8b070a7423 */ /* 0x000fc6000001000a */
[----:B------:R-:W-:Y:S01]  /*59310*/  FFMA.FTZ R9, R6, R9, 0.20512372255325317383 ;  /* 0x3e520bf406097423 */ /* 0x000fe20000010009 */
[----:B------:R-:W-:-:S03]  /*59320*/  FFMA.FTZ R10, R7, R10, 0.28857114911079406738 ;  /* 0x3e93bf99070a7423 */ /* 0x000fc6000001000a */
[----:B------:R-:W-:Y:S01]  /*59330*/  FFMA.FTZ R9, R6, R9, -0.24046532809734344482 ;  /* 0xbe763c8b06097423 */ /* 0x000fe20000010009 */
[----:B------:R-:W-:-:S03]  /*59340*/  FFMA.FTZ R10, R7, R10, -0.36067417263984680176 ;  /* 0xbeb8aa49070a7423 */ /* 0x000fc6000001000a */
[----:B------:R-:W-:Y:S01]  /*59350*/  FFMA.FTZ R9, R6, R9, 0.28857114911079406738 ;  /* 0x3e93bf9906097423 */ /* 0x000fe20000010009 */
[----:B------:R-:W-:-:S03]  /*59360*/  FFMA.FTZ R10, R7, R10, 0.48089820146560668945 ;  /* 0x3ef6384a070a7423 */ /* 0x000fc6000001000a */
[----:B------:R-:W-:Y:S01]  /*59370*/  FFMA.FTZ R9, R6, R9, -0.36067417263984680176 ;  /* 0xbeb8aa4906097423 */ /* 0x000fe20000010009 */
[----:B------:R-:W-:-:S03]  /*59380*/  FFMA.FTZ R10, R7, R10, -0.72134751081466674805 ;  /* 0xbf38aa3b070a7423 */ /* 0x000fc6000001000a */
[----:B------:R-:W-:Y:S01]  /*59390*/  FFMA.FTZ R9, R6, R9, 0.48089820146560668945 ;  /* 0x3ef6384a06097423 */ /* 0x000fe20000010009 */
[C---:B------:R-:W-:Y:S01]  /*593a0*/  FMUL R10, R7.reuse, R10 ;  /* 0x0000000a070a7220 */ /* 0x040fe20000400000 */
[----:B------:R-:W-:Y:S02]  /*593b0*/  ISETP.GE.U32.AND P3, PT, R2, 0x7f800000, PT ;  /* 0x7f8000000200780c */ /* 0x000fe40003f66070 */
[----:B------:R-:W-:Y:S01]  /*593c0*/  FFMA.FTZ R9, R6, R9, -0.72134751081466674805 ;  /* 0xbf38aa3b06097423 */ /* 0x000fe20000010009 */
[C---:B------:R-:W-:Y:S01]  /*593d0*/  FMUL R10, R7.reuse, R10 ;  /* 0x0000000a070a7220 */ /* 0x040fe20000400000 */
[----:B------:R-:W-:Y:S01]  /*593e0*/  ISETP.GE.U32.AND P1, PT, R0, 0x7f800000, PT ;  /* 0x7f8000000000780c */ /* 0x000fe20003f26070 */
[----:B------:R1:W-:Y:S01]  /*593f0*/  STL [R1+0x258], R22 ;  /* 0x0002581601007387 */ /* 0x0003e20000100800 */
[----:B------:R-:W-:Y:S01]  /*59400*/  FMUL R9, R6, R9 ;  /* 0x0000000906097220 */ /* 0x000fe20000400000 */
[----:B------:R-:W-:-:S03]  /*59410*/  FFMA.FTZ R10, R7, 1.4426950216293334961, R10 ;  /* 0x3fb8aa3b070a7823 */ /* 0x000fc6000001000a */
[----:B------:R-:W-:Y:S01]  /*59420*/  FMUL R9, R6, R9 ;  /* 0x0000000906097220 */ /* 0x000fe20000400000 */
[----:B------:R-:W-:Y:S01]  /*59430*/  FADD R7, R24, R10 ;  /* 0x0000000a18077221 */ /* 0x000fe20000000000 */
[C---:B0-----:R-:W-:Y:S02]  /*59440*/  LOP3.LUT R24, R25.reuse, 0x40, RZ, 0xc0, !PT ;  /* 0x0000004019187812 */ /* 0x041fe400078ec0ff */
[C---:B-1----:R-:W-:Y:S02]  /*59450*/  SHF.L.U32 R22, R25.reuse, 0xb, RZ ;  /* 0x0000000b19167819 */ /* 0x042fe400000006ff */
[----:B------:R-:W-:Y:S02]  /*59460*/  LOP3.LUT R25, R25, 0x3f, RZ, 0xc0, !PT ;  /* 0x0000003f19197812 */ /* 0x000fe400078ec0ff */
[----:B------:R-:W-:Y:S01]  /*59470*/  LOP3.LUT R22, R22, 0x3000, RZ, 0xc0, !PT ;  /* 0x0000300016167812 */ /* 0x000fe200078ec0ff */
[----:B------:R-:W-:Y:S01]  /*59480*/  FFMA.FTZ R9, R6, 1.4426950216293334961, R9 ;  /* 0x3fb8aa3b06097823 */ /* 0x000fe20000010009 */
[----:B------:R-:W-:Y:S01]  /*59490*/  @P3 IMAD.MOV.U32 R4, RZ, RZ, 0x7f800000 ;  /* 0x7f800000ff043424 */ /* 0x000fe200078e00ff */
[----:B------:R-:W-:-:S02]  /*594a0*/  @P1 MOV R6, 0x7f800000 ;  /* 0x7f80000000061802 */ /* 0x000fc40000000f00 */
[----:B------:R-:W-:Y:S02]  /*594b0*/  SHF.R.U32.HI R24, RZ, 0x1, R24 ;  /* 0x00000001ff187819 */ /* 0x000fe40000011618 */
[----:B------:R-:W-:Y:S01]  /*594c0*/  LEA R25, R25, R22, 0x4 ;  /* 0x0000001619197211 */ /* 0x000fe200078e20ff */
[----:B------:R-:W-:Y:S01]  /*594d0*/  @P1 FFMA.FTZ R7, R0, R6, +INF ;  /* 0x7f80000000071423 */ /* 0x000fe20000010006 */
[----:B------:R0:W-:Y:S02]  /*594e0*/  STL [R1+0x254], R12 ;  /* 0x0002540c01007387 */ /* 0x0001e40000100800 */
[----:B------:R-:W-:Y:S02]  /*594f0*/  LOP3.LUT R25, R25, R24, RZ, 0x3c, !PT ;  /* 0x0000001819197212 */ /* 0x000fe400078e3cff */
[----:B0-----:R-:W-:Y:S02]  /*59500*/  F2FP.BF16.F32.PACK_AB R12, R13, R14 ;  /* 0x0000000e0d0c723e */ /* 0x001fe400000010ff */
[----:B------:R-:W-:-:S02]  /*59510*/  F2FP.BF16.F32.PACK_AB R13, R15, R11 ;  /* 0x0000000b0f0d723e */ /* 0x000fc400000010ff */
[----:B------:R-:W-:Y:S01]  /*59520*/  F2FP.BF16.F32.PACK_AB R14, R29, R27 ;  /* 0x0000001b1d0e723e */ /* 0x000fe200000010ff */
[----:B--2---:R-:W-:Y:S01]  /*59530*/  FADD R8, R19, R9 ;  /* 0x0000000913087221 */ /* 0x004fe20000000000 */
[----:B------:R-:W-:Y:S01]  /*59540*/  BAR.SYNC.DEFER_BLOCKING 0x0 ;  /* 0x0000000000007b1d */ /* 0x000fe20000010000 */
[----:B------:R-:W-:-:S05]  /*59550*/  @P3 FFMA.FTZ R8, R2, R4, +INF ;  /* 0x7f80000002083423 */ /* 0x000fca0000010004 */
[----:B------:R-:W-:Y:S04]  /*59560*/  STL [R1+0x24c], R8 ;  /* 0x00024c0801007387 */ /* 0x000fe80000100800 */
[----:B------:R-:W-:Y:S04]  /*59570*/  STL [R1+0x248], R7 ;  /* 0x0002480701007387 */ /* 0x000fe80000100800 */
[----:B------:R-:W0:Y:S04]  /*59580*/  LDS.128 R8, [R25+UR6+0x400] ;  /* 0x0004000619087984 */ /* 0x000e280008000c00 */
[----:B------:R-:W1:Y:S01]  /*59590*/  LDS.128 R4, [R25+UR6] ;  /* 0x0000000619047984 */ /* 0x000e620008000c00 */
[----:B------:R-:W-:-:S03]  /*595a0*/  F2FP.BF16.F32.PACK_AB R15, R23, R26 ;  /* 0x0000001a170f723e */ /* 0x000fc600000010ff */
[----:B------:R-:W2:Y:S04]  /*595b0*/  LDS.128 R16, [R25+UR6+0x800] ;  /* 0x0008000619107984 */ /* 0x000ea80008000c00 */
[----:B------:R3:W-:Y:S04]  /*595c0*/  STL.64 [R1+0x2cb0], R14 ;  /* 0x002cb00e01007387 */ /* 0x0007e80000100a00 */
[----:B------:R-:W-:Y:S01]  /*595d0*/  STL.64 [R1+0x2ca8], R12 ;  /* 0x002ca80c01007387 */ /* 0x000fe20000100a00 */
[----:B---3--:R-:W-:-:S03]  /*595e0*/  LOP3.LUT R15, R25, 0x40, RZ, 0x3c, !PT ;  /* 0x00000040190f7812 */ /* 0x008fc600078e3cff */
[----:B0-----:R-:W-:Y:S04]  /*595f0*/  STL [R1+0x2c78], R8 ;  /* 0x002c780801007387 */ /* 0x001fe80000100800 */
[----:B-1----:R-:W-:Y:S04]  /*59600*/  STL.64 [R1], R4 ;  /* 0x0000000401007387 */ /* 0x002fe80000100a00 */
[----:B------:R-:W-:Y:S04]  /*59610*/  STL.64 [R1+0x8], R6 ;  /* 0x0000080601007387 */ /* 0x000fe80000100a00 */
[----:B------:R-:W-:Y:S04]  /*59620*/  STL [R1+0x2c70], R9 ;  /* 0x002c700901007387 */ /* 0x000fe80000100800 */
[----:B------:R-:W-:Y:S04]  /*59630*/  STL [R1+0x2c68], R10 ;  /* 0x002c680a01007387 */ /* 0x000fe80000100800 */
[----:B------:R-:W-:Y:S04]  /*59640*/  STL [R1+0x2c60], R11 ;  /* 0x002c600b01007387 */ /* 0x000fe80000100800 */
[----:B------:R-:W0:Y:S04]  /*59650*/  LDS.128 R4, [R15+UR6] ;  /* 0x000000060f047984 */ /* 0x000e280008000c00 */
[----:B------:R-:W1:Y:S04]  /*59660*/  LDS.128 R8, [R25+UR6+0xc00] ;  /* 0x000c000619087984 */ /* 0x000e680008000c00 */
[----:B--2---:R2:W-:Y:S04]  /*59670*/  STL.64 [R1+0x20], R16 ;  /* 0x0000201001007387 */ /* 0x0045e80000100a00 */
[----:B------:R-:W-:Y:S04]  /*59680*/  STL.64 [R1+0x28], R18 ;  /* 0x0000281201007387 */ /* 0x000fe80000100a00 */
[----:B0-----:R-:W-:Y:S04]  /*59690*/  STL [R1+0x2c7c], R4 ;  /* 0x002c7c0401007387 */ /* 0x001fe80000100800 */
[----:B-1----:R-:W-:Y:S04]  /*596a0*/  STL.64 [R1+0x40], R8 ;  /* 0x0000400801007387 */ /* 0x002fe80000100a00 */
[----:B------:R-:W-:Y:S04]  /*596b0*/  STL.64 [R1+0x48], R10 ;  /* 0x0000480a01007387 */ /* 0x000fe80000100a00 */
[----:B------:R-:W-:Y:S04]  /*596c0*/  STL [R1+0x2c74], R5 ;  /* 0x002c740501007387 */ /* 0x000fe80000100800 */
[----:B------:R-:W-:Y:S04]  /*596d0*/  STL [R1+0x2c6c], R6 ;  /* 0x002c6c0601007387 */ /* 0x000fe80000100800 */
[----:B------:R-:W-:Y:S04]  /*596e0*/  STL [R1+0x2c64], R7 ;  /* 0x002c640701007387 */ /* 0x000fe80000100800 */
[----:B--2---:R-:W2:Y:S04]  /*596f0*/  LDL.LU R16, [R1+0x220] ;  /* 0x0002200001107983 */ /* 0x004ea80000300800 */
[----:B------:R-:W0:Y:S04]  /*59700*/  LDS.128 R4, [R15+UR6+0x400] ;  /* 0x000400060f047984 */ /* 0x000e280008000c00 */
[----:B--2---:R1:W-:Y:S04]  /*59710*/  STL [R1+0x2ca4], R16 ;  /* 0x002ca41001007387 */ /* 0x0043e80000100800 */
[----:B0-----:R-:W-:Y:S04]  /*59720*/  STL.64 [R1+0x10], R4 ;  /* 0x0000100401007387 */ /* 0x001fe80000100a00 */
[----:B------:R-:W-:Y:S04]  /*59730*/  STL.64 [R1+0x18], R6 ;  /* 0x0000180601007387 */ /* 0x000fe80000100a00 */
[----:B-1----:R-:W2:Y:S04]  /*59740*/  LDL.LU R16, [R1+0x1fc] ;  /* 0x0001fc0001107983 */ /* 0x002ea80000300800 */
[----:B------:R-:W3:Y:S04]  /*59750*/  LDL.LU R20, [R1+0x224] ;  /* 0x0002240001147983 */ /* 0x000ee80000300800 */
[----:B---3--:R0:W-:Y:S04]  /*59760*/  STL [R1+0x2ca0], R20 ;  /* 0x002ca01401007387 */ /* 0x0081e80000100800 */
[----:B0-----:R-:W3:Y:S04]  /*59770*/  LDL.LU R20, [R1+0x22c] ;  /* 0x00022c0001147983 */ /* 0x001ee80000300800 */
[----:B------:R-:W4:Y:S04]  /*59780*/  LDL.LU R17, [R1+0x238] ;  /* 0x0002380001117983 */ /* 0x000f280000300800 */
[----:B----4-:R0:W-:Y:S04]  /*59790*/  STL [R1+0x2c98], R17 ;  /* 0x002c981101007387 */ /* 0x0101e80000100800 */
[----:B0-----:R-:W4:Y:S04]  /*597a0*/  LDL.LU R17, [R1+0x204] ;  /* 0x0002040001117983 */ /* 0x001f280000300800 */
[----:B----4-:R0:W-:Y:S04]  /*597b0*/  STL [R1+0x2c9c], R17 ;  /* 0x002c9c1101007387 */ /* 0x0101e80000100800 */
[----:B0-----:R-:W2:Y:S04]  /*597c0*/  LDL.LU R17, [R1+0x234] ;  /* 0x0002340001117983 */ /* 0x001ea80000300800 */
[----:B------:R-:W4:Y:S01]  /*597d0*/  LDL.LU R21, [R1+0x23c] ;  /* 0x00023c0001157983 */ /* 0x000f220000300800 */
[----:B------:R-:W-:-:S03]  /*597e0*/  FSETP.NEU.AND P3, PT, R0, RZ, PT ;  /* 0x000000ff0000720b */ /* 0x000fc60003f6d000 */
[----:B----4-:R0:W-:Y:S04]  /*597f0*/  STL [R1+0x2c94], R21 ;  /* 0x002c941501007387 */ /* 0x0101e80000100800 */
[----:B0-----:R-:W4:Y:S04]  /*59800*/  LDL.LU R21, [R1+0x240] ;  /* 0x0002400001157983 */ /* 0x001f280000300800 */
[----:B------:R-:W2:Y:S01]  /*59810*/  LDL.LU R0, [R1+0x210] ;  /* 0x0002100001007983 */ /* 0x000ea20000300800 */
[----:B------:R-:W-:-:S03]  /*59820*/  FSETP.NEU.AND P2, PT, R28, RZ, PT ;  /* 0x000000ff1c00720b */ /* 0x000fc60003f4d000 */
[----:B--2---:R0:W-:Y:S04]  /*59830*/  STL [R1+0x2c90], R0 ;  /* 0x002c900001007387 */ /* 0x0041e80000100800 */
[----:B0-----:R-:W2:Y:S04]  /*59840*/  LDL.LU R0, [R1+0x244] ;  /* 0x0002440001007983 */ /* 0x001ea80000300800 */
[----:B------:R-:W2:Y:S04]  /*59850*/  LDL.LU R28, [R1+0x260] ;  /* 0x00026000011c7983 */ /* 0x000ea80000300800 */
[----:B------:R-:W2:Y:S04]  /*59860*/  LDL.LU R18, [R1+0x250] ;  /* 0x0002500001127983 */ /* 0x000ea80000300800 */
[----:B------:R-:W2:Y:S04]  /*59870*/  LDL.LU R29, [R1+0x264] ;  /* 0x00026400011d7983 */ /* 0x000ea80000300800 */
[----:B------:R-:W2:Y:S04]  /*59880*/  LDL.LU R22, [R1+0x25c] ;  /* 0x00025c0001167983 */ /* 0x000ea80000300800 */
[----:B------:R-:W2:Y:S04]  /*59890*/  LDL.LU R19, [R1+0x268] ;  /* 0x0002680001137983 */ /* 0x000ea80000300800 */
[----:B--2---:R-:W-:Y:S04]  /*598a0*/  STL.64 [R1+0x2cc0], R18 ;  /* 0x002cc01201007387 */ /* 0x004fe80000100a00 */
[----:B------:R-:W-:Y:S04]  /*598b0*/  STL.64 [R1+0x2cb8], R16 ;  /* 0x002cb81001007387 */ /* 0x000fe80000100a00 */
[----:B------:R-:W2:Y:S04]  /*598c0*/  LDL.LU R23, [R1+0x26c] ;  /* 0x00026c0001177983 */ /* 0x000ea80000300800 */
[----:B------:R-:W0:Y:S04]  /*598d0*/  LDS.128 R16, [R15+UR6+0x800] ;  /* 0x000800060f107984 */ /* 0x000e280008000c00 */
[----:B------:R-:W1:Y:S04]  /*598e0*/  LDS.128 R12, [R15+UR6+0xc00] ;  /* 0x000c00060f0c7984 */ /* 0x000e680008000c00 */
[----:B--2---:R2:W-:Y:S04]  /*598f0*/  STL [R1+0x2c8c], R23 ;  /* 0x002c8c1701007387 */ /* 0x0045e80000100800 */
[----:B--2---:R-:W2:Y:S04]  /*59900*/  LDL.LU R23, [R1+0x270] ;  /* 0x0002700001177983 */ /* 0x004ea80000300800 */
[----:B------:R-:W2:Y:S01]  /*59910*/  LDL.LU R24, [R1+0x60] ;  /* 0x0000600001187983 */ /* 0x000ea20000300800 */
[----:B------:R-:W-:-:S02]  /*59920*/  FSETP.NEU.AND P5, PT, R2, RZ, PT ;  /* 0x000000ff0200720b */ /* 0x000fc40003fad000 */
[----:B0-----:R-:W-:Y:S01]  /*59930*/  MOV R5, R16 ;  /* 0x0000001000057202 */ /* 0x001fe20000000f00 */
[----:B------:R-:W-:Y:S01]  /*59940*/  IMAD.MOV.U32 R6, RZ, RZ, R17 ;  /* 0x000000ffff067224 */ /* 0x000fe200078e0011 */
[----:B------:R-:W-:Y:S01]  /*59950*/  MOV R7, R18 ;  /* 0x0000001200077202 */ /* 0x000fe20000000f00 */
[----:B------:R-:W-:Y:S06]  /*59960*/  BAR.SYNC.DEFER_BLOCKING 0x0 ;  /* 0x0000000000007b1d */ /* 0x000fec0000010000 */
[----:B--2---:R0:W-:Y:S04]  /*59970*/  STL [R1+0x2c88], R24 ;  /* 0x002c881801007387 */ /* 0x0041e80000100800 */
[----:B0-----:R-:W2:Y:S04]  /*59980*/  LDL.LU R24, [R1+0x274] ;  /* 0x0002740001187983 */ /* 0x001ea80000300800 */
[----:B------:R-:W2:Y:S01]  /*59990*/  LDL.LU R4, [R1+0x74] ;  /* 0x0000740001047983 */ /* 0x000ea20000300800 */
[----:B-1----:R-:W-:-:S02]  /*599a0*/  MOV R11, R14 ;  /* 0x0000000e000b7202 */ /* 0x002fc40000000f00 */
[----:B------:R-:W-:Y:S02]  /*599b0*/  MOV R9, R12 ;  /* 0x0000000c00097202 */ /* 0x000fe40000000f00 */
[----:B------:R-:W-:Y:S01]  /*599c0*/  MOV R10, R13 ;  /* 0x0000000d000a7202 */ /* 0x000fe20000000f00 */
[----:B--2---:R0:W-:Y:S04]  /*599d0*/  STL [R1+0x2c84], R4 ;  /* 0x002c840401007387 */ /* 0x0041e80000100800 */
[----:B0-----:R-:W2:Y:S04]  /*599e0*/  LDL.LU R4, [R1+0x64] ;  /* 0x0000640001047983 */ /* 0x001ea80000300800 */
[----:B------:R-:W2:Y:S04]  /*599f0*/  LDL.LU R25, [R1+0x68] ;  /* 0x0000680001197983 */ /* 0x000ea80000300800 */
[----:B------:R-:W2:Y:S04]  /*59a00*/  LDL.LU R8, [R1+0x9c] ;  /* 0x00009c0001087983 */ /* 0x000ea80000300800 */
[----:B------:R-:W2:Y:S04]  /*59a10*/  LDL.LU R26, [R1+0x94] ;  /* 0x00009400011a7983 */ /* 0x000ea80000300800 */
[----:B------:R-:W2:Y:S04]  /*59a20*/  LDL.LU R2, [R1+0xac] ;  /* 0x0000ac0001027983 */ /* 0x000ea80000300800 */
[----:B------:R-:W2:Y:S04]  /*59a30*/  LDL.LU R27, [R1+0xa4] ;  /* 0x0000a400011b7983 */ /* 0x000ea80000300800 */
[----:B------:R0:W-:Y:S04]  /*59a40*/  STL [R1+0x3c], R19 ;  /* 0x00003c1301007387 */ /* 0x0001e80000100800 */
[----:B0-----:R-:W2:Y:S04]  /*59a50*/  LDL.LU.64 R18, [R1+0x2cc0] ;  /* 0x002cc00001127983 */ /* 0x001ea80000300a00 */
[----:B------:R-:W2:Y:S04]  /*59a60*/  LDL.LU.64 R16, [R1+0x2cb8] ;  /* 0x002cb80001107983 */ /* 0x000ea80000300a00 */
[----:B------:R0:W-:Y:S04]  /*59a70*/  STL [R1+0x2c80], R5 ;  /* 0x002c800501007387 */ /* 0x0001e80000100800 */
[----:B0-----:R-:W2:Y:S04]  /*59a80*/  LDL.LU R5, [R1+0x218] ;  /* 0x0002180001057983 */ /* 0x001ea80000300800 */
[----:B------:R0:W-:Y:S04]  /*59a90*/  STL [R1+0x5c], R15 ;  /* 0x00005c0f01007387 */ /* 0x0001e80000100800 */
[----:B0-----:R-:W2:Y:S04]  /*59aa0*/  LDL.LU.64 R14, [R1+0x2cb0] ;  /* 0x002cb000010e7983 */ /* 0x001ea80000300a00 */
[----:B------:R-:W2:Y:S04]  /*59ab0*/  LDL.LU.64 R12, [R1+0x2ca8] ;  /* 0x002ca800010c7983 */ /* 0x000ea80000300a00 */
[----:B--2---:R0:W-:Y:S04]  /*59ac0*/  STS.128 [R3+UR6], R12 ;  /* 0x0000000c03007988 */ /* 0x0041e80008000c06 */
[----:B0-----:R-:W2:Y:S04]  /*59ad0*/  LDL.LU R12, [R1+0x1f8] ;  /* 0x0001f800010c7983 */ /* 0x001ea80000300800 */
[----:B------:R-:W3:Y:S04]  /*59ae0*/  LDL.LU R13, [R1+0x200] ;  /* 0x00020000010d7983 */ /* 0x000ee80000300800 */
[----:B------:R-:W3:Y:S04]  /*59af0*/  LDL.LU R14, [R1+0x214] ;  /* 0x00021400010e7983 */ /* 0x000ee80000300800 */
[----:B------:R-:W3:Y:S01]  /*59b00*/  LDL.LU R15, [R1+0x21c] ;  /* 0x00021c00010f7983 */ /* 0x000ee20000300800 */
[----:B--2---:R-:W-:-:S03]  /*59b10*/  F2FP.BF16.F32.PACK_AB R12, R16, R12 ;  /* 0x0000000c100c723e */ /* 0x004fc600000010ff */
[----:B------:R-:W3:Y:S02]  /*59b20*/  LDL.LU R16, [R1+0x2ca4] ;  /* 0x002ca40001107983 */ /* 0x000ee40000300800 */
[----:B---3--:R-:W-:Y:S02]  /*59b30*/  F2FP.BF16.F32.PACK_AB R16, R20, R16 ;  /* 0x000000101410723e */ /* 0x008fe400000010ff */
[----:B------:R-:W2:Y:S02]  /*59b40*/  LDL.LU R20, [R1+0x2ca0] ;  /* 0x002ca00001147983 */ /* 0x000ea40000300800 */
[----:B--2---:R-:W-:Y:S02]  /*59b50*/  F2FP.BF16.F32.PACK_AB R20, R17, R20 ;  /* 0x000000141114723e */ /* 0x004fe400000010ff */
[----:B------:R-:W2:Y:S02]  /*59b60*/  LDL.LU R17, [R1+0x2c9c] ;  /* 0x002c9c0001117983 */ /* 0x000ea40000300800 */
[----:B--2---:R-:W-:-:S02]  /*59b70*/  F2FP.BF16.F32.PACK_AB R13, R17, R13 ;  /* 0x0000000d110d723e */ /* 0x004fc400000010ff */
[----:B------:R-:W4:Y:S02]  /*59b80*/  LDL.LU R17, [R1+0x2c98] ;  /* 0x002c980001117983 */ /* 0x000f240000300800 */
[----:B----4-:R-:W-:Y:S02]  /*59b90*/  F2FP.BF16.F32.PACK_AB R17, R21, R17 ;  /* 0x000000111511723e */ /* 0x010fe400000010ff */
[----:B------:R-:W2:Y:S02]  /*59ba0*/  LDL.LU R21, [R1+0x2c94] ;  /* 0x002c940001157983 */ /* 0x000ea40000300800 */
[----:B--2---:R-:W-:Y:S02]  /*59bb0*/  F2FP.BF16.F32.PACK_AB R21, R0, R21 ;  /* 0x000000150015723e */ /* 0x004fe400000010ff */
[----:B------:R-:W2:Y:S01]  /*59bc0*/  LDL.LU R0, [R1+0x2c90] ;  /* 0x002c900001007983 */ /* 0x000ea20000300800 */
[----:B------:R-:W-:Y:S02]  /*59bd0*/  F2FP.BF16.F32.PACK_AB R15, R15, R5 ;  /* 0x000000050f0f723e */ /* 0x000fe400000010ff */
[----:B------:R-:W-:-:S02]  /*59be0*/  F2FP.BF16.F32.PACK_AB R19, R23, R19 ;  /* 0x000000131713723e */ /* 0x000fc400000010ff */
[----:B--2---:R-:W-:Y:S02]  /*59bf0*/  F2FP.BF16.F32.PACK_AB R14, R14, R0 ;  /* 0x000000000e0e723e */ /* 0x004fe400000010ff */
[----:B------:R-:W2:Y:S04]  /*59c00*/  LDL.LU R0, [R1+0xb4] ;  /* 0x0000b40001007983 */ /* 0x000ea80000300800 */
[----:B------:R-:W3:Y:S04]  /*59c10*/  LDL.LU R5, [R1+0x7c] ;  /* 0x00007c0001057983 */ /* 0x000ee80000300800 */
[----:B------:R-:W4:Y:S02]  /*59c20*/  LDL.LU R23, [R1+0x2c8c] ;  /* 0x002c8c0001177983 */ /* 0x000f240000300800 */
[----:B----4-:R-:W-:-:S02]  /*59c30*/  F2FP.BF16.F32.PACK_AB R23, R24, R23 ;  /* 0x000000171817723e */ /* 0x010fc400000010ff */
[----:B------:R-:W4:Y:S02]  /*59c40*/  LDL.LU R24, [R1+0x2c88] ;  /* 0x002c880001187983 */ /* 0x000f240000300800 */
[----:B----4-:R-:W-:Y:S02]  /*59c50*/  F2FP.BF16.F32.PACK_AB R24, R4, R24 ;  /* 0x000000180418723e */ /* 0x010fe400000010ff */
[----:B------:R-:W4:Y:S01]  /*59c60*/  LDL.LU R4, [R1+0x2c84] ;  /* 0x002c840001047983 */ /* 0x000f220000300800 */
[----:B------:R-:W-:Y:S02]  /*59c70*/  F2FP.BF16.F32.PACK_AB R18, R28, R18 ;  /* 0x000000121c12723e */ /* 0x000fe400000010ff */
[----:B------:R-:W-:Y:S01]  /*59c80*/  F2FP.BF16.F32.PACK_AB R26, R8, R26 ;  /* 0x0000001a081a723e */ /* 0x000fe200000010ff */
[----:B------:R0:W-:Y:S01]  /*59c90*/  STS.128 [R3+UR6+0x200], R12 ;  /* 0x0002000c03007988 */ /* 0x0001e20008000c06 */
[----:B------:R-:W-:Y:S02]  /*59ca0*/  F2FP.BF16.F32.PACK_AB R22, R29, R22 ;  /* 0x000000161d16723e */ /* 0x000fe400000010ff */
[----:B------:R-:W-:Y:S01]  /*59cb0*/  F2FP.BF16.F32.PACK_AB R27, R2, R27 ;  /* 0x0000001b021b723e */ /* 0x000fe200000010ff */
[----:B------:R1:W-:Y:S01]  /*59cc0*/  STS.128 [R3+UR6+0x80], R16 ;  /* 0x0000801003007988 */ /* 0x0003e20008000c06 */
[----:B------:R-:W0:Y:S03]  /*59cd0*/  LDC.64 R28, c[0x0][0x398] ;  /* 0x0000e600ff1c7b82 */ /* 0x000e260000000a00 */
[----:B------:R0:W-:Y:S01]  /*59ce0*/  STS.128 [R3+UR6+0x280], R20 ;  /* 0x0002801403007988 */ /* 0x0001e20008000c06 */
[----:B----4-:R-:W-:-:S03]  /*59cf0*/  F2FP.BF16.F32.PACK_AB R25, R4, R25 ;  /* 0x000000190419723e */ /* 0x010fc600000010ff */
[----:B------:R-:W4:Y:S04]  /*59d00*/  LDL.LU R4, [R1+0xc4] ;  /* 0x0000c40001047983 */ /* 0x000f280000300800 */
[----:B------:R-:W2:Y:S04]  /*59d10*/  LDL.LU R8, [R1+0x174] ;  /* 0x0001740001087983 */ /* 0x000ea80000300800 */
[----:B0-----:R-:W2:Y:S04]  /*59d20*/  LDL.LU R12, [R1+0xb8] ;  /* 0x0000b800010c7983 */ /* 0x001ea80000300800 */
[----:B------:R-:W2:Y:S04]  /*59d30*/  LDL.LU R13, [R1+0xcc] ;  /* 0x0000cc00010d7983 */ /* 0x000ea80000300800 */
[----:B------:R-:W2:Y:S04]  /*59d40*/  LDL.LU R14, [R1+0x17c] ;  /* 0x00017c00010e7983 */ /* 0x000ea80000300800 */
[----:B------:R-:W2:Y:S04]  /*59d50*/  LDL.LU R15, [R1+0x198] ;  /* 0x00019800010f7983 */ /* 0x000ea80000300800 */
[----:B-1----:R-:W2:Y:S04]  /*59d60*/  LDL.LU R16, [R1+0xc0] ;  /* 0x0000c00001107983 */ /* 0x002ea80000300800 */
[----:B------:R-:W2:Y:S04]  /*59d70*/  LDL.LU R17, [R1+0x16c] ;  /* 0x00016c0001117983 */ /* 0x000ea80000300800 */
[----:B------:R-:W2:Y:S04]  /*59d80*/  LDL.LU R18, [R1+0x18c] ;  /* 0x00018c0001127983 */ /* 0x000ea80000300800 */
[----:B------:R-:W2:Y:S04]  /*59d90*/  LDL.LU R19, [R1+0x208] ;  /* 0x0002080001137983 */ /* 0x000ea80000300800 */
[----:B------:R-:W3:Y:S04]  /*59da0*/  LDL.LU R20, [R1+0x6c] ;  /* 0x00006c0001147983 */ /* 0x000ee80000300800 */
[----:B------:R-:W2:Y:S04]  /*59db0*/  LDL.LU R21, [R1+0x98] ;  /* 0x0000980001157983 */ /* 0x000ea80000300800 */
[----:B------:R-:W2:Y:S04]  /*59dc0*/  LDL.LU R22, [R1+0xb0] ;  /* 0x0000b00001167983 */ /* 0x000ea80000300800 */
[----:B------:R-:W2:Y:S04]  /*59dd0*/  LDL.LU R23, [R1+0xa8] ;  /* 0x0000a80001177983 */ /* 0x000ea80000300800 */
[----:B------:R0:W-:Y:S04]  /*59de0*/  STS.128 [R3+UR6+0x100], R24 ;  /* 0x0001001803007988 */ /* 0x0001e80008000c06 */
[----:B0-----:R-:W2:Y:S01]  /*59df0*/  LDL.LU R26, [R1+0x4c] ;  /* 0x00004c00011a7983 */ /* 0x001ea20000300800 */
[----:B------:R-:W0:Y:S01]  /*59e00*/  S2R R2, SR_CTAID.X ;  /* 0x0000000000027919 */ /* 0x000e220000002500 */
[----:B------:R-:W1:Y:S01]  /*59e10*/  S2R R27, SR_TID.X ;  /* 0x00000000001b7919 */ /* 0x000e620000002100 */
[----:B--2---:R-:W-:-:S02]  /*59e20*/  MOV R24, R26 ;  /* 0x0000001a00187202 */ /* 0x004fc40000000f00 */
[----:B------:R-:W2:Y:S01]  /*59e30*/  LDL.LU R26, [R1+0xa0] ;  /* 0x0000a000011a7983 */ /* 0x000ea20000300800 */
[----:B0-----:R-:W-:Y:S01]  /*59e40*/  IMAD.SHL.U32 R2, R2, 0x20, RZ ;  /* 0x0000002002027824 */ /* 0x001fe200078e00ff */
[----:B------:R-:W-:-:S04]  /*59e50*/  UIMAD UR4, UR7, UR4, URZ ;  /* 0x00000004070472a4 */ /* 0x000fc8000f8e02ff */
[----:B-1----:R-:W-:Y:S01]  /*59e60*/  LOP3.LUT R2, R2, 0x1f, R27, 0xf8, !PT ;  /* 0x0000001f02027812 */ /* 0x002fe200078ef81b */
[----:B------:R-:W-:Y:S01]  /*59e70*/  USHF.L.U32 UR8, UR4, 0x1, URZ ;  /* 0x0000000104087899 */ /* 0x000fe200080006ff */
[----:B------:R-:W-:Y:S01]  /*59e80*/  F2FP.BF16.F32.PACK_AB R22, R22, R23 ;  /* 0x000000171616723e */ /* 0x000fe200000010ff */
[----:B------:R-:W4:Y:S02]  /*59e90*/  LDL.LU R27, [R1+0x19c] ;  /* 0x00019c00011b7983 */ /* 0x000f240000300800 */
[----:B------:R-:W-:Y:S01]  /*59ea0*/  IMAD R2, R2, UR5, RZ ;  /* 0x0000000502027c24 */ /* 0x000fe2000f8e02ff */
[----:B------:R-:W-:Y:S02]  /*59eb0*/  F2FP.BF16.F32.PACK_AB R23, R12, R0 ;  /* 0x000000000c17723e */ /* 0x000fe400000010ff */
[----:B---3--:R-:W-:Y:S02]  /*59ec0*/  F2FP.BF16.F32.PACK_AB R20, R5, R20 ;  /* 0x000000140514723e */ /* 0x008fe400000010ff */
[----:B------:R-:W-:Y:S01]  /*59ed0*/  SHF.L.U32 R0, R2, 0x1, RZ ;  /* 0x0000000102007819 */ /* 0x000fe200000006ff */
[----:B------:R-:W3:Y:S03]  /*59ee0*/  LDL.LU R5, [R1+0x2c80] ;  /* 0x002c800001057983 */ /* 0x000ee60000300800 */
[----:B------:R-:W-:Y:S01]  /*59ef0*/  IADD3 R0, P1, P6, R0, UR8, R28 ;  /* 0x0000000800007c10 */ /* 0x000fe2000fe3e01c */
[----:B------:R-:W3:Y:S04]  /*59f00*/  LDL.LU R12, [R1+0xbc] ;  /* 0x0000bc00010c7983 */ /* 0x000ee80000300800 */
[----:B------:R-:W3:Y:S01]  /*59f10*/  LDL.LU R28, [R1+0x20c] ;  /* 0x00020c00011c7983 */ /* 0x000ee20000300800 */
[----:B--2---:R-:W-:Y:S01]  /*59f20*/  F2FP.BF16.F32.PACK_AB R21, R26, R21 ;  /* 0x000000151a15723e */ /* 0x004fe200000010ff */
[----:B------:R-:W-:Y:S01]  /*59f30*/  UIMAD.WIDE UR4, UR4, 0x2, URZ ;  /* 0x00000002040478a5 */ /* 0x000fe2000f8e02ff */
[----:B------:R-:W-:Y:S01]  /*59f40*/  IMAD.HI R2, R2, 0x2, RZ ;  /* 0x0000000202027827 */ /* 0x000fe200078e02ff */
[----:B------:R-:W-:Y:S01]  /*59f50*/  F2FP.BF16.F32.PACK_AB R17, R8, R17 ;  /* 0x000000110811723e */ /* 0x000fe200000010ff */
[----:B------:R-:W0:Y:S01]  /*59f60*/  LDC R26, c[0x0][0x3e8] ;  /* 0x0000fa00ff1a7b82 */ /* 0x000e220000000800 */
[----:B------:R1:W-:Y:S01]  /*59f70*/  STS.128 [R3+UR6+0x300], R20 ;  /* 0x0003001403007988 */ /* 0x0003e20008000c06 */
[----:B----4-:R-:W-:-:S06]  /*59f80*/  F2FP.BF16.F32.PACK_AB R15, R27, R15 ;  /* 0x0000000f1b0f723e */ /* 0x010fcc00000010ff */
[----:B------:R-:W2:Y:S01]  /*59f90*/  LDCU UR4, c[0x0][0x3ec] ;  /* 0x00007d80ff0477ac */ /* 0x000ea20008000800 */
[----:B-1----:R-:W4:Y:S04]  /*59fa0*/  LDL.LU R21, [R1+0xc8] ;  /* 0x0000c80001157983 */ /* 0x002f280000300800 */
[----:B------:R-:W2:Y:S04]  /*59fb0*/  LDL.LU R23, [R1+0xd0] ;  /* 0x0000d00001177983 */ /* 0x000ea80000300800 */
[----:B------:R-:W4:Y:S04]  /*59fc0*/  LDL.LU R20, [R1+0x184] ;  /* 0x0001840001147983 */ /* 0x000f280000300800 */
[----:B------:R-:W4:Y:S01]  /*59fd0*/  LDL.LU R22, [R1+0x194] ;  /* 0x0001940001167983 */ /* 0x000f220000300800 */
[----:B------:R-:W-:-:S02]  /*59fe0*/  IADD3.X R2, PT, PT, R2, UR5, R29, P1, P6 ;  /* 0x0000000502027c10 */ /* 0x000fc40008fec41d */
[----:B---3--:R-:W-:Y:S01]  /*59ff0*/  F2FP.BF16.F32.PACK_AB R12, R4, R12 ;  /* 0x0000000c040c723e */ /* 0x008fe200000010ff */
[----:B------:R-:W3:Y:S04]  /*5a000*/  LDL.LU R29, [R1] ;  /* 0x00000000011d7983 */ /* 0x000ee80000300800 */
[----:B------:R-:W3:Y:S01]  /*5a010*/  LDL.LU R4, [R1+0x2c7c] ;  /* 0x002c7c0001047983 */ /* 0x000ee20000300800 */
[----:B------:R-:W-:Y:S02]  /*5a020*/  F2FP.BF16.F32.PACK_AB R19, R28, R19 ;  /* 0x000000131c13723e */ /* 0x000fe400000010ff */
[----:B--2---:R-:W-:Y:S02]  /*5a030*/  F2FP.BF16.F32.PACK_AB R13, R23, R13 ;  /* 0x0000000d170d723e */ /* 0x004fe400000010ff */
[----:B------:R-:W2:Y:S04]  /*5a040*/  LDL.LU R23, [R1+0x10] ;  /* 0x0000100001177983 */ /* 0x000ea80000300800 */
[----:B------:R-:W2:Y:S04]  /*5a050*/  LDL.LU R8, [R1+0x2c78] ;  /* 0x002c780001087983 */ /* 0x000ea80000300800 */
[----:B------:R-:W2:Y:S04]  /*5a060*/  LDL.LU R27, [R1+0x20] ;  /* 0x00002000011b7983 */ /* 0x000ea80000300800 */
[----:B------:R-:W2:Y:S01]  /*5a070*/  LDL.LU R28, [R1+0x40] ;  /* 0x00004000011c7983 */ /* 0x000ea20000300800 */
[----:B----4-:R-:W-:-:S02]  /*5a080*/  F2FP.BF16.F32.PACK_AB R16, R21, R16 ;  /* 0x000000101510723e */ /* 0x010fc400000010ff */
[----:B------:R-:W1:Y:S01]  /*5a090*/  S2R R21, SR_TID.X ;  /* 0x0000000000157919 */ /* 0x000e620000002100 */
[----:B------:R-:W-:Y:S02]  /*5a0a0*/  F2FP.BF16.F32.PACK_AB R14, R20, R14 ;  /* 0x0000000e140e723e */ /* 0x000fe400000010ff */
[----:B------:R-:W-:-:S03]  /*5a0b0*/  F2FP.BF16.F32.PACK_AB R18, R22, R18 ;  /* 0x000000121612723e */ /* 0x000fc600000010ff */
[----:B------:R4:W-:Y:S04]  /*5a0c0*/  STS.128 [R3+UR6+0x180], R12 ;  /* 0x0001800c03007988 */ /* 0x0009e80008000c06 */
[----:B------:R0:W-:Y:S01]  /*5a0d0*/  STS.128 [R3+UR6+0x380], R16 ;  /* 0x0003801003007988 */ /* 0x0001e20008000c06 */
[----:B-1----:R-:W-:-:S04]  /*5a0e0*/  SHF.R.U32.HI R21, RZ, 0x5, R21 ;  /* 0x00000005ff157819 */ /* 0x002fc80000011615 */
[----:B------:R-:W-:-:S05]  /*5a0f0*/  SGXT.U32 R21, R21, 0x2 ;  /* 0x000000021515781a */ /* 0x000fca0000000000 */
[----:B0-----:R-:W-:-:S05]  /*5a100*/  IMAD R21, R21, R26, RZ ;  /* 0x0000001a15157224 */ /* 0x001fca00078e02ff */
[C---:B------:R-:W-:Y:S01]  /*5a110*/  LEA R22, R26.reuse, R21, 0x2 ;  /* 0x000000151a167211 */ /* 0x040fe200078e10ff */
[----:B------:R-:W-:Y:S01]  /*5a120*/  BAR.SYNC.DEFER_BLOCKING 0x0 ;  /* 0x0000000000007b1d */ /* 0x000fe20000010000 */
[C---:B------:R-:W-:Y:S02]  /*5a130*/  LEA R20, P1, R21.reuse, R0, 0x1 ;  /* 0x0000000015147211 */ /* 0x040fe400078208ff */
[----:B----4-:R-:W-:Y:S02]  /*5a140*/  LEA R14, R26, R22, 0x2 ;  /* 0x000000161a0e7211 */ /* 0x010fe400078e10ff */
[----:B------:R-:W-:Y:S02]  /*5a150*/  LEA R12, P6, R22, R0, 0x1 ;  /* 0x00000000160c7211 */ /* 0x000fe400078c08ff */
[-C--:B------:R-:W-:Y:S01]  /*5a160*/  LEA.HI.X.SX32 R21, R21, R2.reuse, 0x1, P1 ;  /* 0x0000000215157211 */ /* 0x080fe200008f0eff */
[----:B------:R-:W-:Y:S01]  /*5a170*/  IMAD R3, R26, 0x4, R14 ;  /* 0x000000041a037824 */ /* 0x000fe200078e020e */
[----:B------:R-:W-:-:S02]  /*5a180*/  LEA.HI.X.SX32 R13, R22, R2, 0x1, P6 ;  /* 0x00000002160d7211 */ /* 0x000fc400030f0eff */
[----:B------:R-:W-:Y:S02]  /*5a190*/  LEA R16, P1, R14, R0, 0x1 ;  /* 0x000000000e107211 */ /* 0x000fe400078208ff */
[----:B------:R-:W-:Y:S02]  /*5a1a0*/  LEA R15, R26, R3, 0x2 ;  /* 0x000000031a0f7211 */ /* 0x000fe400078e10ff */
[----:B------:R-:W-:Y:S02]  /*5a1b0*/  LEA.HI.X.SX32 R17, R14, R2, 0x1, P1 ;  /* 0x000000020e117211 */ /* 0x000fe400008f0eff */
[----:B------:R-:W-:Y:S01]  /*5a1c0*/  LEA R18, R26, R15, 0x2 ;  /* 0x0000000f1a127211 */ /* 0x000fe200078e10ff */
[----:B---3--:R-:W-:Y:S04]  /*5a1d0*/  STG.E.U16 desc[UR10][R20.64], R29 ;  /* 0x0000001d14007986 */ /* 0x008fe8000c10150a */
[----:B------:R0:W-:Y:S01]  /*5a1e0*/  STG.E.U16 desc[UR10][R12.64], R4 ;  /* 0x000000040c007986 */ /* 0x0001e2000c10150a */
[----:B------:R-:W-:-:S02]  /*5a1f0*/  LEA R14, P6, R15, R0, 0x1 ;  /* 0x000000000f0e7211 */ /* 0x000fc400078c08ff */
[----:B0-----:R-:W-:-:S04]  /*5a200*/  LEA R12, P1, R3, R0, 0x1 ;  /* 0x00000000030c7211 */ /* 0x001fc800078208ff */
[----:B------:R-:W-:Y:S02]  /*5a210*/  LEA.HI.X.SX32 R13, R3, R2, 0x1, P1 ;  /* 0x00000002030d7211 */ /* 0x000fe400008f0eff */
[----:B------:R-:W-:Y:S02]  /*5a220*/  LEA R3, R26, R18, 0x2 ;  /* 0x000000121a037211 */ /* 0x000fe400078e10ff */
[----:B------:R-:W-:Y:S02]  /*5a230*/  LEA.HI.X.SX32 R15, R15, R2, 0x1, P6 ;  /* 0x000000020f0f7211 */ /* 0x000fe400030f0eff */
[----:B------:R-:W-:Y:S02]  /*5a240*/  PRMT R4, R29, 0x7632, R4 ;  /* 0x000076321d047816 */ /* 0x000fe40000000004 */
[----:B------:R-:W3:Y:S04]  /*5a250*/  LDL.LU R29, [R1+0x4] ;  /* 0x00000400011d7983 */ /* 0x000ee80000300800 */
[----:B--2---:R0:W-:Y:S04]  /*5a260*/  STG.E.U16 desc[UR10][R16.64], R8 ;  /* 0x0000000810007986 */ /* 0x0041e8000c10150a */
[----:B------:R1:W-:Y:S01]  /*5a270*/  STG.E.U16 desc[UR10][R12.64], R23 ;  /* 0x000000170c007986 */ /* 0x0003e2000c10150a */
[----:B0-----:R-:W-:-:S04]  /*5a280*/  LEA R16, P1, R18, R0, 0x1 ;  /* 0x0000000012107211 */ /* 0x001fc800078208ff */
[----:B------:R-:W-:Y:S02]  /*5a290*/  LEA.HI.X.SX32 R17, R18, R2, 0x1, P1 ;  /* 0x0000000212117211 */ /* 0x000fe400008f0eff */
[C---:B-1----:R-:W-:Y:S02]  /*5a2a0*/  LEA R12, P1, R3.reuse, R0, 0x1 ;  /* 0x00000000030c7211 */ /* 0x042fe400078208ff */
[----:B------:R-:W-:Y:S01]  /*5a2b0*/  LEA R18, R26, R3, 0x2 ;  /* 0x000000031a127211 */ /* 0x000fe200078e10ff */
[----:B------:R0:W-:Y:S01]  /*5a2c0*/  STG.E.U16 desc[UR10][R14.64], R27 ;  /* 0x0000001b0e007986 */ /* 0x0001e2000c10150a */
[----:B------:R-:W-:-:S03]  /*5a2d0*/  LEA.HI.X.SX32 R13, R3, R2, 0x1, P1 ;  /* 0x00000002030d7211 */ /* 0x000fc600008f0eff */
[----:B------:R-:W-:Y:S01]  /*5a2e0*/  IMAD R3, R26, 0x4, R18 ;  /* 0x000000041a037824 */ /* 0x000fe200078e0212 */
[----:B------:R1:W-:Y:S01]  /*5a2f0*/  STG.E.U16 desc[UR10][R16.64], R5 ;  /* 0x0000000510007986 */ /* 0x0003e2000c10150a */
[----:B0-----:R-:W-:-:S03]  /*5a300*/  LEA R14, P1, R18, R0, 0x1 ;  /* 0x00000000120e7211 */ /* 0x001fc600078208ff */
[----:B------:R0:W-:Y:S01]  /*5a310*/  STG.E.U16 desc[UR10][R12.64], R28 ;  /* 0x0000001c0c007986 */ /* 0x0001e2000c10150a */
[----:B------:R-:W-:Y:S02]  /*5a320*/  LEA.HI.X.SX32 R15, R18, R2, 0x1, P1 ;  /* 0x00000002120f7211 */ /* 0x000fe400008f0eff */
[----:B-1----:R-:W-:-:S04]  /*5a330*/  LEA R16, P1, R3, R0, 0x1 ;  /* 0x0000000003107211 */ /* 0x002fc800078208ff */
[----:B------:R-:W-:Y:S02]  /*5a340*/  LEA.HI.X.SX32 R17, R3, R2, 0x1, P1 ;  /* 0x0000000203117211 */ /* 0x000fe400008f0eff */
[C---:B0-----:R-:W-:Y:S01]  /*5a350*/  LEA R13, R26.reuse, R3, 0x2 ;  /* 0x000000031a0d7211 */ /* 0x041fe200078e10ff */
[----:B------:R0:W-:Y:S03]  /*5a360*/  STG.E.U16 desc[UR10][R14.64], R9 ;  /* 0x000000090e007986 */ /* 0x0001e6000c10150a */
[C---:B------:R-:W-:Y:S02]  /*5a370*/  LEA R12, P1, R13.reuse, R0, 0x1 ;  /* 0x000000000d0c7211 */ /* 0x040fe400078208ff */
[----:B------:R-:W-:Y:S01]  /*5a380*/  LEA R3, R26, R13, 0x2 ;  /* 0x0000000d1a037211 */ /* 0x000fe200078e10ff */
[----:B------:R1:W-:Y:S01]  /*5a390*/  STG.E.U16 desc[UR10][R16.64], R4 ;  /* 0x0000000410007986 */ /* 0x0003e2000c10150a */
[----:B------:R-:W-:-:S02]  /*5a3a0*/  LEA.HI.X.SX32 R13, R13, R2, 0x1, P1 ;  /* 0x000000020d0d7211 */ /* 0x000fc400008f0eff */
[C---:B0-----:R-:W-:Y:S02]  /*5a3b0*/  LEA R14, P1, R3.reuse, R0, 0x1 ;  /* 0x00000000030e7211 */ /* 0x041fe400078208ff */
[----:B-1----:R-:W-:Y:S02]  /*5a3c0*/  PRMT R16, R4, 0x7632, R16 ;  /* 0x0000763204107816 */ /* 0x002fe40000000010 */
[----:B------:R-:W-:Y:S02]  /*5a3d0*/  LEA R4, R26, R3, 0x2 ;  /* 0x000000031a047211 */ /* 0x000fe400078e10ff */
[----:B------:R-:W-:Y:S01]  /*5a3e0*/  LEA.HI.X.SX32 R15, R3, R2, 0x1, P1 ;  /* 0x00000002030f7211 */ /* 0x000fe200008f0eff */
[----:B------:R0:W-:Y:S01]  /*5a3f0*/  STG.E.U16 desc[UR10][R12.64], R16 ;  /* 0x000000100c007986 */ /* 0x0001e2000c10150a */
[----:B------:R-:W-:Y:S02]  /*5a400*/  PRMT R8, R8, 0x7632, R8 ;  /* 0x0000763208087816 */ /* 0x000fe40000000008 */
[----:B------:R-:W-:-:S03]  /*5a410*/  LEA R3, R26, R4, 0x2 ;  /* 0x000000041a037211 */ /* 0x000fc600078e10ff */
[----:B------:R1:W-:Y:S01]  /*5a420*/  STG.E.U16 desc[UR10][R14.64], R8 ;  /* 0x000000080e007986 */ /* 0x0003e2000c10150a */
[----:B0-----:R-:W-:Y:S01]  /*5a430*/  LEA R12, P1, R4, R0, 0x1 ;  /* 0x00000000040c7211 */ /* 0x001fe200078208ff */
[----:B------:R-:W-:-:S03]  /*5a440*/  IMAD R16, R26, 0x4, R3 ;  /* 0x000000041a107824 */ /* 0x000fc600078e0203 */
[----:B------:R-:W-:Y:S02]  /*5a450*/  LEA.HI.X.SX32 R13, R4, R2, 0x1, P1 ;  /* 0x00000002040d7211 */ /* 0x000fe400008f0eff */
[----:B------:R-:W-:Y:S02]  /*5a460*/  PRMT R4, R23, 0x7632, R4 ;  /* 0x0000763217047816 */ /* 0x000fe40000000004 */
[----:B-1----:R-:W-:Y:S02]  /*5a470*/  LEA R14, P1, R3, R0, 0x1 ;  /* 0x00000000030e7211 */ /* 0x002fe400078208ff */
[----:B------:R-:W-:Y:S01]  /*5a480*/  PRMT R8, R27, 0x7632, R8 ;  /* 0x000076321b087816 */ /* 0x000fe20000000008 */
[----:B------:R0:W-:Y:S01]  /*5a490*/  STG.E.U16 desc[UR10][R12.64], R4 ;  /* 0x000000040c007986 */ /* 0x0001e2000c10150a */
[----:B------:R-:W-:-:S05]  /*5a4a0*/  LEA.HI.X.SX32 R15, R3, R2, 0x1, P1 ;  /* 0x00000002030f7211 */ /* 0x000fca00008f0eff */
[----:B------:R1:W-:Y:S01]  /*5a4b0*/  STG.E.U16 desc[UR10][R14.64], R8 ;  /* 0x000000080e007986 */ /* 0x0003e2000c10150a */
[----:B0-----:R-:W-:Y:S02]  /*5a4c0*/  LEA R12, P1, R16, R0, 0x1 ;  /* 0x00000000100c7211 */ /* 0x001fe400078208ff */
[----:B------:R-:W-:Y:S02]  /*5a4d0*/  LEA R4, R26, R16, 0x2 ;  /* 0x000000101a047211 */ /* 0x000fe400078e10ff */
[----:B------:R-:W-:Y:S02]  /*5a4e0*/  LEA.HI.X.SX32 R13, R16, R2, 0x1, P1 ;  /* 0x00000002100d7211 */ /* 0x000fe400008f0eff */
[----:B------:R-:W-:Y:S02]  /*5a4f0*/  PRMT R16, R5, 0x7632, R16 ;  /* 0x0000763205107816 */ /* 0x000fe40000000010 */
[----:B-1----:R-:W-:Y:S01]  /*5a500*/  LEA R14, P1, R4, R0, 0x1 ;  /* 0x00000000040e7211 */ /* 0x002fe200078208ff */
[----:B------:R-:W2:Y:S01]  /*5a510*/  LDL.LU R5, [R1+0x2c74] ;  /* 0x002c740001057983 */ /* 0x000ea20000300800 */
[----:B------:R-:W-:-:S02]  /*5a520*/  LEA R3, R26, R4, 0x2 ;  /* 0x000000041a037211 */ /* 0x000fc400078e10ff */
[----:B------:R-:W-:Y:S01]  /*5a530*/  LEA.HI.X.SX32 R15, R4, R2, 0x1, P1 ;  /* 0x00000002040f7211 */ /* 0x000fe200008f0eff */
[----:B------:R0:W-:Y:S01]  /*5a540*/  STG.E.U16 desc[UR10][R12.64], R16 ;  /* 0x000000100c007986 */ /* 0x0001e2000c10150a */
[----:B------:R-:W-:-:S03]  /*5a550*/  LEA R4, R26, R3, 0x2 ;  /* 0x000000031a047211 */ /* 0x000fc600078e10ff */
[----:B------:R-:W4:Y:S04]  /*5a560*/  LDL.LU R23, [R1+0x14] ;  /* 0x0000140001177983 */ /* 0x000f280000300800 */
[----:B------:R-:W4:Y:S01]  /*5a570*/  LDL.LU R27, [R1+0x24] ;  /* 0x00002400011b7983 */ /* 0x000f220000300800 */
[----:B0-----:R-:W-:-:S04]  /*5a580*/  LEA R16, P1, R3, R0, 0x1 ;  /* 0x0000000003107211 */ /* 0x001fc800078208ff */
[----:B------:R-:W-:Y:S02]  /*5a590*/  LEA.HI.X.SX32 R17, R3, R2, 0x1, P1 ;  /* 0x0000000203117211 */ /* 0x000fe400008f0eff */
[----:B------:R-:W-:Y:S02]  /*5a5a0*/  PRMT R3, R9, 0x7632, R3 ;  /* 0x0000763209037816 */ /* 0x000fe40000000003 */
[----:B------:R-:W4:Y:S01]  /*5a5b0*/  LDL.LU R9, [R1+0x2c70] ;  /* 0x002c700001097983 */ /* 0x000f220000300800 */
[----:B------:R-:W-:-:S03]  /*5a5c0*/  PRMT R8, R28, 0x7632, R8 ;  /* 0x000076321c087816 */ /* 0x000fc60000000008 */
[----:B------:R-:W4:Y:S01]  /*5a5d0*/  LDL.LU R28, [R1+0x44] ;  /* 0x00004400011c7983 */ /* 0x000f220000300800 */
[----:B------:R-:W-:-:S03]  /*5a5e0*/  LEA R12, P6, R4, R0, 0x1 ;  /* 0x00000000040c7211 */ /* 0x000fc600078c08ff */
[----:B------:R0:W-:Y:S01]  /*5a5f0*/  STG.E.U16 desc[UR10][R14.64], R8 ;  /* 0x000000080e007986 */ /* 0x0001e2000c10150a */
[----:B------:R-:W-:Y:S02]  /*5a600*/  LEA.HI.X.SX32 R13, R4, R2, 0x1, P6 ;  /* 0x00000002040d7211 */ /* 0x000fe400030f0eff */
[C---:B0-----:R-:W-:Y:S01]  /*5a610*/  LEA R8, R26.reuse, R4, 0x2 ;  /* 0x000000041a087211 */ /* 0x041fe200078e10ff */
[----:B------:R0:W-:Y:S04]  /*5a620*/  STG.E.U16 desc[UR10][R16.64], R3 ;  /* 0x0000000310007986 */ /* 0x0001e8000c10150a */
[----:B------:R-:W-:Y:S01]  /*5a630*/  IMAD R4, R26, 0x4, R8 ;  /* 0x000000041a047824 */ /* 0x000fe200078e0208 */
[----:B------:R-:W-:-:S04]  /*5a640*/  LEA R14, P1, R8, R0, 0x1 ;  /* 0x00000000080e7211 */ /* 0x000fc800078208ff */
[----:B------:R-:W-:Y:S02]  /*5a650*/  LEA.HI.X.SX32 R15, R8, R2, 0x1, P1 ;  /* 0x00000002080f7211 */ /* 0x000fe400008f0eff */
[----:B0-----:R-:W-:Y:S02]  /*5a660*/  LEA R3, R26, R4, 0x2 ;  /* 0x000000041a037211 */ /* 0x001fe400078e10ff */
[----:B------:R-:W-:Y:S01]  /*5a670*/  LEA R16, P1, R4, R0, 0x1 ;  /* 0x0000000004107211 */ /* 0x000fe200078208ff */
[----:B---3--:R0:W-:Y:S01]  /*5a680*/  STG.E.U16 desc[UR10][R12.64], R29 ;  /* 0x0000001d0c007986 */ /* 0x0081e2000c10150a */
[----:B------:R-:W-:Y:S02]  /*5a690*/  LEA R8, R26, R3, 0x2 ;  /* 0x000000031a087211 */ /* 0x000fe400078e10ff */
[----:B------:R-:W-:Y:S02]  /*5a6a0*/  LEA.HI.X.SX32 R17, R4, R2, 0x1, P1 ;  /* 0x0000000204117211 */ /* 0x000fe400008f0eff */
[----:B------:R-:W-:-:S02]  /*5a6b0*/  LEA R4, R26, R8, 0x2 ;  /* 0x000000081a047211 */ /* 0x000fc400078e10ff */
[----:B0-----:R-:W-:-:S04]  /*5a6c0*/  LEA R12, P6, R8, R0, 0x1 ;  /* 0x00000000080c7211 */ /* 0x001fc800078c08ff */
[----:B------:R-:W-:Y:S01]  /*5a6d0*/  LEA.HI.X.SX32 R13, R8, R2, 0x1, P6 ;  /* 0x00000002080d7211 */ /* 0x000fe200030f0eff */
[----:B--2---:R0:W-:Y:S02]  /*5a6e0*/  STG.E.U16 desc[UR10][R14.64], R5 ;  /* 0x000000050e007986 */ /* 0x0041e4000c10150a */
[----:B0-----:R-:W-:-:S04]  /*5a6f0*/  LEA R14, P1, R3, R0, 0x1 ;  /* 0x00000000030e7211 */ /* 0x001fc800078208ff */
[----:B------:R-:W-:Y:S02]  /*5a700*/  LEA.HI.X.SX32 R15, R3, R2, 0x1, P1 ;  /* 0x00000002030f7211 */ /* 0x000fe400008f0eff */
[----:B------:R-:W-:Y:S01]  /*5a710*/  LEA R3, R26, R4, 0x2 ;  /* 0x000000041a037211 */ /* 0x000fe200078e10ff */
[----:B----4-:R0:W-:Y:S04]  /*5a720*/  STG.E.U16 desc[UR10][R16.64], R9 ;  /* 0x0000000910007986 */ /* 0x0101e8000c10150a */
[----:B------:R1:W-:Y:S01]  /*5a730*/  STG.E.U16 desc[UR10][R14.64], R23 ;  /* 0x000000170e007986 */ /* 0x0003e2000c10150a */
[----:B0-----:R-:W-:-:S04]  /*5a740*/  LEA R16, P1, R4, R0, 0x1 ;  /* 0x0000000004107211 */ /* 0x001fc800078208ff */
[----:B------:R-:W-:Y:S01]  /*5a750*/  LEA.HI.X.SX32 R17, R4, R2, 0x1, P1 ;  /* 0x0000000204117211 */ /* 0x000fe200008f0eff */
[C---:B------:R-:W-:Y:S01]  /*5a760*/  IMAD R4, R26.reuse, 0x4, R3 ;  /* 0x000000041a047824 */ /* 0x040fe200078e0203 */
[C---:B-1----:R-:W-:Y:S01]  /*5a770*/  LEA R14, P1, R3.reuse, R0, 0x1 ;  /* 0x00000000030e7211 */ /* 0x042fe200078208ff */
[----:B------:R0:W-:Y:S03]  /*5a780*/  STG.E.U16 desc[UR10][R12.64], R27 ;  /* 0x0000001b0c007986 */ /* 0x0001e6000c10150a */
[----:B------:R-:W-:Y:S02]  /*5a790*/  LEA.HI.X.SX32 R15, R3, R2, 0x1, P1 ;  /* 0x00000002030f7211 */ /* 0x000fe400008f0eff */
[----:B------:R-:W-:Y:S01]  /*5a7a0*/  LEA R3, R26, R4, 0x2 ;  /* 0x000000041a037211 */ /* 0x000fe200078e10ff */
[----:B------:R1:W-:Y:S01]  /*5a7b0*/  STG.E.U16 desc[UR10][R16.64], R6 ;  /* 0x0000000610007986 */ /* 0x0003e2000c10150a */
[----:B0-----:R-:W-:-:S04]  /*5a7c0*/  LEA R12, P1, R4, R0, 0x1 ;  /* 0x00000000040c7211 */ /* 0x001fc800078208ff */
[----:B------:R-:W-:Y:S02]  /*5a7d0*/  LEA.HI.X.SX32 R13, R4, R2, 0x1, P1 ;  /* 0x00000002040d7211 */ /* 0x000fe400008f0eff */
[C---:B-1----:R-:W-:Y:S02]  /*5a7e0*/  LEA R16, P1, R3.reuse, R0, 0x1 ;  /* 0x0000000003107211 */ /* 0x042fe400078208ff */
[----:B------:R-:W-:Y:S01]  /*5a7f0*/  LEA R4, R26, R3, 0x2 ;  /* 0x000000031a047211 */ /* 0x000fe200078e10ff */
[----:B------:R-:W-:Y:S01]  /*5a800*/  STG.E.U16 desc[UR10][R14.64], R28 ;  /* 0x0000001c0e007986 */ /* 0x000fe2000c10150a */
[----:B------:R-:W-:-:S03]  /*5a810*/  LEA.HI.X.SX32 R17, R3, R2, 0x1, P1 ;  /* 0x0000000203117211 */ /* 0x000fc600008f0eff */
[----:B------:R0:W-:Y:S01]  /*5a820*/  STG.E.U16 desc[UR10][R12.64], R10 ;  /* 0x0000000a0c007986 */ /* 0x0001e2000c10150a */
[----:B------:R-:W-:Y:S02]  /*5a830*/  PRMT R5, R29, 0x7632, R5 ;  /* 0x000076321d057816 */ /* 0x000fe40000000005 */
[----:B------:R-:W-:Y:S01]  /*5a840*/  LEA R3, R26, R4, 0x2 ;  /* 0x000000041a037211 */ /* 0x000fe200078e10ff */
[----:B------:R-:W2:Y:S01]  /*5a850*/  LDL.LU R29, [R1+0x8] ;  /* 0x00000800011d7983 */ /* 0x000ea20000300800 */
[----:B------:R-:W-:Y:S02]  /*5a860*/  PRMT R8, R5, 0x7632, R8 ;  /* 0x0000763205087816 */ /* 0x000fe40000000008 */
[C---:B0-----:R-:W-:Y:S02]  /*5a870*/  LEA R12, P1, R4.reuse, R0, 0x1 ;  /* 0x00000000040c7211 */ /* 0x041fe400078208ff */
[----:B------:R-:W-:Y:S02]  /*5a880*/  PRMT R14, R9, 0x7632, R14 ;  /* 0x00007632090e7816 */ /* 0x000fe4000000000e */
[----:B------:R-:W-:-:S02]  /*5a890*/  LEA.HI.X.SX32 R13, R4, R2, 0x1, P1 ;  /* 0x00000002040d7211 */ /* 0x000fc400008f0eff */
[C---:B------:R-:W-:Y:S02]  /*5a8a0*/  LEA R4, P1, R3.reuse, R0, 0x1 ;  /* 0x0000000003047211 */ /* 0x040fe400078208ff */
[C---:B------:R-:W-:Y:S01]  /*5a8b0*/  LEA R9, R26.reuse, R3, 0x2 ;  /* 0x000000031a097211 */ /* 0x040fe200078e10ff */
[----:B------:R0:W-:Y:S04]  /*5a8c0*/  STG.E.U16 desc[UR10][R16.64], R5 ;  /* 0x0000000510007986 */ /* 0x0001e8000c10150a */
[----:B------:R1:W-:Y:S01]  /*5a8d0*/  STG.E.U16 desc[UR10][R12.64], R8 ;  /* 0x000000080c007986 */ /* 0x0003e2000c10150a */
[----:B0-----:R-:W-:Y:S01]  /*5a8e0*/  LEA.HI.X.SX32 R5, R3, R2, 0x1, P1 ;  /* 0x0000000203057211 */ /* 0x001fe200008f0eff */
[----:B------:R-:W-:Y:S01]  /*5a8f0*/  IMAD R3, R26, 0x4, R9 ;  /* 0x000000041a037824 */ /* 0x000fe200078e0209 */
[----:B-1----:R-:W-:-:S03]  /*5a900*/  LEA R8, P1, R9, R0, 0x1 ;  /* 0x0000000009087211 */ /* 0x002fc600078208ff */
[----:B------:R0:W-:Y:S01]  /*5a910*/  STG.E.U16 desc[UR10][R4.64], R14 ;  /* 0x0000000e04007986 */ /* 0x0001e2000c10150a */
[----:B------:R-:W-:Y:S02]  /*5a920*/  LEA R12, R26, R3, 0x2 ;  /* 0x000000031a0c7211 */ /* 0x000fe400078e10ff */
[----:B------:R-:W-:Y:S02]  /*5a930*/  LEA.HI.X.SX32 R9, R9, R2, 0x1, P1 ;  /* 0x0000000209097211 */ /* 0x000fe400008f0eff */
[----:B0-----:R-:W-:Y:S02]  /*5a940*/  PRMT R14, R23, 0x7632, R14 ;  /* 0x00007632170e7816 */ /* 0x001fe4000000000e */
[----:B------:R-:W-:-:S03]  /*5a950*/  LEA R4, P1, R3, R0, 0x1 ;  /* 0x0000000003047211 */ /* 0x000fc600078208ff */
[----:B------:R0:W-:Y:S01]  /*5a960*/  STG.E.U16 desc[UR10][R8.64], R14 ;  /* 0x0000000e08007986 */ /* 0x0001e2000c10150a */
[----:B------:R-:W-:Y:S02]  /*5a970*/  LEA.HI.X.SX32 R5, R3, R2, 0x1, P1 ;  /* 0x0000000203057211 */ /* 0x000fe400008f0eff */
[----:B------:R-:W-:Y:S02]  /*5a980*/  LEA R3, R26, R12, 0x2 ;  /* 0x0000000c1a037211 */ /* 0x000fe400078e10ff */
[----:B------:R-:W-:Y:S02]  /*5a990*/  PRMT R13, R27, 0x7632, R13 ;  /* 0x000076321b0d7816 */ /* 0x000fe4000000000d */
[----:B0-----:R-:W-:-:S04]  /*5a9a0*/  LEA R8, P1, R12, R0, 0x1 ;  /* 0x000000000c087211 */ /* 0x001fc800078208ff */
[----:B------:R-:W-:Y:S02]  /*5a9b0*/  LEA.HI.X.SX32 R9, R12, R2, 0x1, P1 ;  /* 0x000000020c097211 */ /* 0x000fe400008f0eff */
[C---:B------:R-:W-:Y:S01]  /*5a9c0*/  LEA R12, P1, R3.reuse, R0, 0x1 ;  /* 0x00000000030c7211 */ /* 0x040fe200078208ff */
[----:B------:R0:W-:Y:S01]  /*5a9d0*/  STG.E.U16 desc[UR10][R4.64], R13 ;  /* 0x0000000d04007986 */ /* 0x0001e2000c10150a */
[----:B------:R-:W-:Y:S02]  /*5a9e0*/  PRMT R14, R6, 0x7632, R14 ;  /* 0x00007632060e7816 */ /* 0x000fe4000000000e */
[----:B------:R-:W-:Y:S01]  /*5a9f0*/  PRMT R16, R28, 0x7632, R16 ;  /* 0x000076321c107816 */ /* 0x000fe20000000010 */
[----:B------:R-:W3:Y:S04]  /*5aa00*/  LDL.LU R6, [R1+0x2c6c] ;  /* 0x002c6c0001067983 */ /* 0x000ee80000300800 */
[----:B------:R-:W-:Y:S01]  /*5aa10*/  STG.E.U16 desc[UR10][R8.64], R14 ;  /* 0x0000000e08007986 */ /* 0x000fe2000c10150a */
[----:B0-----:R-:W-:-:S03]  /*5aa20*/  LEA.HI.X.SX32 R13, R3, R2, 0x1, P1 ;  /* 0x00000002030d7211 */ /* 0x001fc600008f0eff */
[----:B------:R-:W4:Y:S04]  /*5aa30*/  LDL.LU R23, [R1+0x18] ;  /* 0x0000180001177983 */ /* 0x000f280000300800 */
[----:B------:R0:W-:Y:S04]  /*5aa40*/  STG.E.U16 desc[UR10][R12.64], R16 ;  /* 0x000000100c007986 */ /* 0x0001e8000c10150a */
[----:B------:R-:W4:Y:S01]  /*5aa50*/  LDL.LU R27, [R1+0x28] ;  /* 0x00002800011b7983 */ /* 0x000f220000300800 */
[----:B0-----:R-:W-:-:S03]  /*5aa60*/  PRMT R16, R10, 0x7632, R16 ;  /* 0x000076320a107816 */ /* 0x001fc60000000010 */
[----:B------:R-:W4:Y:S04]  /*5aa70*/  LDL.LU R10, [R1+0x2c68] ;  /* 0x002c6800010a7983 */ /* 0x000f280000300800 */
[----:B------:R-:W4:Y:S01]  /*5aa80*/  LDL.LU R28, [R1+0x48] ;  /* 0x00004800011c7983 */ /* 0x000f220000300800 */
[----:B------:R-:W-:-:S04]  /*5aa90*/  LEA R15, R26, R3, 0x2 ;  /* 0x000000031a0f7211 */ /* 0x000fc800078e10ff */
[----:B------:R-:W-:-:S05]  /*5aaa0*/  LEA R4, R26, R15, 0x2 ;  /* 0x0000000f1a047211 */ /* 0x000fca00078e10ff */
[----:B------:R-:W-:-:S05]  /*5aab0*/  IMAD R5, R26, 0x4, R4 ;  /* 0x000000041a057824 */ /* 0x000fca00078e0204 */
[----:B------:R-:W-:-:S04]  /*5aac0*/  LEA R9, R26, R5, 0x2 ;  /* 0x000000051a097211 */ /* 0x000fc800078e10ff */
[----:B------:R-:W-:-:S04]  /*5aad0*/  LEA R3, R26, R9, 0x2 ;  /* 0x000000091a037211 */ /* 0x000fc800078e10ff */
[----:B------:R-:W-:Y:S02]  /*5aae0*/  LEA R8, R26, R3, 0x2 ;  /* 0x000000031a087211 */ /* 0x000fe400078e10ff */
[CC--:B------:R-:W-:Y:S02]  /*5aaf0*/  LEA R14, P1, R15.reuse, R0.reuse, 0x1 ;  /* 0x000000000f0e7211 */ /* 0x0c0fe400078208ff */
[----:B------:R-:W-:Y:S02]  /*5ab00*/  LEA R12, P6, R4, R0, 0x1 ;  /* 0x00000000040c7211 */ /* 0x000fe400078c08ff */
[----:B------:R-:W-:Y:S02]  /*5ab10*/  LEA R17, R26, R8, 0x2 ;  /* 0x000000081a117211 */ /* 0x000fe400078e10ff */
[-C--:B------:R-:W-:Y:S02]  /*5ab20*/  LEA.HI.X.SX32 R15, R15, R2.reuse, 0x1, P1 ;  /* 0x000000020f0f7211 */ /* 0x080fe400008f0eff */
[----:B------:R-:W-:Y:S01]  /*5ab30*/  LEA.HI.X.SX32 R13, R4, R2, 0x1, P6 ;  /* 0x00000002040d7211 */ /* 0x000fe200030f0eff */
[----:B------:R-:W-:Y:S01]  /*5ab40*/  IMAD R19, R26, 0x4, R17 ;  /* 0x000000041a137824 */ /* 0x000fe200078e0211 */
[C---:B------:R-:W-:Y:S01]  /*5ab50*/  LEA R4, P1, R5.reuse, R0, 0x1 ;  /* 0x0000000005047211 */ /* 0x040fe200078208ff */
[----:B------:R0:W-:Y:S03]  /*5ab60*/  STG.E.U16 desc[UR10][R14.64], R16 ;  /* 0x000000100e007986 */ /* 0x0001e6000c10150a */
[----:B------:R-:W-:-:S02]  /*5ab70*/  LEA.HI.X.SX32 R5, R5, R2, 0x1, P1 ;  /* 0x0000000205057211 */ /* 0x000fc400008f0eff */
[----:B------:R-:W-:Y:S02]  /*5ab80*/  LEA R18, R26, R19, 0x2 ;  /* 0x000000131a127211 */ /* 0x000fe400078e10ff */
[----:B0-----:R-:W-:-:S04]  /*5ab90*/  LEA R14, P1, R9, R0, 0x1 ;  /* 0x00000000090e7211 */ /* 0x001fc800078208ff */
[----:B------:R-:W-:Y:S02]  /*5aba0*/  LEA.HI.X.SX32 R15, R9, R2, 0x1, P1 ;  /* 0x00000002090f7211 */ /* 0x000fe400008f0eff */
[----:B------:R-:W-:Y:S01]  /*5abb0*/  LEA R9, R26, R18, 0x2 ;  /* 0x000000121a097211 */ /* 0x000fe200078e10ff */
[----:B--2---:R0:W-:Y:S02]  /*5abc0*/  STG.E.U16 desc[UR10][R12.64], R29 ;  /* 0x0000001d0c007986 */ /* 0x0041e4000c10150a */
[----:B0-----:R-:W-:-:S04]  /*5abd0*/  LEA R12, P6, R3, R0, 0x1 ;  /* 0x00000000030c7211 */ /* 0x001fc800078c08ff */
[----:B------:R-:W-:Y:S02]  /*5abe0*/  LEA.HI.X.SX32 R13, R3, R2, 0x1, P6 ;  /* 0x00000002030d7211 */ /* 0x000fe400030f0eff */
[----:B------:R-:W-:Y:S01]  /*5abf0*/  LEA R3, R26, R9, 0x2 ;  /* 0x000000091a037211 */ /* 0x000fe200078e10ff */
[----:B---3--:R0:W-:Y:S02]  /*5ac00*/  STG.E.U16 desc[UR10][R4.64], R6 ;  /* 0x0000000604007986 */ /* 0x0081e4000c10150a */
[----:B0-----:R-:W-:-:S04]  /*5ac10*/  LEA R4, P1, R8, R0, 0x1 ;  /* 0x0000000008047211 */ /* 0x001fc800078208ff */
[----:B------:R-:W-:Y:S02]  /*5ac20*/  LEA.HI.X.SX32 R5, R8, R2, 0x1, P1 ;  /* 0x0000000208057211 */ /* 0x000fe400008f0eff */
[----:B------:R-:W-:Y:S02]  /*5ac30*/  LEA R8, R26, R3, 0x2 ;  /* 0x000000031a087211 */ /* 0x000fe400078e10ff */
[C---:B------:R-:W-:Y:S01]  /*5ac40*/  LEA R16, P1, R17.reuse, R0, 0x1 ;  /* 0x0000000011107211 */ /* 0x040fe200078208ff */
[----:B----4-:R0:W-:Y:S04]  /*5ac50*/  STG.E.U16 desc[UR10][R14.64], R10 ;  /* 0x0000000a0e007986 */ /* 0x0101e8000c10150a */
[----:B------:R1:W-:Y:S01]  /*5ac60*/  STG.E.U16 desc[UR10][R12.64], R23 ;  /* 0x000000170c007986 */ /* 0x0003e2000c10150a */
[----:B------:R-:W-:-:S03]  /*5ac70*/  LEA.HI.X.SX32 R17, R17, R2, 0x1, P1 ;  /* 0x0000000211117211 */ /* 0x000fc600008f0eff */
[----:B------:R2:W-:Y:S01]  /*5ac80*/  STG.E.U16 desc[UR10][R4.64], R27 ;  /* 0x0000001b04007986 */ /* 0x0005e2000c10150a */
[----:B0-----:R-:W-:Y:S01]  /*5ac90*/  IMAD R14, R26, 0x4, R8 ;  /* 0x000000041a0e7824 */ /* 0x001fe200078e0208 */
[----:B-1----:R-:W-:-:S04]  /*5aca0*/  LEA R12, P6, R19, R0, 0x1 ;  /* 0x00000000130c7211 */ /* 0x002fc800078c08ff */
[----:B------:R-:W-:Y:S02]  /*5acb0*/  LEA.HI.X.SX32 R13, R19, R2, 0x1, P6 ;  /* 0x00000002130d7211 */ /* 0x000fe400030f0eff */
[----:B--2---:R-:W-:Y:S01]  /*5acc0*/  LEA R4, P1, R18, R0, 0x1 ;  /* 0x0000000012047211 */ /* 0x004fe200078208ff */
[----:B------:R-:W-:Y:S01]  /*5acd0*/  STG.E.U16 desc[UR10][R16.64], R7 ;  /* 0x0000000710007986 */ /* 0x000fe2000c10150a */
[----:B------:R-:W-:Y:S02]  /*5ace0*/  LEA R15, R26, R14, 0x2 ;  /* 0x0000000e1a0f7211 */ /* 0x000fe400078e10ff */
[----:B------:R-:W-:Y:S01]  /*5acf0*/  LEA.HI.X.SX32 R5, R18, R2, 0x1, P1 ;  /* 0x0000000212057211 */ /* 0x000fe200008f0eff */
[----:B------:R0:W-:Y:S01]  /*5ad00*/  STG.E.U16 desc[UR10][R12.64], R28 ;  /* 0x0000001c0c007986 */ /* 0x0001e2000c10150a */
[----:B------:R-:W-:Y:S02]  /*5ad10*/  LEA R19, R26, R15, 0x2 ;  /* 0x0000000f1a137211 */ /* 0x000fe400078e10ff */
[----:B------:R-:W-:Y:S01]  /*5ad20*/  PRMT R10, R29, 0x7632, R10 ;  /* 0x000076321d0a7816 */ /* 0x000fe2000000000a */
[----:B------:R1:W-:Y:S01]  /*5ad30*/  STG.E.U16 desc[UR10][R4.64], R11 ;  /* 0x0000000b04007986 */ /* 0x0003e2000c10150a */
[----:B0-----:R-:W-:-:S02]  /*5ad40*/  LEA R12, P1, R9, R0, 0x1 ;  /* 0x00000000090c7211 */ /* 0x001fc400078208ff */
[----:B------:R-:W-:Y:S02]  /*5ad50*/  LEA R16, R26, R19, 0x2 ;  /* 0x000000131a107211 */ /* 0x000fe400078e10ff */
[----:B------:R-:W-:Y:S02]  /*5ad60*/  LEA.HI.X.SX32 R13, R9, R2, 0x1, P1 ;  /* 0x00000002090d7211 */ /* 0x000fe400008f0eff */
[C---:B-1----:R-:W-:Y:S02]  /*5ad70*/  LEA R4, P1, R3.reuse, R0, 0x1 ;  /* 0x0000000003047211 */ /* 0x042fe400078208ff */
[----:B------:R-:W-:Y:S01]  /*5ad80*/  PRMT R6, R6, 0x7632, R6 ;  /* 0x0000763206067816 */ /* 0x000fe20000000006 */
[----:B------:R0:W-:Y:S01]  /*5ad90*/  STG.E.U16 desc[UR10][R12.64], R10 ;  /* 0x0000000a0c007986 */ /* 0x0001e2000c10150a */
[----:B------:R-:W-:Y:S02]  /*5ada0*/  LEA.HI.X.SX32 R5, R3, R2, 0x1, P1 ;  /* 0x0000000203057211 */ /* 0x000fe400008f0eff */
[----:B------:R-:W-:-:S03]  /*5adb0*/  LEA R17, R26, R16, 0x2 ;  /* 0x000000101a117211 */ /* 0x000fc600078e10ff */
[----:B------:R1:W-:Y:S01]  /*5adc0*/  STG.E.U16 desc[UR10][R4.64], R6 ;  /* 0x0000000604007986 */ /* 0x0003e2000c10150a */
[----:B0-----:R-:W-:Y:S01]  /*5add0*/  LEA R12, P1, R8, R0, 0x1 ;  /* 0x00000000080c7211 */ /* 0x001fe200078208ff */
[----:B------:R-:W-:Y:S01]  /*5ade0*/  IMAD R9, R26, 0x4, R17 ;  /* 0x000000041a097824 */ /* 0x000fe200078e0211 */
[----:B------:R-:W-:Y:S02]  /*5adf0*/  MOV R29, R24 ;  /* 0x00000018001d7202 */ /* 0x000fe40000000f00 */
[----:B------:R-:W-:Y:S01]  /*5ae00*/  LEA.HI.X.SX32 R13, R8, R2, 0x1, P1 ;  /* 0x00000002080d7211 */ /* 0x000fe200008f0eff */
[----:B------:R-:W2:Y:S01]  /*5ae10*/  LDL.LU R24, [R1+0xc] ;  /* 0x00000c0001187983 */ /* 0x000ea20000300800 */
[----:B-1----:R-:W-:Y:S02]  /*5ae20*/  LEA R4, P1, R14, R0, 0x1 ;  /* 0x000000000e047211 */ /* 0x002fe400078208ff */
[----:B------:R-:W-:Y:S02]  /*5ae30*/  PRMT R6, R10, 0x7632, R6 ;  /* 0x000076320a067816 */ /* 0x000fe40000000006 */
[----:B------:R-:W-:-:S02]  /*5ae40*/  LEA.HI.X.SX32 R5, R14, R2, 0x1, P1 ;  /* 0x000000020e057211 */ /* 0x000fc400008f0eff */
[C---:B------:R-:W-:Y:S02]  /*5ae50*/  LEA R18, R26.reuse, R9, 0x2 ;  /* 0x000000091a127211 */ /* 0x040fe400078e10ff */
[----:B------:R-:W-:Y:S02]  /*5ae60*/  LEA R14, P1, R15, R0, 0x1 ;  /* 0x000000000f0e7211 */ /* 0x000fe400078208ff */
[----:B------:R-:W-:Y:S01]  /*5ae70*/  PRMT R10, R23, 0x7632, R10 ;  /* 0x00007632170a7816 */ /* 0x000fe2000000000a */
[----:B------:R0:W-:Y:S01]  /*5ae80*/  STG.E.U16 desc[UR10][R12.64], R6 ;  /* 0x000000060c007986 */ /* 0x0001e2000c10150a */
[C---:B------:R-:W-:Y:S02]  /*5ae90*/  LEA R3, R26.reuse, R18, 0x2 ;  /* 0x000000121a037211 */ /* 0x040fe400078e10ff */
[----:B------:R-:W-:Y:S01]  /*5aea0*/  LEA.HI.X.SX32 R15, R15, R2, 0x1, P1 ;  /* 0x000000020f0f7211 */ /* 0x000fe200008f0eff */
[----:B------:R1:W-:Y:S01]  /*5aeb0*/  STG.E.U16 desc[UR10][R4.64], R10 ;  /* 0x0000000a04007986 */ /* 0x0003e2000c10150a */
[----:B------:R-:W-:-:S02]  /*5aec0*/  LEA R8, R26, R3, 0x2 ;  /* 0x000000031a087211 */ /* 0x000fc400078e10ff */
[----:B0-----:R-:W-:Y:S02]  /*5aed0*/  LEA R12, P1, R19, R0, 0x1 ;  /* 0x00000000130c7211 */ /* 0x001fe400078208ff */
[----:B-1----:R-:W-:Y:S02]  /*5aee0*/  PRMT R10, R7, 0x7632, R10 ;  /* 0x00007632070a7816 */ /* 0x002fe4000000000a */
[----:B------:R-:W3:Y:S01]  /*5aef0*/  LDL.LU R7, [R1+0x2c64] ;  /* 0x002c640001077983 */ /* 0x000ee20000300800 */
[----:B------:R-:W-:Y:S02]  /*5af00*/  LEA.HI.X.SX32 R13, R19, R2, 0x1, P1 ;  /* 0x00000002130d7211 */ /* 0x000fe400008f0eff */
[----:B------:R-:W-:Y:S02]  /*5af10*/  PRMT R19, R11, 0x7632, R19 ;  /* 0x000076320b137816 */ /* 0x000fe40000000013 */
[----:B------:R-:W4:Y:S01]  /*5af20*/  LDL.LU R11, [R1+0x2c60] ;  /* 0x002c6000010b7983 */ /* 0x000f220000300800 */
[----:B------:R-:W-:-:S05]  /*5af30*/  IMAD R20, R26, 0x4, R8 ;  /* 0x000000041a147824 */ /* 0x000fca00078e0208 */
[----:B------:R-:W-:-:S04]  /*5af40*/  LEA R6, R26, R20, 0x2 ;  /* 0x000000141a067211 */ /* 0x000fc800078e10ff */
[----:B------:R-:W-:-:S04]  /*5af50*/  LEA R5, R26, R6, 0x2 ;  /* 0x000000061a057211 */ /* 0x000fc800078e10ff */
[C---:B------:R-:W-:Y:S02]  /*5af60*/  LEA R4, R26.reuse, R5, 0x2 ;  /* 0x000000051a047211 */ /* 0x040fe400078e10ff */
[----:B------:R-:W-:Y:S02]  /*5af70*/  PRMT R21, R27, 0x7632, R21 ;  /* 0x000076321b157816 */ /* 0x000fe40000000015 */
[----:B------:R-:W-:-:S03]  /*5af80*/  LEA R23, R26, R4, 0x2 ;  /* 0x000000041a177211 */ /* 0x000fc600078e10ff */
[----:B------:R0:W-:Y:S02]  /*5af90*/  STG.E.U16 desc[UR10][R14.64], R21 ;  /* 0x000000150e007986 */ /* 0x0001e4000c10150a */
[----:B0-----:R-:W-:-:S05]  /*5afa0*/  IMAD R21, R26, 0x4, R23 ;  /* 0x000000041a157824 */ /* 0x001fca00078e0217 */
[C---:B------:R-:W-:Y:S01]  /*5afb0*/  LEA R27, R26.reuse, R21, 0x2 ;  /* 0x000000151a1b7211 */ /* 0x040fe200078e10ff */
[----:B------:R0:W-:Y:S03]  /*5afc0*/  STG.E.U16 desc[UR10][R12.64], R10 ;  /* 0x0000000a0c007986 */ /* 0x0001e6000c10150a */
[----:B------:R-:W-:-:S05]  /*5afd0*/  LEA R22, R26, R27, 0x2 ;  /* 0x0000001b1a167211 */ /* 0x000fca00078e10ff */
[----:B------:R1:W-:Y:S01]  /*5afe0*/  STL [R1+0x2c50], R22 ;  /* 0x002c501601007387 */ /* 0x0003e20000100800 */
[----:B0-----:R-:W-:Y:S02]  /*5aff0*/  PRMT R10, R28, 0x7632, R10 ;  /* 0x000076321c0a7816 */ /* 0x001fe4000000000a */
[----:B------:R-:W-:Y:S02]  /*5b000*/  LEA R28, R26, R22, 0x2 ;  /* 0x000000161a1c7211 */ /* 0x000fe400078e10ff */
[----:B-1----:R-:W4:Y:S01]  /*5b010*/  LDL.LU R22, [R1+0x1c] ;  /* 0x00001c0001167983 */ /* 0x002f220000300800 */
[----:B------:R-:W-:-:S04]  /*5b020*/  LEA R14, P1, R16, R0, 0x1 ;  /* 0x00000000100e7211 */ /* 0x000fc800078208ff */
[----:B------:R-:W-:Y:S02]  /*5b030*/  LEA.HI.X.SX32 R15, R16, R2, 0x1, P1 ;  /* 0x00000002100f7211 */ /* 0x000fe400008f0eff */
[----:B------:R-:W-:-:S04]  /*5b040*/  LEA R16, P1, R17, R0, 0x1 ;  /* 0x0000000011107211 */ /* 0x000fc800078208ff */
[----:B------:R-:W-:Y:S01]  /*5b050*/  LEA.HI.X.SX32 R17, R17, R2, 0x1, P1 ;  /* 0x0000000211117211 */ /* 0x000fe200008f0eff */
[----:B------:R0:W-:Y:S01]  /*5b060*/  STG.E.U16 desc[UR10][R14.64], R10 ;  /* 0x0000000a0e007986 */ /* 0x0001e2000c10150a */
[----:B------:R-:W-:-:S03]  /*5b070*/  LEA R12, P1, R9, R0, 0x1 ;  /* 0x00000000090c7211 */ /* 0x000fc600078208ff */
[----:B------:R1:W-:Y:S01]  /*5b080*/  STG.E.U16 desc[UR10][R16.64], R19 ;  /* 0x0000001310007986 */ /* 0x0003e2000c10150a */
[----:B------:R-:W-:Y:S02]  /*5b090*/  LEA.HI.X.SX32 R13, R9, R2, 0x1, P1 ;  /* 0x00000002090d7211 */ /* 0x000fe400008f0eff */
[----:B0-----:R-:W-:Y:S02]  /*5b0a0*/  LEA R14, P1, R18, R0, 0x1 ;  /* 0x00000000120e7211 */ /* 0x001fe400078208ff */
[----:B-1----:R-:W-:Y:S01]  /*5b0b0*/  MOV R16, R29 ;  /* 0x0000001d00107202 */ /* 0x002fe20000000f00 */
[----:B------:R-:W-:Y:S01]  /*5b0c0*/  IMAD R29, R26, 0x4, R28 ;  /* 0x000000041a1d7824 */ /* 0x000fe200078e021c */
[----:B------:R-:W-:-:S04]  /*5b0d0*/  LEA.HI.X.SX32 R15, R18, R2, 0x1, P1 ;  /* 0x00000002120f7211 */ /* 0x000fc800008f0eff */
[----:B------:R-:W-:-:S04]  /*5b0e0*/  LEA R9, R26, R29, 0x2 ;  /* 0x0000001d1a097211 */ /* 0x000fc800078e10ff */
[----:B------:R-:W-:-:S04]  /*5b0f0*/  LEA R9, R26, R9, 0x2 ;  /* 0x000000091a097211 */ /* 0x000fc800078e10ff */
[----:B------:R-:W-:Y:S01]  /*5b100*/  LEA R9, R26, R9, 0x2 ;  /* 0x000000091a097211 */ /* 0x000fe200078e10ff */
[----:B--2---:R0:W-:Y:S01]  /*5b110*/  STG.E.U16 desc[UR10][R12.64], R24 ;  /* 0x000000180c007986 */ /* 0x0041e2000c10150a */
[----:B------:R-:W-:Y:S02]  /*5b120*/  PRMT R17, R24, 0x7632, R17 ;  /* 0x0000763218117816 */ /* 0x000fe40000000011 */
[----:B0-----:R-:W-:-:S04]  /*5b130*/  LEA R12, P1, R3, R0, 0x1 ;  /* 0x00000000030c7211 */ /* 0x001fc800078208ff */
[----:B------:R-:W-:Y:S02]  /*5b140*/  LEA.HI.X.SX32 R13, R3, R2, 0x1, P1 ;  /* 0x00000002030d7211 */ /* 0x000fe400008f0eff */
[----:B------:R-:W-:Y:S01]  /*5b150*/  LEA R18, P1, R8, R0, 0x1 ;  /* 0x0000000008127211 */ /* 0x000fe200078208ff */
[----:B------:R0:W-:Y:S01]  /*5b160*/  STL.64 [R1+0x2c58], R16 ;  /* 0x002c581001007387 */ /* 0x0001e20000100a00 */
[----:B------:R-:W-:Y:S02]  /*5b170*/  LEA R3, R26, R9, 0x2 ;  /* 0x000000091a037211 */ /* 0x000fe400078e10ff */
[----:B------:R-:W-:Y:S02]  /*5b180*/  LEA.HI.X.SX32 R19, R8, R2, 0x1, P1 ;  /* 0x0000000208137211 */ /* 0x000fe400008f0eff */
[-C--:B------:R-:W-:Y:S01]  /*5b190*/  LEA R10, P1, R20, R0.reuse, 0x1 ;  /* 0x00000000140a7211 */ /* 0x080fe200078208ff */
[----:B------:R-:W-:Y:S01]  /*5b1a0*/  IMAD R24, R26, 0x4, R3 ;  /* 0x000000041a187824 */ /* 0x000fe200078e0203 */
[----:B------:R-:W-:Y:S01]  /*5b1b0*/  LEA R8, P6, R6, R0, 0x1 ;  /* 0x0000000006087211 */ /* 0x000fe200078c08ff */
[----:B---3--:R-:W-:Y:S01]  /*5b1c0*/  STG.E.U16 desc[UR10][R14.64], R7 ;  /* 0x000000070e007986 */ /* 0x008fe2000c10150a */
[----:B0-----:R-:W-:-:S02]  /*5b1d0*/  PRMT R16, R7, 0x7632, R16 ;  /* 0x0000763207107816 */ /* 0x001fc40000000010 */
[----:B----4-:R-:W-:Y:S01]  /*5b1e0*/  PRMT R25, R11, 0x7632, R25 ;  /* 0x000076320b197816 */ /* 0x010fe20000000019 */
[----:B------:R0:W-:Y:S04]  /*5b1f0*/  STG.E.U16 desc[UR10][R12.64], R11 ;  /* 0x0000000b0c007986 */ /* 0x0001e8000c10150a */
[----:B------:R1:W-:Y:S01]  /*5b200*/  STL [R1+0x4], R9 ;  /* 0x0000040901007387 */ /* 0x0003e20000100800 */
[----:B0-----:R-:W-:Y:S02]  /*5b210*/  LEA.HI.X.SX32 R11, R20, R2, 0x1, P1 ;  /* 0x00000002140b7211 */ /* 0x001fe400008f0eff */
[----:B------:R-:W-:Y:S02]  /*5b220*/  PRMT R20, R16, 0x7610, R20 ;  /* 0x0000761010147816 */ /* 0x000fe40000000014 */
[----:B------:R-:W-:-:S02]  /*5b230*/  LEA R16, P1, R5, R0, 0x1 ;  /* 0x0000000005107211 */ /* 0x000fc400078208ff */
[-C--:B-1----:R-:W-:Y:S01]  /*5b240*/  LEA.HI.X.SX32 R9, R6, R2.reuse, 0x1, P6 ;  /* 0x0000000206097211 */ /* 0x082fe200030f0eff */
[----:B------:R-:W-:Y:S01]  /*5b250*/  STL [R1+0x2c40], R24 ;  /* 0x002c401801007387 */ /* 0x000fe20000100800 */
[----:B------:R-:W-:-:S03]  /*5b260*/  LEA.HI.X.SX32 R17, R5, R2, 0x1, P1 ;  /* 0x0000000205117211 */ /* 0x000fc600008f0eff */
[----:B------:R0:W-:Y:S04]  /*5b270*/  STL.64 [R1+0x2c48], R10 ;  /* 0x002c480a01007387 */ /* 0x0001e80000100a00 */
[----:B0-----:R-:W2:Y:S04]  /*5b280*/  LDL R10, [R1+0x2c] ;  /* 0x00002c00010a7983 */ /* 0x001ea80000100800 */
[----:B------:R-:W-:Y:S04]  /*5b290*/  STL.64 [R1+0x2c30], R8 ;  /* 0x002c300801007387 */ /* 0x000fe80000100a00 */
[----:B------:R0:W-:Y:S04]  /*5b2a0*/  STL.64 [R1+0x10], R16 ;  /* 0x0000101001007387 */ /* 0x0001e80000100a00 */
[----:B0-----:R-:W3:Y:S01]  /*5b2b0*/  LDL.LU.64 R16, [R1+0x2c58] ;  /* 0x002c580001107983 */ /* 0x001ee20000300a00 */
[----:B------:R-:W-:-:S02]  /*5b2c0*/  LEA R7, R26, R24, 0x2 ;  /* 0x000000181a077211 */ /* 0x000fc400078e10ff */
[----:B------:R-:W-:Y:S02]  /*5b2d0*/  LEA R12, P6, R4, R0, 0x1 ;  /* 0x00000000040c7211 */ /* 0x000fe400078c08ff */
[----:B------:R-:W-:Y:S02]  /*5b2e0*/  LEA R6, R26, R7, 0x2 ;  /* 0x000000071a067211 */ /* 0x000fe400078e10ff */
[----:B------:R-:W-:Y:S01]  /*5b2f0*/  LEA.HI.X.SX32 R13, R4, R2, 0x1, P6 ;  /* 0x00000002040d7211 */ /* 0x000fe200030f0eff */
[----:B------:R0:W-:Y:S01]  /*5b300*/  STG.E.U16 desc[UR10][R18.64], R22 ;  /* 0x0000001612007986 */ /* 0x0001e2000c10150a */
[----:B------:R-:W-:-:S03]  /*5b310*/  PRMT R14, R22, 0x7632, R14 ;  /* 0x00007632160e7816 */ /* 0x000fc6000000000e */
[----:B------:R1:W-:Y:S04]  /*5b320*/  STL.64 [R1+0x2c38], R6 ;  /* 0x002c380601007387 */ /* 0x0003e80000100a00 */
[----:B------:R2:W-:Y:S04]  /*5b330*/  STL.64 [R1+0x2bf0], R12 ;  /* 0x002bf00c01007387 */ /* 0x0005e80000100a00 */
[----:B0-----:R-:W4:Y:S01]  /*5b340*/  LDL.LU R22, [R1+0x2c50] ;  /* 0x002c500001167983 */ /* 0x001f220000300800 */
[----:B------:R-:W-:Y:S02]  /*5b350*/  LEA R5, R26, R6, 0x2 ;  /* 0x000000061a057211 */ /* 0x000fe400078e10ff */
[----:B-1----:R-:W-:-:S02]  /*5b360*/  PRMT R6, R14, 0x7610, R6 ;  /* 0x000076100e067816 */ /* 0x002fc40000000006 */
[----:B------:R-:W-:-:S04]  /*5b370*/  LEA R14, P1, R23, R0, 0x1 ;  /* 0x00000000170e7211 */ /* 0x000fc800078208ff */
[----:B------:R-:W-:Y:S02]  /*5b380*/  LEA.HI.X.SX32 R15, R23, R2, 0x1, P1 ;  /* 0x00000002170f7211 */ /* 0x000fe400008f0eff */
[----:B------:R-:W-:-:S03]  /*5b390*/  LEA R18, P1, R27, R0, 0x1 ;  /* 0x000000001b127211 */ /* 0x000fc600078208ff */
[----:B------:R-:W-:Y:S01]  /*5b3a0*/  STL.64 [R1+0x2be0], R14 ;  /* 0x002be00e01007387 */ /* 0x000fe20000100a00 */
[----:B------:R-:W-:-:S03]  /*5b3b0*/  LEA.HI.X.SX32 R19, R27, R2, 0x1, P1 ;  /* 0x000000021b137211 */ /* 0x000fc600008f0eff */
[----:B------:R-:W-:Y:S01]  /*5b3c0*/  STL.64 [R1+0x2c18], R14 ;  /* 0x002c180e01007387 */ /* 0x000fe20000100a00 */
[----:B------:R-:W-:Y:S01]  /*5b3d0*/  IMAD R4, R26, 0x4, R5 ;  /* 0x000000041a047824 */ /* 0x000fe200078e0205 */
[----:B------:R-:W-:Y:S02]  /*5b3e0*/  PRMT R8, R20, 0x7610, R8 ;  /* 0x0000761014087816 */ /* 0x000fe40000000008 */
[----:B------:R-:W-:Y:S02]  /*5b3f0*/  PRMT R9, R6, 0x7610, R9 ;  /* 0x0000761006097816 */ /* 0x000fe40000000009 */
[----:B--2---:R-:W-:Y:S02]  /*5b400*/  PRMT R12, R10, 0x7632, R12 ;  /* 0x000076320a0c7816 */ /* 0x004fe4000000000c */
[----:B---3--:R-:W-:Y:S02]  /*5b410*/  MOV R24, R16 ;  /* 0x0000001000187202 */ /* 0x008fe40000000f00 */
[----:B------:R-:W-:-:S02]  /*5b420*/  LEA R16, P6, R21, R0, 0x1 ;  /* 0x0000000015107211 */ /* 0x000fc400078c08ff */
[----:B------:R-:W-:Y:S02]  /*5b430*/  PRMT R11, R17, 0x7610, R11 ;  /* 0x00007610110b7816 */ /* 0x000fe4000000000b */
[----:B------:R-:W-:-:S05]  /*5b440*/  LEA.HI.X.SX32 R17, R21, R2, 0x1, P6 ;  /* 0x0000000215117211 */ /* 0x000fca00030f0eff */
[----:B------:R-:W-:Y:S04]  /*5b450*/  STL [R1+0x2be8], R17 ;  /* 0x002be81101007387 */ /* 0x000fe80000100800 */
[----:B------:R0:W-:Y:S04]  /*5b460*/  STL [R1+0x2c28], R12 ;  /* 0x002c280c01007387 */ /* 0x0001e80000100800 */
[----:B0-----:R-:W2:Y:S04]  /*5b470*/  LDL.LU R12, [R1+0x3c] ;  /* 0x00003c00010c7983 */ /* 0x001ea80000300800 */
[----:B------:R0:W-:Y:S02]  /*5b480*/  STL.64 [R1+0x2bd0], R18 ;  /* 0x002bd01201007387 */ /* 0x0001e40000100a00 */
[----:B0-----:R-:W0:Y:S01]  /*5b490*/  LDC R18, c[0x0][0x3e8] ;  /* 0x0000fa00ff127b82 */ /* 0x001e220000000800 */
[----:B----4-:R-:W-:-:S02]  /*5b4a0*/  LEA R20, P6, R22, R0, 0x1 ;  /* 0x0000000016147211 */ /* 0x010fc400078c08ff */
[----:B------:R-:W-:Y:S02]  /*5b4b0*/  PRMT R17, R25, 0x7610, R17 ;  /* 0x0000761019117816 */ /* 0x000fe40000000011 */
[----:B------:R-:W-:Y:S02]  /*5b4c0*/  LEA R25, R26, R4, 0x2 ;  /* 0x000000041a197211 */ /* 0x000fe400078e10ff */
[----:B------:R-:W-:Y:S02]  /*5b4d0*/  LEA.HI.X.SX32 R21, R22, R2, 0x1, P6 ;  /* 0x0000000216157211 */ /* 0x000fe400030f0eff */
[-C--:B------:R-:W-:Y:S02]  /*5b4e0*/  LEA R22, P1, R28, R0.reuse, 0x1 ;  /* 0x000000001c167211 */ /* 0x080fe400078208ff */
[----:B------:R-:W-:Y:S02]  /*5b4f0*/  LEA R26, R26, R25, 0x2 ;  /* 0x000000191a1a7211 */ /* 0x000fe400078e10ff */
[----:B------:R-:W-:-:S02]  /*5b500*/  LEA R10, P6, R29, R0, 0x1 ;  /* 0x000000001d0a7211 */ /* 0x000fc400078c08ff */
[-C--:B------:R-:W-:Y:S01]  /*5b510*/  LEA.HI.X.SX32 R23, R28, R2.reuse, 0x1, P1 ;  /* 0x000000021c177211 */ /* 0x080fe200008f0eff */
[----:B------:R-:W-:Y:S01]  /*5b520*/  STL.64 [R1+0x2bc8], R20 ;  /* 0x002bc81401007387 */ /* 0x000fe20000100a00 */
[----:B------:R-:W-:Y:S02]  /*5b530*/  PRMT R15, R11, 0x7610, R15 ;  /* 0x000076100b0f7816 */ /* 0x000fe4000000000f */
[----:B------:R-:W-:Y:S01]  /*5b540*/  LEA.HI.X.SX32 R11, R29, R2, 0x1, P6 ;  /* 0x000000021d0b7211 */ /* 0x000fe200030f0eff */
[----:B------:R-:W-:Y:S01]  /*5b550*/  STL.64 [R1+0x2bb8], R22 ;  /* 0x002bb81601007387 */ /* 0x000fe20000100a00 */
[----:B0-----:R-:W-:-:S03]  /*5b560*/  LEA R27, R18, R26, 0x2 ;  /* 0x0000001a121b7211 */ /* 0x001fc600078e10ff */
[----:B------:R0:W-:Y:S01]  /*5b570*/  STL.64 [R1+0x2c00], R22 ;  /* 0x002c001601007387 */ /* 0x0001e20000100a00 */
[----:B------:R-:W-:-:S03]  /*5b580*/  PRMT R19, R9, 0x7610, R19 ;  /* 0x0000761009137816 */ /* 0x000fc60000000013 */
[----:B------:R1:W-:Y:S01]  /*5b590*/  STL.64 [R1+0x2c20], R26 ;  /* 0x002c201a01007387 */ /* 0x0003e20000100a00 */
[----:B------:R-:W-:Y:S02]  /*5b5a0*/  MOV R14, R24 ;  /* 0x00000018000e7202 */ /* 0x000fe40000000f00 */
[CC--:B------:R-:W-:Y:S01]  /*5b5b0*/  LEA R6, R18.reuse, R29.reuse, 0x2 ;  /* 0x0000001d12067211 */ /* 0x0c0fe200078e10ff */
[----:B0-----:R-:W0:Y:S01]  /*5b5c0*/  LDC R23, c[0x0][0x3e8] ;  /* 0x0000fa00ff177b82 */ /* 0x001e220000000800 */
[----:B-1----:R-:W3:Y:S04]  /*5b5d0*/  LDL.LU R26, [R1+0x4] ;  /* 0x00000400011a7983 */ /* 0x002ee80000300800 */
[----:B------:R1:W-:Y:S04]  /*5b5e0*/  STL.64 [R1+0x30], R10 ;  /* 0x0000300a01007387 */ /* 0x0003e80000100a00 */
[----:B-1----:R-:W4:Y:S04]  /*5b5f0*/  LDL.LU.64 R10, [R1+0x2c48] ;  /* 0x002c4800010a7983 */ /* 0x002f280000300a00 */
[----:B------:R-:W4:Y:S01]  /*5b600*/  LDL.LU R9, [R1+0x2c] ;  /* 0x00002c0001097983 */ /* 0x000f220000300800 */
[----:B------:R-:W-:-:S02]  /*5b610*/  LEA R24, R18, R29, 0x2 ;  /* 0x0000001d12187211 */ /* 0x000fc400078e10ff */
[----:B------:R-:W-:Y:S02]  /*5b620*/  LEA R6, R18, R6, 0x2 ;  /* 0x0000000612067211 */ /* 0x000fe400078e10ff */
[-C--:B------:R-:W-:Y:S01]  /*5b630*/  LEA R18, P1, R24, R0.reuse, 0x1 ;  /* 0x0000000018127211 */ /* 0x080fe200078208ff */
[--C-:B0-----:R-:W-:Y:S01]  /*5b640*/  IMAD R28, R23, 0x4, R27.reuse ;  /* 0x00000004171c7824 */ /* 0x101fe200078e021b */
[----:B------:R-:W-:Y:S02]  /*5b650*/  PRMT R27, R8, 0x7610, R27 ;  /* 0x00007610081b7816 */ /* 0x000fe4000000001b */
[----:B------:R-:W-:Y:S01]  /*5b660*/  LEA R8, P6, R6, R0, 0x1 ;  /* 0x0000000006087211 */ /* 0x000fe200078c08ff */
[----:B----4-:R0:W-:Y:S02]  /*5b670*/  STG.E.U16 desc[UR10][R10.64], R9 ;  /* 0x000000090a007986 */ /* 0x0101e4000c10150a */
[----:B0-----:R-:W-:Y:S02]  /*5b680*/  PRMT R10, R19, 0x7610, R10 ;  /* 0x00007610130a7816 */ /* 0x001fe4000000000a */
[----:B------:R-:W-:-:S02]  /*5b690*/  LEA.HI.X.SX32 R19, R24, R2, 0x1, P1 ;  /* 0x0000000218137211 */ /* 0x000fc400008f0eff */
[----:B------:R-:W4:Y:S01]  /*5b6a0*/  LDL.LU R24, [R1+0x2c40] ;  /* 0x002c400001187983 */ /* 0x000f220000300800 */
[----:B------:R-:W-:Y:S02]  /*5b6b0*/  LEA.HI.X.SX32 R9, R6, R2, 0x1, P6 ;  /* 0x0000000206097211 */ /* 0x000fe400030f0eff */
[----:B--2---:R-:W-:Y:S01]  /*5b6c0*/  PRMT R7, R12, 0x7632, R7 ;  /* 0x000076320c077816 */ /* 0x004fe20000000007 */
[----:B------:R-:W-:Y:S01]  /*5b6d0*/  STL.64 [R1+0x2bd8], R18 ;  /* 0x002bd81201007387 */ /* 0x000fe20000100a00 */
[----:B---3--:R-:W-:-:S03]  /*5b6e0*/  LEA R6, P1, R26, R0, 0x1 ;  /* 0x000000001a067211 */ /* 0x008fc600078208ff */
[----:B------:R0:W-:Y:S01]  /*5b6f0*/  STL.64 [R1+0x220], R8 ;  /* 0x0002200801007387 */ /* 0x0001e20000100a00 */
[----:B------:R-:W-:-:S03]  /*5b700*/  LEA R29, R23, R28, 0x2 ;  /* 0x0000001c171d7211 */ /* 0x000fc600078e10ff */
[----:B------:R1:W-:Y:S01]  /*5b710*/  STL.S16 [R1+0x2c], R7 ;  /* 0x00002c0701007387 */ /* 0x0003e20000100600 */
[C---:B0-----:R-:W-:Y:S02]  /*5b720*/  LEA R8, P6, R3.reuse, R0, 0x1 ;  /* 0x0000000003087211 */ /* 0x041fe400078c08ff */
[-C--:B-1----:R-:W-:Y:S02]  /*5b730*/  LEA.HI.X.SX32 R7, R26, R2.reuse, 0x1, P1 ;  /* 0x000000021a077211 */ /* 0x082fe400008f0eff */
[----:B------:R-:W-:Y:S01]  /*5b740*/  LEA.HI.X.SX32 R9, R3, R2, 0x1, P6 ;  /* 0x0000000203097211 */ /* 0x000fe200030f0eff */
[C---:B------:R-:W-:Y:S02]  /*5b750*/  IMAD R11, R23.reuse, 0x4, R29 ;  /* 0x00000004170b7824 */ /* 0x040fe400078e021d */
[----:B------:R0:W-:Y:S01]  /*5b760*/  STL.64 [R1+0x210], R6 ;  /* 0x0002100601007387 */ /* 0x0001e20000100a00 */
[----:B------:R-:W-:Y:S02]  /*5b770*/  PRMT R22, R10, 0x7610, R22 ;  /* 0x000076100a167816 */ /* 0x000fe40000000016 */
[----:B------:R-:W-:Y:S01]  /*5b780*/  LEA R10, R23, R11, 0x2 ;  /* 0x0000000b170a7211 */ /* 0x000fe200078e10ff */
[----:B0-----:R-:W2:Y:S04]  /*5b790*/  LDL.LU.64 R6, [R1+0x2c38] ;  /* 0x002c380001067983 */ /* 0x001ea80000300a00 */
[----:B------:R-:W-:Y:S04]  /*5b7a0*/  STL.64 [R1+0x208], R8 ;  /* 0x0002080801007387 */ /* 0x000fe80000100a00 */
[----:B------:R0:W-:Y:S02]  /*5b7b0*/  STL.64 [R1+0x2c08], R10 ;  /* 0x002c080a01007387 */ /* 0x0001e40000100a00 */
[----:B0-----:R-:W-:-:S02]  /*5b7c0*/  PRMT R11, R17, 0x7610, R11 ;  /* 0x00007610110b7816 */ /* 0x001fc4000000000b */
[----:B----4-:R-:W-:-:S04]  /*5b7d0*/  LEA R8, P1, R24, R0, 0x1 ;  /* 0x0000000018087211 */ /* 0x010fc800078208ff */
[----:B------:R-:W-:-:S05]  /*5b7e0*/  LEA.HI.X.SX32 R9, R24, R2, 0x1, P1 ;  /* 0x0000000218097211 */ /* 0x000fca00008f0eff */
[----:B------:R0:W-:Y:S04]  /*5b7f0*/  STL.64 [R1+0x200], R8 ;  /* 0x0002000801007387 */ /* 0x0001e80000100a00 */
[----:B0-----:R-:W3:Y:S04]  /*5b800*/  LDL.LU.64 R8, [R1+0x2c30] ;  /* 0x002c300001087983 */ /* 0x001ee80000300a00 */
[----:B------:R-:W4:Y:S01]  /*5b810*/  LDL.LU R17, [R1+0x5c] ;  /* 0x00005c0001117983 */ /* 0x000f220000300800 */
[----:B------:R-:W-:Y:S02]  /*5b820*/  LEA R3, R23, R10, 0x2 ;  /* 0x0000000a17037211 */ /* 0x000fe400078e10ff */
[----:B------:R-:W-:-:S02]  /*5b830*/  PRMT R10, R27, 0x7610, R10 ;  /* 0x000076101b0a7816 */ /* 0x000fc4000000000a */
[----:B------:R-:W-:Y:S02]  /*5b840*/  PRMT R13, R15, 0x7610, R13 ;  /* 0x000076100f0d7816 */ /* 0x000fe4000000000d */
[----:B--2---:R-:W-:-:S04]  /*5b850*/  LEA R26, P6, R7, R0, 0x1 ;  /* 0x00000000071a7211 */ /* 0x004fc800078c08ff */
[----:B------:R-:W-:Y:S02]  /*5b860*/  LEA.HI.X.SX32 R27, R7, R2, 0x1, P6 ;  /* 0x00000002071b7211 */ /* 0x000fe400030f0eff */
[----:B------:R-:W-:Y:S02]  /*5b870*/  MOV R7, R14 ;  /* 0x0000000e00077202 */ /* 0x000fe40000000f00 */
[----:B------:R-:W-:-:S03]  /*5b880*/  LEA R14, P6, R5, R0, 0x1 ;  /* 0x00000000050e7211 */ /* 0x000fc600078c08ff */
[----:B------:R-:W-:Y:S01]  /*5b890*/  IMAD.MOV.U32 R15, RZ, RZ, R7 ;  /* 0x000000ffff0f7224 */ /* 0x000fe200078e0007 */
[----:B----4-:R0:W-:Y:S04]  /*5b8a0*/  STL.64 [R1+0x2c10], R16 ;  /* 0x002c101001007387 */ /* 0x0101e80000100a00 */
[----:B0-----:R-:W2:Y:S04]  /*5b8b0*/  LDL.LU.64 R16, [R1+0x10] ;  /* 0x0000100001107983 */ /* 0x001ea80000300a00 */
[----:B------:R0:W-:Y:S04]  /*5b8c0*/  STL.64 [R1+0x1f8], R26 ;  /* 0x0001f81a01007387 */ /* 0x0001e80000100a00 */
[----:B---3--:R1:W-:Y:S01]  /*5b8d0*/  STG.E.U16 desc[UR10][R8.64], R12 ;  /* 0x0000000c08007986 */ /* 0x0083e2000c10150a */
[----:B0-----:R-:W-:-:S04]  /*5b8e0*/  LEA R26, P1, R6, R0, 0x1 ;  /* 0x00000000061a7211 */ /* 0x001fc800078208ff */
[-C--:B------:R-:W-:Y:S01]  /*5b8f0*/  LEA.HI.X.SX32 R27, R6, R2.reuse, 0x1, P1 ;  /* 0x00000002061b7211 */ /* 0x080fe200008f0eff */
[----:B-1----:R-:W3:Y:S01]  /*5b900*/  LDL.LU R12, [R1+0x2c28] ;  /* 0x002c2800010c7983 */ /* 0x002ee20000300800 */
[----:B------:R-:W-:Y:S02]  /*5b910*/  MOV R6, R15 ;  /* 0x0000000f00067202 */ /* 0x000fe40000000f00 */
[----:B------:R-:W-:Y:S01]  /*5b920*/  LEA.HI.X.SX32 R15, R5, R2, 0x1, P6 ;  /* 0x00000002050f7211 */ /* 0x000fe200030f0eff */
[----:B------:R0:W-:Y:S01]  /*5b930*/  STL.64 [R1+0x1f0], R26 ;  /* 0x0001f01a01007387 */ /* 0x0001e20000100a00 */
[----:B------:R-:W-:-:S03]  /*5b940*/  PRMT R20, R6, 0x7632, R20 ;  /* 0x0000763206147816 */ /* 0x000fc60000000014 */
[----:B0-----:R-:W4:Y:S04]  /*5b950*/  LDL.LU.64 R26, [R1+0x2c20] ;  /* 0x002c2000011a7983 */ /* 0x001f280000300a00 */
[----:B------:R0:W-:Y:S04]  /*5b960*/  STL.64 [R1+0x1e8], R14 ;  /* 0x0001e80e01007387 */ /* 0x0001e80000100a00 */
[----:B------:R-:W-:Y:S01]  /*5b970*/  STL.64 [R1+0x2bf8], R20 ;  /* 0x002bf81401007387 */ /* 0x000fe20000100a00 */
[----:B0-----:R-:W-:-:S04]  /*5b980*/  LEA R14, P1, R4, R0, 0x1 ;  /* 0x00000000040e7211 */ /* 0x001fc800078208ff */
[----:B------:R-:W-:-:S05]  /*5b990*/  LEA.HI.X.SX32 R15, R4, R2, 0x1, P1 ;  /* 0x00000002040f7211 */ /* 0x000fca00008f0eff */
[----:B------:R0:W-:Y:S04]  /*5b9a0*/  STL.64 [R1+0x1e0], R14 ;  /* 0x0001e00e01007387 */ /* 0x0001e80000100a00 */
[----:B0-----:R-:W3:Y:S01]  /*5b9b0*/  LDL.LU.64 R14, [R1+0x2c18] ;  /* 0x002c1800010e7983 */ /* 0x001ee20000300a00 */
[----:B------:R-:W-:-:S04]  /*5b9c0*/  LEA R8, P6, R25, R0, 0x1 ;  /* 0x0000000019087211 */ /* 0x000fc800078c08ff */
[----:B------:R-:W-:Y:S02]  /*5b9d0*/  LEA.HI.X.SX32 R9, R25, R2, 0x1, P6 ;  /* 0x0000000219097211 */ /* 0x000fe400030f0eff */
[----:B------:R-:W-:-:S03]  /*5b9e0*/  LEA R24, R23, R3, 0x2 ;  /* 0x0000000317187211 */ /* 0x000fc600078e10ff */
[----:B------:R4:W-:Y:S01]  /*5b9f0*/  STL.64 [R1+0x1d8], R8 ;  /* 0x0001d80801007387 */ /* 0x0009e20000100a00 */
[----:B------:R-:W-:Y:S02]  /*5ba00*/  LEA R7, R23, R24, 0x2 ;  /* 0x0000001817077211 */ /* 0x000fe400078e10ff */
[----:B------:R-:W-:Y:S02]  /*5ba10*/  PRMT R18, R11, 0x7610, R18 ;  /* 0x000076100b127816 */ /* 0x000fe40000000012 */
[----:B------:R-:W-:Y:S02]  /*5ba20*/  LEA R5, R23, R7, 0x2 ;  /* 0x0000000717057211 */ /* 0x000fe400078e10ff */
[----:B------:R-:W-:-:S03]  /*5ba30*/  MOV R20, R6 ;  /* 0x0000000600147202 */ /* 0x000fc60000000f00 */
[----:B------:R-:W-:-:S05]  /*5ba40*/  IMAD R6, R23, 0x4, R5 ;  /* 0x0000000417067824 */ /* 0x000fca00078e0205 */
[----:B------:R-:W-:Y:S01]  /*5ba50*/  LEA R4, R23, R6, 0x2 ;  /* 0x0000000617047211 */ /* 0x000fe200078e10ff */
[----:B--2---:R0:W-:Y:S01]  /*5ba60*/  STG.E.U16 desc[UR10][R16.64], R20 ;  /* 0x0000001410007986 */ /* 0x0041e2000c10150a */
[----:B----4-:R-:W-:-:S04]  /*5ba70*/  LEA R8, P1, R26, R0, 0x1 ;  /* 0x000000001a087211 */ /* 0x010fc800078208ff */
[----:B------:R-:W-:Y:S02]  /*5ba80*/  LEA.HI.X.SX32 R9, R26, R2, 0x1, P1 ;  /* 0x000000021a097211 */ /* 0x000fe400008f0eff */
[----:B------:R-:W-:Y:S01]  /*5ba90*/  PRMT R21, R13, 0x7610, R21 ;  /* 0x000076100d157816 */ /* 0x000fe20000000015 */
[----:B------:R-:W1:Y:S02]  /*5baa0*/  LDC R26, c[0x0][0x3e8] ;  /* 0x0000fa00ff1a7b82 */ /* 0x000e640000000800 */
[----:B------:R-:W-:Y:S01]  /*5bab0*/  STL.64 [R1+0x1d0], R8 ;  /* 0x0001d00801007387 */ /* 0x000fe20000100a00 */
[----:B---3--:R-:W-:Y:S02]  /*5bac0*/  PRMT R15, R10, 0x7610, R15 ;  /* 0x000076100a0f7816 */ /* 0x008fe4000000000f */
[----:B------:R-:W-:-:S04]  /*5bad0*/  LEA R10, P6, R27, R0, 0x1 ;  /* 0x000000001b0a7211 */ /* 0x000fc800078c08ff */
[----:B------:R-:W-:Y:S02]  /*5bae0*/  LEA.HI.X.SX32 R11, R27, R2, 0x1, P6 ;  /* 0x000000021b0b7211 */ /* 0x000fe400030f0eff */
[----:B------:R-:W-:-:S03]  /*5baf0*/  PRMT R14, R22, 0x7610, R14 ;  /* 0x00007610160e7816 */ /* 0x000fc6000000000e */
[----:B------:R2:W-:Y:S01]  /*5bb00*/  STL.64 [R1+0x1c8], R10 ;  /* 0x0001c80a01007387 */ /* 0x0005e20000100a00 */
[----:B------:R-:W-:-:S03]  /*5bb10*/  LEA R22, P6, R29, R0, 0x1 ;  /* 0x000000001d167211 */ /* 0x000fc600078c08ff */
[----:B0-----:R-:W3:Y:S01]  /*5bb20*/  LDL.LU.64 R16, [R1+0x2c10] ;  /* 0x002c100001107983 */ /* 0x001ee20000300a00 */
[----:B------:R-:W-:Y:S02]  /*5bb30*/  LEA.HI.X.SX32 R23, R29, R2, 0x1, P6 ;  /* 0x000000021d177211 */ /* 0x000fe400030f0eff */
[----:B--2---:R-:W-:-:S04]  /*5bb40*/  LEA R10, P1, R28, R0, 0x1 ;  /* 0x000000001c0a7211 */ /* 0x004fc800078208ff */
[----:B------:R-:W-:-:S05]  /*5bb50*/  LEA.HI.X.SX32 R11, R28, R2, 0x1, P1 ;  /* 0x000000021c0b7211 */ /* 0x000fca00008f0eff */
[----:B------:R0:W-:Y:S04]  /*5bb60*/  STL.64 [R1+0x1c0], R10 ;  /* 0x0001c00a01007387 */ /* 0x0001e80000100a00 */
[----:B0-----:R-:W2:Y:S04]  /*5bb70*/  LDL.LU.64 R10, [R1+0x2c08] ;  /* 0x002c0800010a7983 */ /* 0x001ea80000300a00 */
[----:B------:R0:W-:Y:S04]  /*5bb80*/  STL.64 [R1+0x1b8], R22 ;  /* 0x0001b81601007387 */ /* 0x0001e80000100a00 */
[----:B0-----:R-:W3:Y:S01]  /*5bb90*/  LDL.LU.64 R22, [R1+0x2c00] ;  /* 0x002c000001167983 */ /* 0x001ee20000300a00 */
[----:B--2---:R-:W-:-:S02]  /*5bba0*/  LEA R20, P1, R11, R0, 0x1 ;  /* 0x000000000b147211 */ /* 0x004fc400078208ff */
[----:B---3--:R-:W-:Y:S02]  /*5bbb0*/  PRMT R22, R17, 0x7632, R22 ;  /* 0x0000763211167816 */ /* 0x008fe40000000016 */
[----:B------:R-:W-:Y:S02]  /*5bbc0*/  PRMT R23, R12, 0x7610, R23 ;  /* 0x000076100c177816 */ /* 0x000fe40000000017 */
[C---:B------:R-:W-:Y:S01]  /*5bbd0*/  LEA R12, P6, R10.reuse, R0, 0x1 ;  /* 0x000000000a0c7211 */ /* 0x040fe200078c08ff */
[----:B------:R0:W-:Y:S03]  /*5bbe0*/  STL [R1+0x2bc0], R22 ;  /* 0x002bc01601007387 */ /* 0x0001e60000100800 */
[----:B------:R-:W-:Y:S02]  /*5bbf0*/  LEA.HI.X.SX32 R13, R10, R2, 0x1, P6 ;  /* 0x000000020a0d7211 */ /* 0x000fe400030f0eff */
[----:B0-----:R-:W-:-:S02]  /*5bc00*/  PRMT R22, R21, 0x7610, R22 ;  /* 0x0000761015167816 */ /* 0x001fc40000000016 */
[----:B------:R-:W-:Y:S02]  /*5bc10*/  LEA.HI.X.SX32 R21, R11, R2, 0x1, P1 ;  /* 0x000000020b157211 */ /* 0x000fe400008f0eff */
[----:B------:R-:W-:Y:S01]  /*5bc20*/  PRMT R29, R14, 0x7610, R29 ;  /* 0x000076100e1d7816 */ /* 0x000fe2000000001d */
[----:B------:R-:W0:Y:S02]  /*5bc30*/  LDC R11, c[0x0][0x3e8] ;  /* 0x0000fa00ff0b7b82 */ /* 0x000e240000000800 */
[----:B------:R2:W-:Y:S04]  /*5bc40*/  STL.64 [R1+0x1b0], R20 ;  /* 0x0001b01401007387 */ /* 0x0005e80000100a00 */
[----:B------:R3:W-:Y:S01]  /*5bc50*/  STL.64 [R1+0x1a8], R12 ;  /* 0x0001a80c01007387 */ /* 0x0007e20000100a00 */
[----:B--2---:R-:W-:-:S02]  /*5bc60*/  LEA R20, P1, R3, R0, 0x1 ;  /* 0x0000000003147211 */ /* 0x004fc400078208ff */
[C---:B---3--:R-:W-:Y:S02]  /*5bc70*/  LEA R12, P6, R24.reuse, R0, 0x1 ;  /* 0x00000000180c7211 */ /* 0x048fe400078c08ff */
[-C--:B------:R-:W-:Y:S02]  /*5bc80*/  LEA.HI.X.SX32 R21, R3, R2.reuse, 0x1, P1 ;  /* 0x0000000203157211 */ /* 0x080fe400008f0eff */
[----:B------:R-:W-:-:S03]  /*5bc90*/  LEA.HI.X.SX32 R13, R24, R2, 0x1, P6 ;  /* 0x00000002180d7211 */ /* 0x000fc600030f0eff */
[----:B------:R2:W-:Y:S04]  /*5bca0*/  STL.64 [R1+0x1a0], R20 ;  /* 0x0001a01401007387 */ /* 0x0005e80000100a00 */
[----:B--2---:R-:W2:Y:S04]  /*5bcb0*/  LDL.LU.64 R20, [R1+0x2bf8] ;  /* 0x002bf80001147983 */ /* 0x004ea80000300a00 */
[----:B------:R3:W-:Y:S04]  /*5bcc0*/  STL.64 [R1+0x198], R12 ;  /* 0x0001980c01007387 */ /* 0x0007e80000100a00 */
[----:B---3--:R-:W3:Y:S01]  /*5bcd0*/  LDL.LU.64 R12, [R1+0x2bf0] ;  /* 0x002bf000010c7983 */ /* 0x008ee20000300a00 */
[----:B------:R-:W-:-:S02]  /*5bce0*/  LEA R14, P6, R5, R0, 0x1 ;  /* 0x00000000050e7211 */ /* 0x000fc400078c08ff */
[----:B------:R-:W-:Y:S02]  /*5bcf0*/  PRMT R28, R18, 0x7610, R28 ;  /* 0x00007610121c7816 */ /* 0x000fe4000000001c */
[----:B------:R-:W-:Y:S02]  /*5bd00*/  PRMT R19, R15, 0x7610, R19 ;  /* 0x000076100f137816 */ /* 0x000fe40000000013 */
[----:B------:R-:W-:Y:S02]  /*5bd10*/  LEA R18, P1, R7, R0, 0x1 ;  /* 0x0000000007127211 */ /* 0x000fe400078208ff */
[----:B------:R-:W-:Y:S02]  /*5bd20*/  LEA.HI.X.SX32 R15, R5, R2, 0x1, P6 ;  /* 0x00000002050f7211 */ /* 0x000fe400030f0eff */
[----:B-1----:R-:W-:-:S04]  /*5bd30*/  LEA R8, R26, R4, 0x2 ;  /* 0x000000041a087211 */ /* 0x002fc800078e10ff */
[----:B------:R-:W-:-:S04]  /*5bd40*/  LEA R9, R26, R8, 0x2 ;  /* 0x000000081a097211 */ /* 0x000fc800078e10ff */
[----:B------:R-:W-:-:S05]  /*5bd50*/  LEA R25, R26, R9, 0x2 ;  /* 0x000000091a197211 */ /* 0x000fca00078e10ff */
[----:B------:R-:W-:-:S05]  /*5bd60*/  IMAD R26, R26, 0x4, R25 ;  /* 0x000000041a1a7824 */ /* 0x000fca00078e0219 */
[----:B0-----:R-:W-:Y:S01]  /*5bd70*/  LEA R10, R11, R26, 0x2 ;  /* 0x0000001a0b0a7211 */ /* 0x001fe200078e10ff */
[----:B---3--:R0:W-:Y:S02]  /*5bd80*/  STG.E.U16 desc[UR10][R12.64], R17 ;  /* 0x000000110c007986 */ /* 0x0081e4000c10150a */
[----:B0-----:R-:W-:Y:S02]  /*5bd90*/  PRMT R13, R19, 0x7610, R13 ;  /* 0x00007610130d7816 */ /* 0x001fe4000000000d */
[----:B------:R-:W3:Y:S01]  /*5bda0*/  LDL.LU R17, [R1+0x2be8] ;  /* 0x002be80001117983 */ /* 0x000ee20000300800 */
[----:B------:R-:W-:Y:S01]  /*5bdb0*/  LEA.HI.X.SX32 R19, R7, R2, 0x1, P1 ;  /* 0x0000000207137211 */ /* 0x000fe200008f0eff */
[----:B------:R-:W0:Y:S02]  /*5bdc0*/  LDC R12, c[0x0][0x3e8] ;  /* 0x0000fa00ff0c7b82 */ /* 0x000e240000000800 */
[----:B------:R1:W-:Y:S04]  /*5bdd0*/  STL.64 [R1+0x188], R14 ;  /* 0x0001880e01007387 */ /* 0x0003e80000100a00 */
[----:B------:R4:W-:Y:S01]  /*5bde0*/  STL.64 [R1+0x190], R18 ;  /* 0x0001901201007387 */ /* 0x0009e20000100a00 */
[----:B-1----:R-:W-:-:S02]  /*5bdf0*/  LEA R14, P1, R6, R0, 0x1 ;  /* 0x00000000060e7211 */ /* 0x002fc400078208ff */
[----:B----4-:R-:W-:Y:S02]  /*5be00*/  LEA R18, P6, R4, R0, 0x1 ;  /* 0x0000000004127211 */ /* 0x010fe400078c08ff */
[-C--:B------:R-:W-:Y:S02]  /*5be10*/  LEA.HI.X.SX32 R15, R6, R2.reuse, 0x1, P1 ;  /* 0x00000002060f7211 */ /* 0x080fe400008f0eff */
[----:B------:R-:W-:Y:S02]  /*5be20*/  LEA.HI.X.SX32 R19, R4, R2, 0x1, P6 ;  /* 0x0000000204137211 */ /* 0x000fe400030f0eff */
[----:B------:R-:W-:Y:S01]  /*5be30*/  PRMT R6, R22, 0x7610, R6 ;  /* 0x0000761016067816 */ /* 0x000fe20000000006 */
[----:B------:R1:W-:Y:S01]  /*5be40*/  STL.64 [R1+0x180], R14 ;  /* 0x0001800e01007387 */ /* 0x0003e20000100a00 */
[----:B------:R-:W-:Y:S02]  /*5be50*/  LEA R22, P1, R8, R0, 0x1 ;  /* 0x0000000008167211 */ /* 0x000fe400078208ff */
[----:B--2---:R-:W-:-:S02]  /*5be60*/  PRMT R21, R23, 0x7610, R21 ;  /* 0x0000761017157816 */ /* 0x004fc40000000015 */
[----:B------:R-:W-:Y:S01]  /*5be70*/  LEA.HI.X.SX32 R23, R8, R2, 0x1, P1 ;  /* 0x0000000208177211 */ /* 0x000fe200008f0eff */
[----:B-1----:R-:W2:Y:S04]  /*5be80*/  LDL.LU.64 R14, [R1+0x2be0] ;  /* 0x002be000010e7983 */ /* 0x002ea80000300a00 */
[----:B------:R1:W-:Y:S04]  /*5be90*/  STL.64 [R1+0x178], R18 ;  /* 0x0001781201007387 */ /* 0x0003e80000100a00 */
[----:B------:R4:W-:Y:S01]  /*5bea0*/  STL.64 [R1+0x170], R22 ;  /* 0x0001701601007387 */ /* 0x0009e20000100a00 */
[----:B-1----:R-:W-:-:S04]  /*5beb0*/  LEA R18, P6, R9, R0, 0x1 ;  /* 0x0000000009127211 */ /* 0x002fc800078c08ff */
[----:B------:R-:W-:Y:S02]  /*5bec0*/  LEA.HI.X.SX32 R19, R9, R2, 0x1, P6 ;  /* 0x0000000209137211 */ /* 0x000fe400030f0eff */
[----:B----4-:R-:W-:-:S03]  /*5bed0*/  LEA R22, P1, R25, R0, 0x1 ;  /* 0x0000000019167211 */ /* 0x010fc600078208ff */
[----:B------:R1:W-:Y:S01]  /*5bee0*/  STL.64 [R1+0x168], R18 ;  /* 0x0001681201007387 */ /* 0x0003e20000100a00 */
[----:B------:R-:W-:Y:S02]  /*5bef0*/  LEA.HI.X.SX32 R23, R25, R2, 0x1, P1 ;  /* 0x0000000219177211 */ /* 0x000fe400008f0eff */
[----:B------:R-:W-:Y:S01]  /*5bf00*/  LEA R3, R11, R10, 0x2 ;  /* 0x0000000a0b037211 */ /* 0x000fe200078e10ff */
[----:B------:R-:W4:Y:S01]  /*5bf10*/  LDC R25, c[0x0][0x3e8] ;  /* 0x0000fa00ff197b82 */ /* 0x000f220000000800 */
[----:B-1----:R-:W-:-:S04]  /*5bf20*/  LEA R18, P6, R26, R0, 0x1 ;  /* 0x000000001a127211 */ /* 0x002fc800078c08ff */
[----:B------:R-:W-:Y:S01]  /*5bf30*/  LEA.HI.X.SX32 R19, R26, R2, 0x1, P6 ;  /* 0x000000021a137211 */ /* 0x000fe200030f0eff */
[----:B------:R-:W-:Y:S04]  /*5bf40*/  STL.64 [R1+0x160], R22 ;  /* 0x0001601601007387 */ /* 0x000fe80000100a00 */
[----:B------:R1:W-:Y:S02]  /*5bf50*/  STL.64 [R1+0x158], R18 ;  /* 0x0001581201007387 */ /* 0x0003e40000100a00 */
[----:B-1----:R-:W-:-:S04]  /*5bf60*/  LEA R18, P1, R10, R0, 0x1 ;  /* 0x000000000a127211 */ /* 0x002fc800078208ff */
[----:B------:R-:W-:-:S05]  /*5bf70*/  LEA.HI.X.SX32 R19, R10, R2, 0x1, P1 ;  /* 0x000000020a137211 */ /* 0x000fca00008f0eff */
[----:B------:R1:W-:Y:S04]  /*5bf80*/  STL.64 [R1+0x150], R18 ;  /* 0x0001501201007387 */ /* 0x0003e80000100a00 */
[----:B-1----:R-:W4:Y:S01]  /*5bf90*/  LDL.LU.64 R18, [R1+0x2bd8] ;  /* 0x002bd80001127983 */ /* 0x002f220000300a00 */
[----:B------:R-:W-:Y:S02]  /*5bfa0*/  LEA R11, R11, R3, 0x2 ;  /* 0x000000030b0b7211 */ /* 0x000fe400078e10ff */
[----:B------:R-:W-:Y:S02]  /*5bfb0*/  PRMT R10, R28, 0x7610, R10 ;  /* 0x000076101c0a7816 */ /* 0x000fe4000000000a */
[----:B------:R-:W-:-:S04]  /*5bfc0*/  LEA R22, P6, R3, R0, 0x1 ;  /* 0x0000000003167211 */ /* 0x000fc800078c08ff */
[----:B------:R-:W-:-:S05]  /*5bfd0*/  LEA.HI.X.SX32 R23, R3, R2, 0x1, P6 ;  /* 0x0000000203177211 */ /* 0x000fca00030f0eff */
[----:B------:R-:W-:Y:S04]  /*5bfe0*/  STL.64 [R1+0x148], R22 ;  /* 0x0001481601007387 */ /* 0x000fe80000100a00 */
[----:B--2---:R-:W-:Y:S04]  /*5bff0*/  STG.E.U16 desc[UR10][R14.64], R6 ;  /* 0x000000060e007986 */ /* 0x004fe8000c10150a */
[----:B---3--:R1:W-:Y:S02]  /*5c000*/  STG.E.U16 desc[UR10][R16.64], R13 ;  /* 0x0000000d10007986 */ /* 0x0083e4000c10150a */
[----:B-1----:R-:W-:-:S02]  /*5c010*/  PRMT R16, R29, 0x7610, R16 ;  /* 0x000076101d107816 */ /* 0x002fc40000000010 */
[----:B----4-:R-:W-:Y:S02]  /*5c020*/  MOV R28, R18 ;  /* 0x00000012001c7202 */ /* 0x010fe40000000f00 */
[C---:B------:R-:W-:Y:S02]  /*5c030*/  LEA R18, P1, R11.reuse, R0, 0x1 ;  /* 0x000000000b127211 */ /* 0x040fe400078208ff */
[----:B------:R-:W-:Y:S02]  /*5c040*/  MOV R29, R19 ;  /* 0x00000013001d7202 */ /* 0x000fe40000000f00 */
[----:B------:R-:W-:-:S05]  /*5c050*/  LEA.HI.X.SX32 R19, R11, R2, 0x1, P1 ;  /* 0x000000020b137211 */ /* 0x000fca00008f0eff */
[----:B------:R1:W-:Y:S04]  /*5c060*/  STL.64 [R1+0x140], R18 ;  /* 0x0001401201007387 */ /* 0x0003e80000100a00 */
[----:B-1----:R-:W2:Y:S01]  /*5c070*/  LDL.LU.64 R18, [R1+0x2bd0] ;  /* 0x002bd00001127983 */ /* 0x002ea20000300a00 */
[----:B0-----:R-:W-:-:S05]  /*5c080*/  LEA R7, R12, R11, 0x2 ;  /* 0x0000000b0c077211 */ /* 0x001fca00078e10ff */
[----:B------:R-:W-:Y:S01]  /*5c090*/  IMAD R5, R12, 0x4, R7 ;  /* 0x000000040c057824 */ /* 0x000fe200078e0207 */
[-C--:B------:R-:W-:Y:S02]  /*5c0a0*/  LEA R22, P6, R7, R0.reuse, 0x1 ;  /* 0x0000000007167211 */ /* 0x080fe400078c08ff */
[----:B------:R-:W-:Y:S02]  /*5c0b0*/  PRMT R17, R20, 0x7610, R17 ;  /* 0x0000761014117816 */ /* 0x000fe40000000011 */
[----:B------:R-:W-:Y:S02]  /*5c0c0*/  LEA R20, P1, R5, R0, 0x1 ;  /* 0x0000000005147211 */ /* 0x000fe400078208ff */
[-C--:B------:R-:W-:Y:S02]  /*5c0d0*/  LEA.HI.X.SX32 R23, R7, R2.reuse, 0x1, P6 ;  /* 0x0000000207177211 */ /* 0x080fe400030f0eff */
[----:B------:R-:W-:Y:S02]  /*5c0e0*/  PRMT R27, R21, 0x7610, R27 ;  /* 0x00007610151b7816 */ /* 0x000fe4000000001b */
[----:B------:R-:W-:Y:S01]  /*5c0f0*/  LEA.HI.X.SX32 R21, R5, R2, 0x1, P1 ;  /* 0x0000000205157211 */ /* 0x000fe200008f0eff */
[----:B------:R-:W-:Y:S01]  /*5c100*/  STL.64 [R1+0x138], R22 ;  /* 0x0001381601007387 */ /* 0x000fe20000100a00 */
[----:B------:R-:W-:-:S03]  /*5c110*/  LEA R4, R12, R5, 0x2 ;  /* 0x000000050c047211 */ /* 0x000fc600078e10ff */
[----:B--2---:R0:W-:Y:S04]  /*5c120*/  STG.E.U16 desc[UR10][R18.64], R10 ;  /* 0x0000000a12007986 */ /* 0x0041e8000c10150a */
[----:B0-----:R-:W2:Y:S04]  /*5c130*/  LDL.LU.64 R18, [R1+0x220] ;  /* 0x0002200001127983 */ /* 0x001ea80000300a00 */
[----:B------:R0:W-:Y:S04]  /*5c140*/  STL.64 [R1+0x130], R20 ;  /* 0x0001301401007387 */ /* 0x0001e80000100a00 */
[----:B0-----:R-:W3:Y:S01]  /*5c150*/  LDL.LU.64 R20, [R1+0x2bc8] ;  /* 0x002bc80001147983 */ /* 0x001ee20000300a00 */
[----:B------:R-:W-:-:S02]  /*5c160*/  LEA R22, P6, R4, R0, 0x1 ;  /* 0x0000000004167211 */ /* 0x000fc400078c08ff */
[----:B------:R-:W-:Y:S02]  /*5c170*/  LEA R6, R12, R4, 0x2 ;  /* 0x000000040c067211 */ /* 0x000fe400078e10ff */
[----:B------:R-:W-:Y:S02]  /*5c180*/  LEA.HI.X.SX32 R23, R4, R2, 0x1, P6 ;  /* 0x0000000204177211 */ /* 0x000fe400030f0eff */
[----:B------:R-:W-:Y:S02]  /*5c190*/  LEA R9, R12, R6, 0x2 ;  /* 0x000000060c097211 */ /* 0x000fe400078e10ff */
[C---:B------:R-:W-:Y:S01]  /*5c1a0*/  LEA R4, P1, R6.reuse, R0, 0x1 ;  /* 0x0000000006047211 */ /* 0x040fe200078208ff */
[----:B------:R0:W-:Y:S01]  /*5c1b0*/  STL.64 [R1+0x128], R22 ;  /* 0x0001281601007387 */ /* 0x0001e20000100a00 */
[----:B------:R-:W-:Y:S02]  /*5c1c0*/  LEA R12, R25, R9, 0x2 ;  /* 0x00000009190c7211 */ /* 0x000fe400078e10ff */
[----:B------:R-:W-:-:S03]  /*5c1d0*/  LEA.HI.X.SX32 R5, R6, R2, 0x1, P1 ;  /* 0x0000000206057211 */ /* 0x000fc600008f0eff */
[----:B------:R-:W-:Y:S01]  /*5c1e0*/  IMAD R13, R25, 0x4, R12 ;  /* 0x00000004190d7824 */ /* 0x000fe200078e020c */
[----:B0-----:R-:W-:-:S04]  /*5c1f0*/  LEA R22, P6, R9, R0, 0x1 ;  /* 0x0000000009167211 */ /* 0x001fc800078c08ff */
[----:B------:R-:W-:Y:S01]  /*5c200*/  LEA.HI.X.SX32 R23, R9, R2, 0x1, P6 ;  /* 0x0000000209177211 */ /* 0x000fe200030f0eff */
[----:B------:R0:W-:Y:S04]  /*5c210*/  STL.64 [R1+0x120], R4 ;  /* 0x0001200401007387 */ /* 0x0001e80000100a00 */
[----:B------:R1:W-:Y:S01]  /*5c220*/  STL.64 [R1+0x118], R22 ;  /* 0x0001181601007387 */ /* 0x0003e20000100a00 */
[CC--:B0-----:R-:W-:Y:S02]  /*5c230*/  LEA R4, P1, R12.reuse, R0.reuse, 0x1 ;  /* 0x000000000c047211 */ /* 0x0c1fe400078208ff */
[----:B-1----:R-:W-:Y:S02]  /*5c240*/  LEA R22, P6, R13, R0, 0x1 ;  /* 0x000000000d167211 */ /* 0x002fe400078c08ff */
[----:B------:R-:W-:-:S02]  /*5c250*/  LEA.HI.X.SX32 R5, R12, R2, 0x1, P1 ;  /* 0x000000020c057211 */ /* 0x000fc400008f0eff */
[----:B------:R-:W-:Y:S02]  /*5c260*/  LEA.HI.X.SX32 R23, R13, R2, 0x1, P6 ;  /* 0x000000020d177211 */ /* 0x000fe400030f0eff */
[C---:B------:R-:W-:Y:S01]  /*5c270*/  LEA R8, R25.reuse, R13, 0x2 ;  /* 0x0000000d19087211 */ /* 0x040fe200078e10ff */
[----:B---3--:R-:W-:Y:S04]  /*5c280*/  STL [R1+0x2ba8], R21 ;  /* 0x002ba81501007387 */ /* 0x008fe80000100800 */
[----:B------:R-:W-:Y:S04]  /*5c290*/  STL.64 [R1+0x110], R4 ;  /* 0x0001100401007387 */ /* 0x000fe80000100a00 */
[----:B------:R0:W-:Y:S04]  /*5c2a0*/  STL.64 [R1+0x108], R22 ;  /* 0x0001081601007387 */ /* 0x0001e80000100a00 */
[----:B0-----:R-:W3:Y:S04]  /*5c2b0*/  LDL.LU R22, [R1+0x2bc0] ;  /* 0x002bc00001167983 */ /* 0x001ee80000300800 */
[----:B------:R-:W4:Y:S01]  /*5c2c0*/  LDL.LU.64 R12, [R1+0x1f8] ;  /* 0x0001f800010c7983 */ /* 0x000f220000300a00 */
[----:B------:R-:W-:-:S02]  /*5c2d0*/  LEA R11, R25, R8, 0x2 ;  /* 0x00000008190b7211 */ /* 0x000fc400078e10ff */
[----:B---3--:R-:W-:Y:S02]  /*5c2e0*/  PRMT R14, R22, 0x7610, R14 ;  /* 0x00007610160e7816 */ /* 0x008fe4000000000e */
[----:B------:R-:W-:-:S04]  /*5c2f0*/  LEA R22, P1, R8, R0, 0x1 ;  /* 0x0000000008167211 */ /* 0x000fc800078208ff */
[----:B------:R-:W-:Y:S01]  /*5c300*/  LEA.HI.X.SX32 R23, R8, R2, 0x1, P1 ;  /* 0x0000000208177211 */ /* 0x000fe200008f0eff */
[----:B----4-:R-:W-:Y:S04]  /*5c310*/  STL.64 [R1+0x2bb0], R12 ;  /* 0x002bb00c01007387 */ /* 0x010fe80000100a00 */
[----:B------:R0:W-:Y:S04]  /*5c320*/  STL.64 [R1+0x100], R22 ;  /* 0x0001001601007387 */ /* 0x0001e80000100a00 */
[----:B0-----:R-:W3:Y:S01]  /*5c330*/  LDL.LU.64 R22, [R1+0x2bb8] ;  /* 0x002bb80001167983 */ /* 0x001ee20000300a00 */
[----:B------:R-:W-:Y:S01]  /*5c340*/  LEA R12, P6, R11, R0, 0x1 ;  /* 0x000000000b0c7211 */ /* 0x000fe200078c08ff */
[----:B------:R-:W-:-:S03]  /*5c350*/  IMAD R7, R25, 0x4, R11 ;  /* 0x0000000419077824 */ /* 0x000fc600078e020b */
[----:B------:R-:W-:Y:S01]  /*5c360*/  LEA.HI.X.SX32 R13, R11, R2, 0x1, P6 ;  /* 0x000000020b0d7211 */ /* 0x000fe200030f0eff */
[----:B------:R0:W-:Y:S04]  /*5c370*/  STG.E.U16 desc[UR10][R20.64], R16 ;  /* 0x0000001014007986 */ /* 0x0001e8000c10150a */
[----:B------:R1:W-:Y:S01]  /*5c380*/  STL.64 [R1+0xf8], R12 ;  /* 0x0000f80c01007387 */ /* 0x0003e20000100a00 */
[----:B0-----:R-:W-:-:S03]  /*5c390*/  LEA R20, P1, R7, R0, 0x1 ;  /* 0x0000000007147211 */ /* 0x001fc600078208ff */
[----:B-1----:R-:W4:Y:S04]  /*5c3a0*/  LDL.LU.64 R12, [R1+0x2bb0] ;  /* 0x002bb000010c7983 */ /* 0x002f280000300a00 */
[----:B------:R-:W-:Y:S01]  /*5c3b0*/  STL [R1+0xf0], R20 ;  /* 0x0000f01401007387 */ /* 0x000fe20000100800 */
[----:B------:R-:W-:-:S03]  /*5c3c0*/  LEA R10, R25, R7, 0x2 ;  /* 0x00000007190a7211 */ /* 0x000fc600078e10ff */
[----:B---3--:R0:W-:Y:S02]  /*5c3d0*/  STG.E.U16 desc[UR10][R22.64], R27 ;  /* 0x0000001b16007986 */ /* 0x0081e4000c10150a */
[----:B0-----:R-:W-:Y:S02]  /*5c3e0*/  MOV R23, R21 ;  /* 0x0000001500177202 */ /* 0x001fe40000000f00 */
[----:B------:R-:W3:Y:S01]  /*5c3f0*/  LDL.LU R21, [R1+0x2ba8] ;  /* 0x002ba80001157983 */ /* 0x000ee20000300800 */
[----:B------:R-:W0:Y:S01]  /*5c400*/  S2R R27, SR_TID.X ;  /* 0x00000000001b7919 */ /* 0x000e220000002100 */
[C---:B------:R-:W-:Y:S02]  /*5c410*/  LEA R16, P6, R10.reuse, R0, 0x1 ;  /* 0x000000000a107211 */ /* 0x040fe400078c08ff */
[----:B------:R-:W-:Y:S02]  /*5c420*/  PRMT R24, R17, 0x7610, R24 ;  /* 0x0000761011187816 */ /* 0x000fe40000000018 */
[----:B------:R-:W-:-:S05]  /*5c430*/  LEA.HI.X.SX32 R17, R10, R2, 0x1, P6 ;  /* 0x000000020a117211 */ /* 0x000fca00030f0eff */
[----:B------:R0:W-:Y:S01]  /*5c440*/  STL.64 [R1+0xe8], R16 ;  /* 0x0000e81001007387 */ /* 0x0001e20000100a00 */
[----:B------:R-:W-:Y:S02]  /*5c450*/  LEA.HI.X.SX32 R23, R7, R2, 0x1, P1 ;  /* 0x0000000207177211 */ /* 0x000fe400008f0eff */
[----:B------:R-:W-:Y:S02]  /*5c460*/  MOV R22, R20 ;  /* 0x0000001400167202 */ /* 0x000fe40000000f00 */
[----:B----4-:R-:W-:Y:S01]  /*5c470*/  MOV R22, R12 ;  /* 0x0000000c00167202 */ /* 0x010fe20000000f00 */
[----:B------:R1:W-:Y:S01]  /*5c480*/  STL [R1+0xf4], R23 ;  /* 0x0000f41701007387 */ /* 0x0003e20000100800 */
[C---:B0-----:R-:W-:Y:S01]  /*5c490*/  IMAD.SHL.U32 R16, R27.reuse, 0x800, RZ ;  /* 0x000008001b107824 */ /* 0x041fe200078e00ff */
[C---:B------:R-:W-:Y:S02]  /*5c4a0*/  LOP3.LUT R17, R27.reuse, 0x40, RZ, 0xc0, !PT ;  /* 0x000000401b117812 */ /* 0x040fe400078ec0ff */
[----:B------:R-:W-:-:S02]  /*5c4b0*/  LOP3.LUT R27, R27, 0x3f, RZ, 0xc0, !PT ;  /* 0x0000003f1b1b7812 */ /* 0x000fc400078ec0ff */
[----:B------:R-:W-:Y:S02]  /*5c4c0*/  LOP3.LUT R16, R16, 0x3000, RZ, 0xc0, !PT ;  /* 0x0000300010107812 */ /* 0x000fe400078ec0ff */
[----:B------:R-:W-:Y:S02]  /*5c4d0*/  SHF.R.U32.HI R17, RZ, 0x1, R17 ;  /* 0x00000001ff117819 */ /* 0x000fe40000011611 */
[----:B------:R-:W-:Y:S02]  /*5c4e0*/  LEA R27, R27, R16, 0x4 ;  /* 0x000000101b1b7211 */ /* 0x000fe400078e20ff */
[----:B-1----:R-:W-:Y:S02]  /*5c4f0*/  MOV R23, R13 ;  /* 0x0000000d00177202 */ /* 0x002fe40000000f00 */
[----:B------:R-:W-:-:S03]  /*5c500*/  LOP3.LUT R27, R27, R17, RZ, 0x3c, !PT ;  /* 0x000000111b1b7212 */ /* 0x000fc600078e3cff */
[----:B------:R-:W-:Y:S01]  /*5c510*/  STL.64 [R1+0x2ba0], R22 ;  /* 0x002ba01601007387 */ /* 0x000fe20000100a00 */
[----:B------:R-:W-:-:S04]  /*5c520*/  LEA R3, R25, R10, 0x2 ;  /* 0x0000000a19037211 */ /* 0x000fc800078e10ff */
[----:B------:R-:W-:Y:S02]  /*5c530*/  LEA R6, R25, R3, 0x2 ;  /* 0x0000000319067211 */ /* 0x000fe400078e10ff */
[CC--:B------:R-:W-:Y:S02]  /*5c540*/  LEA R16, P1, R3.reuse, R0.reuse, 0x1 ;  /* 0x0000000003107211 */ /* 0x0c0fe400078208ff */
[C---:B------:R-:W-:Y:S02]  /*5c550*/  LEA R10, P6, R6.reuse, R0, 0x1 ;  /* 0x00000000060a7211 */ /* 0x040fe400078c08ff */
[-C--:B------:R-:W-:Y:S02]  /*5c560*/  LEA.HI.X.SX32 R17, R3, R2.reuse, 0x1, P1 ;  /* 0x0000000203117211 */ /* 0x080fe400008f0eff */
[----:B------:R-:W-:Y:S01]  /*5c570*/  LEA.HI.X.SX32 R11, R6, R2, 0x1, P6 ;  /* 0x00000002060b7211 */ /* 0x000fe200030f0eff */
[----:B---3--:R-:W-:Y:S04]  /*5c580*/  STL [R1+0x2b98], R21 ;  /* 0x002b981501007387 */ /* 0x008fe80000100800 */
[----:B------:R-:W0:Y:S04]  /*5c590*/  LDS.128 R20, [R27+UR6] ;  /* 0x000000061b147984 */ /* 0x000e280008000c00 */
[----:B0-----:R-:W-:Y:S04]  /*5c5a0*/  STL.64 [R1+0x10], R20 ;  /* 0x0000101401007387 */ /* 0x001fe80000100a00 */
[----:B------:R-:W-:Y:S04]  /*5c5b0*/  STL.64 [R1+0x18], R22 ;  /* 0x0000181601007387 */ /* 0x000fe80000100a00 */
[----:B------:R-:W0:Y:S04]  /*5c5c0*/  LDS.128 R20, [R27+UR6+0x400] ;  /* 0x000400061b147984 */ /* 0x000e280008000c00 */
[----:B------:R-:W-:Y:S04]  /*5c5d0*/  STL.64 [R1+0xe0], R16 ;  /* 0x0000e01001007387 */ /* 0x000fe80000100a00 */
[----:B------:R-:W-:Y:S04]  /*5c5e0*/  STL.64 [R1+0xd8], R10 ;  /* 0x0000d80a01007387 */ /* 0x000fe80000100a00 */
[----:B0-----:R-:W-:Y:S04]  /*5c5f0*/  STL.64 [R1], R20 ;  /* 0x0000001401007387 */ /* 0x001fe80000100a00 */
[----:B------:R0:W-:Y:S04]  /*5c600*/  STL.64 [R1+0x8], R22 ;  /* 0x0000081601007387 */ /* 0x0001e80000100a00 */
[----:B0-----:R-:W3:Y:S04]  /*5c610*/  LDL.LU.64 R22, [R1+0x2ba0] ;  /* 0x002ba00001167983 */ /* 0x001ee80000300a00 */
[----:B------:R-:W4:Y:S01]  /*5c620*/  LDL.LU R21, [R1+0x2b98] ;  /* 0x002b980001157983 */ /* 0x000f220000300800 */
[----:B------:R-:W-:-:S04]  /*5c630*/  LEA R4, R25, R6, 0x2 ;  /* 0x0000000619047211 */ /* 0x000fc800078e10ff */
[----:B------:R-:W-:Y:S01]  /*5c640*/  LEA R6, P1, R4, R0, 0x1 ;  /* 0x0000000004067211 */ /* 0x000fe200078208ff */
[----:B------:R-:W-:-:S03]  /*5c650*/  IMAD R5, R25, 0x4, R4 ;  /* 0x0000000419057824 */ /* 0x000fc600078e0204 */
[----:B------:R-:W-:Y:S02]  /*5c660*/  LEA.HI.X.SX32 R7, R4, R2, 0x1, P1 ;  /* 0x0000000204077211 */ /* 0x000fe400008f0eff */
[----:B------:R-:W-:Y:S02]  /*5c670*/  LEA R10, P6, R5, R0, 0x1 ;  /* 0x00000000050a7211 */ /* 0x000fe400078c08ff */
[----:B------:R-:W-:Y:S01]  /*5c680*/  LEA R8, R25, R5, 0x2 ;  /* 0x0000000519087211 */ /* 0x000fe200078e10ff */
[----:B------:R-:W-:Y:S01]  /*5c690*/  STL.64 [R1+0xd0], R6 ;  /* 0x0000d00601007387 */ /* 0x000fe20000100a00 */
[----:B------:R-:W-:-:S03]  /*5c6a0*/  LEA.HI.X.SX32 R11, R5, R2, 0x1, P6 ;  /* 0x00000002050b7211 */ /* 0x000fc600030f0eff */
[----:B------:R-:W0:Y:S01]  /*5c6b0*/  LDS.128 R4, [R27+UR6+0x800] ;  /* 0x000800061b047984 */ /* 0x000e220008000c00 */
[----:B------:R-:W-:Y:S02]  /*5c6c0*/  LEA R20, P1, R8, R0, 0x1 ;  /* 0x0000000008147211 */ /* 0x000fe400078208ff */
[C---:B------:R-:W-:Y:S01]  /*5c6d0*/  LEA R9, R25.reuse, R8, 0x2 ;  /* 0x0000000819097211 */ /* 0x040fe200078e10ff */
[----:B------:R1:W-:Y:S03]  /*5c6e0*/  STL.64 [R1+0xc8], R10 ;  /* 0x0000c80a01007387 */ /* 0x0003e60000100a00 */
[----:B------:R-:W-:Y:S02]  /*5c6f0*/  LEA R12, R25, R9, 0x2 ;  /* 0x00000009190c7211 */ /* 0x000fe400078e10ff */
[----:B-1----:R-:W-:-:S04]  /*5c700*/  LEA R10, P6, R9, R0, 0x1 ;  /* 0x00000000090a7211 */ /* 0x002fc800078c08ff */
[----:B------:R-:W-:Y:S01]  /*5c710*/  LEA.HI.X.SX32 R11, R9, R2, 0x1, P6 ;  /* 0x00000002090b7211 */ /* 0x000fe200030f0eff */
[----:B0-----:R0:W-:Y:S04]  /*5c720*/  STL [R1+0x2b50], R5 ;  /* 0x002b500501007387 */ /* 0x0011e80000100800 */
[----:B------:R-:W-:Y:S04]  /*5c730*/  STL [R1+0xc0], R20 ;  /* 0x0000c01401007387 */ /* 0x000fe80000100800 */
[----:B------:R1:W-:Y:S01]  /*5c740*/  STL.64 [R1+0x2ad8], R6 ;  /* 0x002ad80601007387 */ /* 0x0003e20000100a00 */
[----:B------:R-:W-:-:S02]  /*5c750*/  PRMT R26, R14, 0x7610, R26 ;  /* 0x000076100e1a7816 */ /* 0x000fc4000000001a */
[----:B0-----:R-:W-:Y:S01]  /*5c760*/  PRMT R5, R24, 0x7610, R5 ;  /* 0x0000761018057816 */ /* 0x001fe20000000005 */
[----:B------:R-:W-:-:S05]  /*5c770*/  IMAD R3, R25, 0x4, R12 ;  /* 0x0000000419037824 */ /* 0x000fca00078e020c */
[----:B------:R-:W-:Y:S02]  /*5c780*/  LEA R16, R25, R3, 0x2 ;  /* 0x0000000319107211 */ /* 0x000fe400078e10ff */
[----:B-1----:R-:W-:Y:S02]  /*5c790*/  MOV R6, R20 ;  /* 0x0000001400067202 */ /* 0x002fe40000000f00 */
[----:B------:R-:W-:Y:S02]  /*5c7a0*/  LEA R6, P6, R3, R0, 0x1 ;  /* 0x0000000003067211 */ /* 0x000fe400078c08ff */
[----:B------:R-:W-:Y:S02]  /*5c7b0*/  LEA R17, R25, R16, 0x2 ;  /* 0x0000001019117211 */ /* 0x000fe400078e10ff */
[----:B----4-:R-:W-:Y:S02]  /*5c7c0*/  MOV R7, R21 ;  /* 0x0000001500077202 */ /* 0x010fe40000000f00 */
[----:B------:R-:W-:-:S05]  /*5c7d0*/  LEA.HI.X.SX32 R7, R8, R2, 0x1, P1 ;  /* 0x0000000208077211 */ /* 0x000fca00008f0eff */
[----:B------:R-:W-:Y:S04]  /*5c7e0*/  STL [R1+0xc4], R7 ;  /* 0x0000c40701007387 */ /* 0x000fe80000100800 */
[----:B------:R-:W-:Y:S04]  /*5c7f0*/  STL.64 [R1+0xb8], R10 ;  /* 0x0000b80a01007387 */ /* 0x000fe80000100a00 */
[----:B------:R0:W1:Y:S02]  /*5c800*/  LDS.128 R8, [R27+UR6+0xc00] ;  /* 0x000c00061b087984 */ /* 0x0000640008000c00 */
[----:B0-----:R-:W0:Y:S01]  /*5c810*/  S2R R27, SR_TID.X ;  /* 0x00000000001b7919 */ /* 0x001e220000002100 */
[----:B------:R-:W-:-:S05]  /*5c820*/  LEA R14, P1, R12, R0, 0x1 ;  /* 0x000000000c0e7211 */ /* 0x000fca00078208ff */
[----:B------:R-:W-:Y:S04]  /*5c830*/  STL [R1+0xb0], R14 ;  /* 0x0000b00e01007387 */ /* 0x000fe80000100800 */
[----:B-1----:R1:W-:Y:S01]  /*5c840*/  STL.64 [R1+0x2b68], R8 ;  /* 0x002b680801007387 */ /* 0x0023e20000100a00 */
[C---:B0-----:R-:W-:Y:S02]  /*5c850*/  LOP3.LUT R24, R27.reuse, 0x40, RZ, 0xc0, !PT ;  /* 0x000000401b187812 */ /* 0x041fe400078ec0ff */
[----:B-1----:R-:W-:Y:S02]  /*5c860*/  MOV R9, R15 ;  /* 0x0000000f00097202 */ /* 0x002fe40000000f00 */
[----:B------:R-:W-:Y:S02]  /*5c870*/  SHF.L.U32 R15, R27, 0xb, RZ ;  /* 0x0000000b1b0f7819 */ /* 0x000fe400000006ff */
[----:B------:R-:W-:-:S02]  /*5c880*/  MOV R8, R14 ;  /* 0x0000000e00087202 */ /* 0x000fc40000000f00 */
[----:B------:R-:W-:Y:S02]  /*5c890*/  LOP3.LUT R27, R27, 0x3f, RZ, 0xc0, !PT ;  /* 0x0000003f1b1b7812 */ /* 0x000fe400078ec0ff */
[----:B------:R-:W-:Y:S02]  /*5c8a0*/  LOP3.LUT R14, R15, 0x3000, RZ, 0xc0, !PT ;  /* 0x000030000f0e7812 */ /* 0x000fe400078ec0ff */
[----:B------:R-:W-:Y:S02]  /*5c8b0*/  SHF.R.U32.HI R15, RZ, 0x1, R24 ;  /* 0x00000001ff0f7819 */ /* 0x000fe40000011618 */
[----:B------:R-:W-:-:S04]  /*5c8c0*/  LEA R27, R27, R14, 0x4 ;  /* 0x0000000e1b1b7211 */ /* 0x000fc800078e20ff */
[----:B------:R-:W-:-:S04]  /*5c8d0*/  LOP3.LUT R27, R27, R15, RZ, 0x3c, !PT ;  /* 0x0000000f1b1b7212 */ /* 0x000fc800078e3cff */
[----:B------:R-:W-:Y:S02]  /*5c8e0*/  LOP3.LUT R27, R27, 0x40, RZ, 0x3c, !PT ;  /* 0x000000401b1b7812 */ /* 0x000fe400078e3cff */
[----:B------:R-:W-:-:S03]  /*5c8f0*/  LEA.HI.X.SX32 R9, R12, R2, 0x1, P1 ;  /* 0x000000020c097211 */ /* 0x000fc600008f0eff */
[----:B------:R-:W0:Y:S01]  /*5c900*/  LDS.128 R12, [R27+UR6] ;  /* 0x000000061b0c7984 */ /* 0x000e220008000c00 */
[----:B------:R-:W-:Y:S02]  /*5c910*/  LEA.HI.X.SX32 R7, R3, R2, 0x1, P6 ;  /* 0x0000000203077211 */ /* 0x000fe400030f0eff */
[C---:B------:R-:W-:Y:S01]  /*5c920*/  LEA R8, P1, R16.reuse, R0, 0x1 ;  /* 0x0000000010087211 */ /* 0x040fe200078208ff */
[----:B------:R-:W-:Y:S04]  /*5c930*/  STL.64 [R1+0x2ac8], R10 ;  /* 0x002ac80a01007387 */ /* 0x000fe80000100a00 */
[----:B------:R1:W-:Y:S04]  /*5c940*/  STL [R1+0xb4], R9 ;  /* 0x0000b40901007387 */ /* 0x0003e80000100800 */
[----:B------:R4:W-:Y:S01]  /*5c950*/  STL.64 [R1+0xa8], R6 ;  /* 0x0000a80601007387 */ /* 0x0009e20000100a00 */
[----:B-1----:R-:W-:Y:S01]  /*5c960*/  LEA.HI.X.SX32 R9, R16, R2, 0x1, P1 ;  /* 0x0000000210097211 */ /* 0x002fe200008f0eff */
[----:B------:R-:W-:Y:S01]  /*5c970*/  IMAD R21, R25, 0x4, R17 ;  /* 0x0000000419157824 */ /* 0x000fe200078e0211 */
[----:B----4-:R-:W-:-:S04]  /*5c980*/  LEA R6, P6, R17, R0, 0x1 ;  /* 0x0000000011067211 */ /* 0x010fc800078c08ff */
[----:B------:R-:W-:Y:S01]  /*5c990*/  LEA.HI.X.SX32 R7, R17, R2, 0x1, P6 ;  /* 0x0000000211077211 */ /* 0x000fe200030f0eff */
[----:B0-----:R-:W-:Y:S04]  /*5c9a0*/  STL.64 [R1+0x2b78], R12 ;  /* 0x002b780c01007387 */ /* 0x001fe80000100a00 */
[----:B------:R-:W-:Y:S04]  /*5c9b0*/  STL.64 [R1+0x2ae0], R14 ;  /* 0x002ae00e01007387 */ /* 0x000fe80000100a00 */
[----:B------:R2:W-:Y:S02]  /*5c9c0*/  STL.64 [R1+0xa0], R8 ;  /* 0x0000a00801007387 */ /* 0x0005e40000100a00 */
[----:B--2---:R-:W-:-:S02]  /*5c9d0*/  MOV R8, R18 ;  /* 0x0000001200087202 */ /* 0x004fc40000000f00 */
[----:B------:R-:W-:Y:S02]  /*5c9e0*/  MOV R9, R19 ;  /* 0x0000001300097202 */ /* 0x000fe40000000f00 */
[----:B------:R-:W0:Y:S01]  /*5c9f0*/  LDS.128 R16, [R27+UR6+0x400] ;  /* 0x000400061b107984 */ /* 0x000e220008000c00 */
[----:B------:R-:W-:-:S03]  /*5ca00*/  LEA R20, R25, R21, 0x2 ;  /* 0x0000001519147211 */ /* 0x000fc600078e10ff */
[----:B------:R-:W-:Y:S04]  /*5ca10*/  STL.64 [R1+0x2b90], R8 ;  /* 0x002b900801007387 */ /* 0x000fe80000100a00 */
[----:B------:R1:W-:Y:S01]  /*5ca20*/  STL.64 [R1+0x98], R6 ;  /* 0x0000980601007387 */ /* 0x0003e20000100a00 */
[----:B------:R-:W-:Y:S01]  /*5ca30*/  IMAD R24, R25, 0x4, R20 ;  /* 0x0000000419187824 */ /* 0x000fe200078e0214 */
[CC--:B-1----:R-:W-:Y:S02]  /*5ca40*/  LEA R6, P6, R20.reuse, R0.reuse, 0x1 ;  /* 0x0000000014067211 */ /* 0x0c2fe400078c08ff */
[----:B------:R-:W-:Y:S02]  /*5ca50*/  LEA R8, P1, R21, R0, 0x1 ;  /* 0x0000000015087211 */ /* 0x000fe400078208ff */
[----:B------:R-:W-:-:S02]  /*5ca60*/  LEA.HI.X.SX32 R7, R20, R2, 0x1, P6 ;  /* 0x0000000214077211 */ /* 0x000fc400030f0eff */
[----:B------:R-:W-:Y:S02]  /*5ca70*/  LEA.HI.X.SX32 R9, R21, R2, 0x1, P1 ;  /* 0x0000000215097211 */ /* 0x000fe400008f0eff */
[C---:B------:R-:W-:Y:S02]  /*5ca80*/  LEA R3, R25.reuse, R24, 0x2 ;  /* 0x0000001819037211 */ /* 0x040fe400078e10ff */
[----:B------:R-:W-:Y:S02]  /*5ca90*/  MOV R13, R29 ;  /* 0x0000001d000d7202 */ /* 0x000fe40000000f00 */
[C---:B------:R-:W-:Y:S01]  /*5caa0*/  LEA R29, R25.reuse, R3, 0x2 ;  /* 0x00000003191d7211 */ /* 0x040fe200078e10ff */
[----:B0-----:R-:W-:Y:S04]  /*5cab0*/  STL.64 [R1+0x2b80], R16 ;  /* 0x002b801001007387 */ /* 0x001fe80000100a00 */
[----:B------:R-:W-:Y:S04]  /*5cac0*/  STL.64 [R1+0x2ae8], R18 ;  /* 0x002ae81201007387 */ /* 0x000fe80000100a00 */
[----:B------:R3:W-:Y:S01]  /*5cad0*/  STL.64 [R1+0x88], R6 ;  /* 0x0000880601007387 */ /* 0x0007e20000100a00 */
[----:B------:R-:W-:Y:S01]  /*5cae0*/  IMAD.MOV.U32 R12, RZ, RZ, R28 ;  /* 0x000000ffff0c7224 */ /* 0x000fe200078e001c */
[----:B------:R-:W-:-:S02]  /*5caf0*/  LEA R28, R25, R29, 0x2 ;  /* 0x0000001d191c7211 */ /* 0x000fc400078e10ff */
[----:B------:R0:W-:Y:S01]  /*5cb00*/  STL.64 [R1+0x90], R8 ;  /* 0x0000900801007387 */ /* 0x0001e20000100a00 */
[----:B---3--:R-:W-:Y:S01]  /*5cb10*/  MOV R6, R22 ;  /* 0x0000001600067202 */ /* 0x008fe20000000f00 */
[----:B------:R-:W-:Y:S02]  /*5cb20*/  IMAD.MOV.U32 R7, RZ, RZ, R23 ;  /* 0x000000ffff077224 */ /* 0x000fe400078e0017 */
[----:B------:R-:W1:Y:S01]  /*5cb30*/  LDS.128 R20, [R27+UR6+0x800] ;  /* 0x000800061b147984 */ /* 0x000e620008000c00 */
[----:B0-----:R-:W-:Y:S02]  /*5cb40*/  LEA R8, P1, R24, R0, 0x1 ;  /* 0x0000000018087211 */ /* 0x001fe400078208ff */
[----:B------:R-:W-:Y:S02]  /*5cb50*/  PRMT R15, R26, 0x7610, R15 ;  /* 0x000076101a0f7816 */ /* 0x000fe4000000000f */
[----:B------:R-:W-:Y:S02]  /*5cb60*/  LEA R16, R25, R28, 0x2 ;  /* 0x0000001c19107211 */ /* 0x000fe400078e10ff */
[----:B------:R-:W-:-:S02]  /*5cb70*/  LEA.HI.X.SX32 R9, R24, R2, 0x1, P1 ;  /* 0x0000000218097211 */ /* 0x000fc400008f0eff */
[----:B------:R-:W0:Y:S04]  /*5cb80*/  LDS.128 R24, [R27+UR6+0xc00] ;  /* 0x000c00061b187984 */ /* 0x000e280008000c00 */
[----:B------:R2:W-:Y:S04]  /*5cb90*/  STL.64 [R1+0x2b88], R6 ;  /* 0x002b880601007387 */ /* 0x0005e80000100a00 */
[----:B------:R-:W3:Y:S04]  /*5cba0*/  LDL.LU.64 R18, [R1+0x30] ;  /* 0x0000300001127983 */ /* 0x000ee80000300a00 */
[----:B------:R-:W3:Y:S01]  /*5cbb0*/  LDL.LU.S16 R17, [R1+0x2c] ;  /* 0x00002c0001117983 */ /* 0x000ee20000300600 */
[----:B--2---:R-:W-:-:S04]  /*5cbc0*/  LEA R6, P6, R3, R0, 0x1 ;  /* 0x0000000003067211 */ /* 0x004fc800078c08ff */
[----:B------:R-:W-:Y:S01]  /*5cbd0*/  LEA.HI.X.SX32 R7, R3, R2, 0x1, P6 ;  /* 0x0000000203077211 */ /* 0x000fe200030f0eff */
[----:B-1----:R1:W-:Y:S04]  /*5cbe0*/  STL.64 [R1+0x2b70], R20 ;  /* 0x002b701401007387 */ /* 0x0023e80000100a00 */
[----:B------:R-:W-:Y:S04]  /*5cbf0*/  STL.64 [R1+0x2ad0], R22 ;  /* 0x002ad01601007387 */ /* 0x000fe80000100a00 */
[----:B------:R2:W-:Y:S01]  /*5cc00*/  STL.64 [R1+0x80], R8 ;  /* 0x0000800801007387 */ /* 0x0005e20000100a00 */
[----:B-1----:R-:W1:Y:S03]  /*5cc10*/  LDC R20, c[0x0][0x3e8] ;  /* 0x0000fa00ff147b82 */ /* 0x002e660000000800 */
[----:B--2---:R-:W2:Y:S04]  /*5cc20*/  LDL.LU.64 R8, [R1+0x2b90] ;  /* 0x002b900001087983 */ /* 0x004ea80000300a00 */
[----:B------:R4:W-:Y:S04]  /*5cc30*/  STL.64 [R1+0x78], R6 ;  /* 0x0000780601007387 */ /* 0x0009e80000100a00 */
[----:B0-----:R-:W-:Y:S01]  /*5cc40*/  STL.64 [R1+0x2b60], R24 ;  /* 0x002b601801007387 */ /* 0x001fe20000100a00 */
[----:B----4-:R-:W-:-:S04]  /*5cc50*/  LEA R6, P1, R29, R0, 0x1 ;  /* 0x000000001d067211 */ /* 0x010fc800078208ff */
[----:B------:R-:W-:Y:S01]  /*5cc60*/  LEA.HI.X.SX32 R7, R29, R2, 0x1, P1 ;  /* 0x000000021d077211 */ /* 0x000fe200008f0eff */
[----:B------:R-:W-:Y:S04]  /*5cc70*/  STL.64 [R1+0x2ac0], R26 ;  /* 0x002ac01a01007387 */ /* 0x000fe80000100a00 */
[----:B------:R0:W-:Y:S04]  /*5cc80*/  STL.64 [R1+0x70], R6 ;  /* 0x0000700601007387 */ /* 0x0001e80000100a00 */
[----:B0-----:R-:W4:Y:S01]  /*5cc90*/  LDL.LU.64 R6, [R1+0x2b88] ;  /* 0x002b880001067983 */ /* 0x001f220000300a00 */
[----:B------:R-:W-:-:S02]  /*5cca0*/  PRMT R14, R5, 0x7610, R14 ;  /* 0x00007610050e7816 */ /* 0x000fc4000000000e */
[----:B-1----:R-:W-:Y:S02]  /*5ccb0*/  LEA R5, R20, R16, 0x2 ;  /* 0x0000001014057211 */ /* 0x002fe400078e10ff */
[----:B------:R-:W-:Y:S02]  /*5ccc0*/  LEA R22, P6, R28, R0, 0x1 ;  /* 0x000000001c167211 */ /* 0x000fe400078c08ff */
[----:B------:R-:W-:Y:S02]  /*5ccd0*/  LEA R10, R20, R5, 0x2 ;  /* 0x00000005140a7211 */ /* 0x000fe400078e10ff */
[----:B------:R-:W-:Y:S02]  /*5cce0*/  LEA.HI.X.SX32 R23, R28, R2, 0x1, P6 ;  /* 0x000000021c177211 */ /* 0x000fe400030f0eff */
[----:B------:R-:W-:Y:S02]  /*5ccf0*/  PRMT R11, R14, 0x7610, R11 ;  /* 0x000076100e0b7816 */ /* 0x000fe4000000000b */
[----:B------:R-:W-:-:S02]  /*5cd00*/  LEA R3, R20, R10, 0x2 ;  /* 0x0000000a14037211 */ /* 0x000fc400078e10ff */
[----:B------:R-:W-:Y:S02]  /*5cd10*/  LEA R14, P1, R16, R0, 0x1 ;  /* 0x00000000100e7211 */ /* 0x000fe400078208ff */
[----:B------:R-:W-:Y:S02]  /*5cd20*/  PRMT R21, R15, 0x7610, R21 ;  /* 0x000076100f157816 */ /* 0x000fe40000000015 */
[----:B------:R-:W-:Y:S02]  /*5cd30*/  LEA R29, R20, R3, 0x2 ;  /* 0x00000003141d7211 */ /* 0x000fe400078e10ff */
[----:B------:R-:W-:Y:S01]  /*5cd40*/  LEA.HI.X.SX32 R15, R16, R2, 0x1, P1 ;  /* 0x00000002100f7211 */ /* 0x000fe200008f0eff */
[----:B------:R0:W-:Y:S02]  /*5cd50*/  STL.64 [R1+0x68], R22 ;  /* 0x0000681601007387 */ /* 0x0001e40000100a00 */
[----:B------:R-:W-:-:S05]  /*5cd60*/  IMAD R28, R20, 0x4, R29 ;  /* 0x00000004141c7824 */ /* 0x000fca00078e021d */
[----:B0-----:R-:W-:Y:S01]  /*5cd70*/  LEA R22, R20, R28, 0x2 ;  /* 0x0000001c14167211 */ /* 0x001fe200078e10ff */
[----:B---3--:R-:W-:Y:S01]  /*5cd80*/  STG.E.U16 desc[UR10][R18.64], R17 ;  /* 0x0000001112007986 */ /* 0x008fe2000c10150a */
[----:B--2---:R-:W-:Y:S02]  /*5cd90*/  MOV R24, R8 ;  /* 0x0000000800187202 */ /* 0x004fe40000000f00 */
[----:B------:R-:W-:Y:S01]  /*5cda0*/  LEA R8, P6, R5, R0, 0x1 ;  /* 0x0000000005087211 */ /* 0x000fe200078c08ff */
[----:B------:R-:W-:-:S03]  /*5cdb0*/  IMAD.MOV.U32 R25, RZ, RZ, R9 ;  /* 0x000000ffff197224 */ /* 0x000fc600078e0009 */
[----:B------:R-:W-:-:S05]  /*5cdc0*/  LEA.HI.X.SX32 R9, R5, R2, 0x1, P6 ;  /* 0x0000000205097211 */ /* 0x000fca00030f0eff */
[----:B------:R-:W-:Y:S04]  /*5cdd0*/  STL.64 [R1+0x58], R8 ;  /* 0x0000580801007387 */ /* 0x000fe80000100a00 */
[----:B------:R0:W-:Y:S04]  /*5cde0*/  STL.64 [R1+0x60], R14 ;  /* 0x0000600e01007387 */ /* 0x0001e80000100a00 */
[----:B------:R-:W2:Y:S04]  /*5cdf0*/  LDL.LU R23, [R1+0x10] ;  /* 0x0000100001177983 */ /* 0x000ea80000300800 */
[----:B------:R-:W3:Y:S01]  /*5ce00*/  LDL.LU R5, [R1] ;  /* 0x0000000001057983 */ /* 0x000ee20000300800 */
[----:B0-----:R-:W-:-:S03]  /*5ce10*/  LEA R14, P1, R10, R0, 0x1 ;  /* 0x000000000a0e7211 */ /* 0x001fc600078208ff */
[----:B------:R-:W2:Y:S01]  /*5ce20*/  LDL.LU.64 R18, [R1+0x210] ;  /* 0x0002100001127983 */ /* 0x000ea20000300a00 */
[----:B------:R-:W-:Y:S02]  /*5ce30*/  LEA.HI.X.SX32 R15, R10, R2, 0x1, P1 ;  /* 0x000000020a0f7211 */ /* 0x000fe400008f0eff */
[----:B------:R-:W-:Y:S02]  /*5ce40*/  LEA R16, P1, R29, R0, 0x1 ;  /* 0x000000001d107211 */ /* 0x000fe400078208ff */
[----:B----4-:R-:W-:Y:S02]  /*5ce50*/  MOV R8, R6 ;  /* 0x0000000600087202 */ /* 0x010fe40000000f00 */
[C---:B------:R-:W-:Y:S02]  /*5ce60*/  LEA R6, P6, R3.reuse, R0, 0x1 ;  /* 0x0000000003067211 */ /* 0x040fe400078c08ff */
[----:B------:R-:W-:Y:S02]  /*5ce70*/  MOV R9, R7 ;  /* 0x0000000700097202 */ /* 0x000fe40000000f00 */
[----:B------:R-:W-:-:S02]  /*5ce80*/  LEA.HI.X.SX32 R7, R3, R2, 0x1, P6 ;  /* 0x0000000203077211 */ /* 0x000fc400030f0eff */
[----:B------:R-:W-:Y:S02]  /*5ce90*/  LEA R26, P6, R28, R0, 0x1 ;  /* 0x000000001c1a7211 */ /* 0x000fe400078c08ff */
[----:B------:R-:W-:Y:S01]  /*5cea0*/  LEA R3, R20, R22, 0x2 ;  /* 0x0000001614037211 */ /* 0x000fe200078e10ff */
[----:B------:R0:W-:Y:S01]  /*5ceb0*/  STL.64 [R1+0x50], R14 ;  /* 0x0000500e01007387 */ /* 0x0001e20000100a00 */
[-C--:B------:R-:W-:Y:S02]  /*5cec0*/  LEA.HI.X.SX32 R17, R29, R2.reuse, 0x1, P1 ;  /* 0x000000021d117211 */ /* 0x080fe400008f0eff */
[----:B------:R-:W-:Y:S02]  /*5ced0*/  LEA.HI.X.SX32 R27, R28, R2, 0x1, P6 ;  /* 0x000000021c1b7211 */ /* 0x000fe400030f0eff */
[----:B------:R-:W-:Y:S02]  /*5cee0*/  LEA R10, P6, R3, R0, 0x1 ;  /* 0x00000000030a7211 */ /* 0x000fe400078c08ff */
[----:B------:R-:W-:Y:S01]  /*5cef0*/  PRMT R28, R11, 0x7610, R28 ;  /* 0x000076100b1c7816 */ /* 0x000fe2000000001c */
[----:B0-----:R-:W4:Y:S04]  /*5cf00*/  LDL.LU.64 R14, [R1+0x208] ;  /* 0x00020800010e7983 */ /* 0x001f280000300a00 */
[----:B------:R0:W-:Y:S01]  /*5cf10*/  STL.64 [R1+0x48], R6 ;  /* 0x0000480601007387 */ /* 0x0001e20000100a00 */
[----:B------:R-:W-:-:S02]  /*5cf20*/  LEA.HI.X.SX32 R11, R3, R2, 0x1, P6 ;  /* 0x00000002030b7211 */ /* 0x000fc400030f0eff */
[----:B------:R-:W-:Y:S01]  /*5cf30*/  LEA R29, R20, R3, 0x2 ;  /* 0x00000003141d7211 */ /* 0x000fe200078e10ff */
[----:B------:R-:W-:Y:S04]  /*5cf40*/  STG.E.U16 desc[UR10][R12.64], R28 ;  /* 0x0000001c0c007986 */ /* 0x000fe8000c10150a */
[----:B0-----:R-:W3:Y:S04]  /*5cf50*/  LDL.LU.64 R6, [R1+0x200] ;  /* 0x0002000001067983 */ /* 0x001ee80000300a00 */
[----:B------:R0:W-:Y:S04]  /*5cf60*/  STL.64 [R1+0x40], R16 ;  /* 0x0000401001007387 */ /* 0x0001e80000100a00 */
[----:B0-----:R-:W3:Y:S04]  /*5cf70*/  LDL.LU.64 R16, [R1+0x2b80] ;  /* 0x002b800001107983 */ /* 0x001ee80000300a00 */
[----:B------:R0:W-:Y:S04]  /*5cf80*/  STL.64 [R1+0x38], R26 ;  /* 0x0000381a01007387 */ /* 0x0001e80000100a00 */
[----:B------:R-:W4:Y:S04]  /*5cf90*/  LDL.LU.64 R12, [R1+0x2b78] ;  /* 0x002b7800010c7983 */ /* 0x000f280000300a00 */
[----:B------:R1:W-:Y:S01]  /*5cfa0*/  STL.64 [R1+0x28], R10 ;  /* 0x0000280a01007387 */ /* 0x0003e20000100a00 */
[----:B0-----:R-:W-:-:S04]  /*5cfb0*/  LEA R26, P1, R22, R0, 0x1 ;  /* 0x00000000161a7211 */ /* 0x001fc800078208ff */
[----:B------:R-:W-:Y:S02]  /*5cfc0*/  LEA.HI.X.SX32 R27, R22, R2, 0x1, P1 ;  /* 0x00000002161b7211 */ /* 0x000fe400008f0eff */
[----:B-1----:R-:W-:-:S04]  /*5cfd0*/  LEA R10, P1, R29, R0, 0x1 ;  /* 0x000000001d0a7211 */ /* 0x002fc800078208ff */
[----:B------:R-:W-:Y:S01]  /*5cfe0*/  LEA.HI.X.SX32 R11, R29, R2, 0x1, P1 ;  /* 0x000000021d0b7211 */ /* 0x000fe200008f0eff */
[----:B------:R-:W-:Y:S04]  /*5cff0*/  STL.64 [R1+0x30], R26 ;  /* 0x0000301a01007387 */ /* 0x000fe80000100a00 */
[----:B------:R0:W-:Y:S04]  /*5d000*/  STL.64 [R1+0x20], R10 ;  /* 0x0000200a01007387 */ /* 0x0001e80000100a00 */
[----:B0-----:R-:W3:Y:S04]  /*5d010*/  LDL.LU R10, [R1+0x14] ;  /* 0x00001400010a7983 */ /* 0x001ee80000300800 */
[----:B------:R-:W3:Y:S01]  /*5d020*/  LDL.LU R11, [R1+0x4] ;  /* 0x00000400010b7983 */ /* 0x000ee20000300800 */
[----:B------:R-:W-:-:S04]  /*5d030*/  LEA R20, R20, R29, 0x2 ;  /* 0x0000001d14147211 */ /* 0x000fc800078e10ff */
[C---:B------:R-:W-:Y:S01]  /*5d040*/  LEA R28, P6, R20.reuse, R0, 0x1 ;  /* 0x00000000141c7211 */ /* 0x040fe200078c08ff */
[----:B------:R0:W-:Y:S03]  /*5d050*/  STG.E.U16 desc[UR10][R24.64], R21 ;  /* 0x0000001518007986 */ /* 0x0001e6000c10150a */
[----:B------:R-:W-:Y:S01]  /*5d060*/  LEA.HI.X.SX32 R29, R20, R2, 0x1, P6 ;  /* 0x00000002141d7211 */ /* 0x000fe200030f0eff */
[----:B------:R-:W-:Y:S01]  /*5d070*/  IMAD.MOV.U32 R20, RZ, RZ, R8 ;  /* 0x000000ffff147224 */ /* 0x000fe200078e0008 */
[----:B0-----:R-:W-:Y:S01]  /*5d080*/  MOV R21, R9 ;  /* 0x0000000900157202 */ /* 0x001fe20000000f00 */
[----:B--2---:R0:W-:Y:S04]  /*5d090*/  STG.E.U16 desc[UR10][R18.64], R23 ;  /* 0x0000001712007986 */ /* 0x0041e8000c10150a */
[----:B---3--:R-:W-:Y:S04]  /*5d0a0*/  STL.64 [R1+0x2b28], R10 ;  /* 0x002b280a01007387 */ /* 0x008fe80000100a00 */
[----:B------:R-:W2:Y:S04]  /*5d0b0*/  LDL.LU.64 R26, [R1+0x1f0] ;  /* 0x0001f000011a7983 */ /* 0x000ea80000300a00 */
[----:B------:R-:W3:Y:S04]  /*5d0c0*/  LDL.LU.64 R8, [R1+0x1e8] ;  /* 0x0001e80001087983 */ /* 0x000ee80000300a00 */
[----:B------:R-:W2:Y:S04]  /*5d0d0*/  LDL.LU.64 R24, [R1+0x1e0] ;  /* 0x0001e00001187983 */ /* 0x000ea80000300a00 */
[----:B------:R-:W-:Y:S04]  /*5d0e0*/  STL.64 [R1+0x2a88], R2 ;  /* 0x002a880201007387 */ /* 0x000fe80000100a00 */
[----:B------:R-:W-:Y:S04]  /*5d0f0*/  STL.64 [R1+0x2a68], R28 ;  /* 0x002a681c01007387 */ /* 0x000fe80000100a00 */
[----:B0-----:R-:W2:Y:S04]  /*5d100*/  LDL.LU.64 R18, [R1+0x1d0] ;  /* 0x0001d00001127983 */ /* 0x001ea80000300a00 */
[----:B----4-:R-:W-:Y:S04]  /*5d110*/  STG.E.U16 desc[UR10][R14.64], R12 ;  /* 0x0000000c0e007986 */ /* 0x010fe8000c10150a */
[----:B--2---:R0:W-:Y:S04]  /*5d120*/  STL.64 [R1+0x2b58], R18 ;  /* 0x002b581201007387 */ /* 0x0041e80000100a00 */
[----:B0-----:R-:W2:Y:S04]  /*5d130*/  LDL.LU.64 R18, [R1+0x1d8] ;  /* 0x0001d80001127983 */ /* 0x001ea80000300a00 */
[----:B------:R-:W4:Y:S04]  /*5d140*/  LDL.LU.64 R14, [R1+0x1c0] ;  /* 0x0001c000010e7983 */ /* 0x000f280000300a00 */
[----:B------:R-:W-:Y:S04]  /*5d150*/  STG.E.U16 desc[UR10][R6.64], R5 ;  /* 0x0000000506007986 */ /* 0x000fe8000c10150a */
[----:B----4-:R0:W-:Y:S04]  /*5d160*/  STL.64 [R1+0x2b48], R14 ;  /* 0x002b480e01007387 */ /* 0x0101e80000100a00 */
[----:B0-----:R-:W4:Y:S04]  /*5d170*/  LDL.LU.64 R14, [R1+0x1c8] ;  /* 0x0001c800010e7983 */ /* 0x001f280000300a00 */
[----:B------:R-:W2:Y:S04]  /*5d180*/  LDL.LU.64 R6, [R1+0x1b8] ;  /* 0x0001b80001067983 */ /* 0x000ea80000300a00 */
[----:B------:R-:W2:Y:S04]  /*5d190*/  LDL.LU.64 R10, [R1+0x198] ;  /* 0x00019800010a7983 */ /* 0x000ea80000300a00 */
[----:B--2---:R0:W-:Y:S04]  /*5d1a0*/  STL.64 [R1+0x2b30], R10 ;  /* 0x002b300a01007387 */ /* 0x0041e80000100a00 */
[----:B0-----:R-:W2:Y:S04]  /*5d1b0*/  LDL.LU.64 R10, [R1+0x1a0] ;  /* 0x0001a000010a7983 */ /* 0x001ea80000300a00 */
[----:B--2---:R0:W-:Y:S04]  /*5d1c0*/  STL.64 [R1+0x2b38], R10 ;  /* 0x002b380a01007387 */ /* 0x0041e80000100a00 */
[----:B0-----:R-:W2:Y:S04]  /*5d1d0*/  LDL.LU.64 R10, [R1+0x1a8] ;  /* 0x0001a800010a7983 */ /* 0x001ea80000300a00 */
[----:B--2---:R0:W-:Y:S04]  /*5d1e0*/  STL.64 [R1+0x2b40], R10 ;  /* 0x002b400a01007387 */ /* 0x0041e80000100a00 */
[----:B0-----:R-:W2:Y:S04]  /*5d1f0*/  LDL.LU.64 R10, [R1+0x1b0] ;  /* 0x0001b000010a7983 */ /* 0x001ea80000300a00 */
[----:B------:R-:W2:Y:S04]  /*5d200*/  LDL.LU.64 R28, [R1+0x178] ;  /* 0x00017800011c7983 */ /* 0x000ea80000300a00 */
[----:B--2---:R0:W-:Y:S04]  /*5d210*/  STL.64 [R1+0x2b10], R28 ;  /* 0x002b101c01007387 */ /* 0x0041e80000100a00 */
[----:B0-----:R-:W2:Y:S04]  /*5d220*/  LDL.LU.64 R28, [R1+0x180] ;  /* 0x00018000011c7983 */ /* 0x001ea80000300a00 */
[----:B--2---:R0:W-:Y:S04]  /*5d230*/  STL.64 [R1+0x2b18], R28 ;  /* 0x002b181c01007387 */ /* 0x0041e80000100a00 */
[----:B0-----:R-:W2:Y:S04]  /*5d240*/  LDL.LU.64 R28, [R1+0x188] ;  /* 0x00018800011c7983 */ /* 0x001ea80000300a00 */
[----:B------:R-:W-:Y:S04]  /*5d250*/  STG.E.U16 desc[UR10][R20.64], R16 ;  /* 0x0000001014007986 */ /* 0x000fe8000c10150a */
[----:B--2---:R0:W-:Y:S04]  /*5d260*/  STL.64 [R1+0x2b20], R28 ;  /* 0x002b201c01007387 */ /* 0x0041e80000100a00 */
[----:B0-----:R-:W2:Y:S04]  /*5d270*/  LDL.LU.64 R28, [R1+0x190] ;  /* 0x00019000011c7983 */ /* 0x001ea80000300a00 */
[----:B------:R-:W2:Y:S04]  /*5d280*/  LDL.LU.64 R2, [R1+0x170] ;  /* 0x0001700001027983 */ /* 0x000ea80000300a00 */
[----:B------:R-:W3:Y:S04]  /*5d290*/  LDL.LU.64 R20, [R1+0x2b70] ;  /* 0x002b700001147983 */ /* 0x000ee80000300a00 */
[----:B------:R0:W-:Y:S04]  /*5d2a0*/  STG.E.U16 desc[UR10][R26.64], R4 ;  /* 0x000000041a007986 */ /* 0x0001e8000c10150a */
[----:B0-----:R-:W2:Y:S04]  /*5d2b0*/  LDL.LU.64 R26, [R1+0x168] ;  /* 0x00016800011a7983 */ /* 0x001ea80000300a00 */
[----:B---3--:R0:W-:Y:S04]  /*5d2c0*/  STG.E.U16 desc[UR10][R8.64], R20 ;  /* 0x0000001408007986 */ /* 0x0081e8000c10150a */
[----:B0-----:R-:W3:Y:S04]  /*5d2d0*/  LDL.LU.64 R8, [R1+0x2b68] ;  /* 0x002b680001087983 */ /* 0x001ee80000300a00 */
[----:B---3--:R0:W-:Y:S04]  /*5d2e0*/  STG.E.U16 desc[UR10][R24.64], R8 ;  /* 0x0000000818007986 */ /* 0x0081e8000c10150a */
[----:B0-----:R-:W3:Y:S01]  /*5d2f0*/  LDL.LU.64 R24, [R1+0x2b60] ;  /* 0x002b600001187983 */ /* 0x001ee20000300a00 */
[----:B------:R-:W-:-:S03]  /*5d300*/  PRMT R0, R23, 0x7632, R0 ;  /* 0x0000763217007816 */ /* 0x000fc60000000000 */
[----:B------:R-:W2:Y:S04]  /*5d310*/  LDL.LU.64 R22, [R1+0x160] ;  /* 0x0001600001167983 */ /* 0x000ea80000300a00 */
[----:B---3--:R0:W-:Y:S04]  /*5d320*/  STG.E.U16 desc[UR10][R18.64], R24 ;  /* 0x0000001812007986 */ /* 0x0081e8000c10150a */
[----:B0-----:R-:W3:Y:S01]  /*5d330*/  LDL.LU.64 R18, [R1+0x2b58] ;  /* 0x002b580001127983 */ /* 0x001ee20000300a00 */
[----:B------:R-:W-:-:S03]  /*5d340*/  PRMT R12, R12, 0x7632, R12 ;  /* 0x000076320c0c7816 */ /* 0x000fc6000000000c */
[----:B---3--:R0:W-:Y:S04]  /*5d350*/  STG.E.U16 desc[UR10][R18.64], R0 ;  /* 0x0000000012007986 */ /* 0x0081e8000c10150a */
[----:B----4-:R1:W-:Y:S04]  /*5d360*/  STG.E.U16 desc[UR10][R14.64], R12 ;  /* 0x0000000c0e007986 */ /* 0x0103e8000c10150a */
[----:B0-----:R-:W3:Y:S01]  /*5d370*/  LDL.LU.64 R18, [R1+0x158] ;  /* 0x0001580001127983 */ /* 0x001ee20000300a00 */
[----:B------:R-:W-:-:S03]  /*5d380*/  PRMT R0, R5, 0x7632, R0 ;  /* 0x0000763205007816 */ /* 0x000fc60000000000 */
[----:B------:R-:W4:Y:S04]  /*5d390*/  LDL.LU R5, [R1+0x2b50] ;  /* 0x002b500001057983 */ /* 0x000f280000300800 */
[----:B-1----:R-:W2:Y:S01]  /*5d3a0*/  LDL.LU.64 R14, [R1+0x2b48] ;  /* 0x002b4800010e7983 */ /* 0x002ea20000300a00 */
[----:B------:R-:W-:Y:S02]  /*5d3b0*/  PRMT R16, R16, 0x7632, R16 ;  /* 0x0000763210107816 */ /* 0x000fe40000000010 */
[----:B------:R-:W-:Y:S01]  /*5d3c0*/  PRMT R4, R4, 0x7632, R4 ;  /* 0x0000763204047816 */ /* 0x000fe20000000004 */
[----:B--2---:R0:W-:Y:S04]  /*5d3d0*/  STG.E.U16 desc[UR10][R14.64], R0 ;  /* 0x000000000e007986 */ /* 0x0041e8000c10150a */
[----:B------:R1:W-:Y:S04]  /*5d3e0*/  STG.E.U16 desc[UR10][R6.64], R16 ;  /* 0x0000001006007986 */ /* 0x0003e8000c10150a */
[----:B------:R2:W-:Y:S04]  /*5d3f0*/  STG.E.U16 desc[UR10][R10.64], R4 ;  /* 0x000000040a007986 */ /* 0x0005e8000c10150a */
[----:B0-----:R-:W3:Y:S04]  /*5d400*/  LDL.LU.64 R14, [R1+0x150] ;  /* 0x00015000010e7983 */ /* 0x001ee80000300a00 */
[----:B-1----:R-:W3:Y:S04]  /*5d410*/  LDL.LU.64 R6, [R1+0x148] ;  /* 0x0001480001067983 */ /* 0x002ee80000300a00 */
[----:B--2---:R-:W2:Y:S01]  /*5d420*/  LDL.LU.64 R10, [R1+0x2b40] ;  /* 0x002b4000010a7983 */ /* 0x004ea20000300a00 */
[----:B------:R-:W-:-:S02]  /*5d430*/  PRMT R20, R20, 0x7632, R20 ;  /* 0x0000763214147816 */ /* 0x000fc40000000014 */
[----:B------:R-:W-:-:S03]  /*5d440*/  PRMT R8, R8, 0x7632, R8 ;  /* 0x0000763208087816 */ /* 0x000fc60000000008 */
[----:B--2---:R0:W-:Y:S04]  /*5d450*/  STG.E.U16 desc[UR10][R10.64], R20 ;  /* 0x000000140a007986 */ /* 0x0041e8000c10150a */
[----:B0-----:R-:W2:Y:S01]  /*5d460*/  LDL.LU.64 R10, [R1+0x2b38] ;  /* 0x002b3800010a7983 */ /* 0x001ea20000300a00 */
[----:B------:R-:W-:-:S03]  /*5d470*/  PRMT R24, R24, 0x7632, R24 ;  /* 0x0000763218187816 */ /* 0x000fc60000000018 */
[----:B--2---:R0:W-:Y:S04]  /*5d480*/  STG.E.U16 desc[UR10][R10.64], R8 ;  /* 0x000000080a007986 */ /* 0x0041e8000c10150a */
[----:B0-----:R-:W2:Y:S04]  /*5d490*/  LDL.LU.64 R10, [R1+0x2b30] ;  /* 0x002b3000010a7983 */ /* 0x001ea80000300a00 */
        /* <DEDUP_REMOVED lines=8> */
[----:B----4-:R-:W-:Y:S04]  /*5d520*/  STL.64 [R1+0x2b08], R4 ;  /* 0x002b080401007387 */ /* 0x010fe80000100a00 */
[----:B--2---:R-:W-:Y:S04]  /*5d530*/  STG.E.U16 desc[UR10][R28.64], R17 ;  /* 0x000000111c007986 */ /* 0x004fe8000c10150a */
[----:B------:R0:W-:Y:S04]  /*5d540*/  STG.E.U16 desc[UR10][R2.64], R5 ;  /* 0x0000000502007986 */ /* 0x0001e8000c10150a */
[----:B------:R-:W-:Y:S04]  /*5d550*/  STG.E.U16 desc[UR10][R26.64], R21 ;  /* 0x000000151a007986 */ /* 0x000fe8000c10150a */
[----:B------:R-:W-:Y:S04]  /*5d560*/  STG.E.U16 desc[UR10][R22.64], R9 ;  /* 0x0000000916007986 */ /* 0x000fe8000c10150a */
[----:B0-----:R-:W2:Y:S04]  /*5d570*/  LDL.LU.64 R4, [R1+0x140] ;  /* 0x0001400001047983 */ /* 0x001ea80000300a00 */
[----:B------:R0:W-:Y:S04]  /*5d580*/  STL [R1+0x2b00], R21 ;  /* 0x002b001501007387 */ /* 0x0001e80000100800 */
[----:B0-----:R-:W4:Y:S04]  /*5d590*/  LDL.LU.64 R20, [R1+0x138] ;  /* 0x0001380001147983 */ /* 0x001f280000300a00 */
[----:B------:R-:W4:Y:S04]  /*5d5a0*/  LDL.LU R12, [R1+0x18] ;  /* 0x00001800010c7983 */ /* 0x000f280000300800 */
[----:B------:R0:W-:Y:S04]  /*5d5b0*/  STL.64 [R1+0x2af8], R8 ;  /* 0x002af80801007387 */ /* 0x0001e80000100a00 */
[----:B0-----:R-:W4:Y:S04]  /*5d5c0*/  LDL.LU.64 R8, [R1+0x130] ;  /* 0x0001300001087983 */ /* 0x001f280000300a00 */
[----:B------:R-:W4:Y:S01]  /*5d5d0*/  LDL.LU.64 R2, [R1+0x120] ;  /* 0x0001200001027983 */ /* 0x000f220000300a00 */
[----:B------:R-:W-:-:S02]  /*5d5e0*/  PRMT R0, R10, 0x7632, R0 ;  /* 0x000076320a007816 */ /* 0x000fc40000000000 */
[----:B------:R-:W-:Y:S01]  /*5d5f0*/  PRMT R13, R13, 0x7632, R13 ;  /* 0x000076320d0d7816 */ /* 0x000fe2000000000d */
[----:B---3--:R-:W-:Y:S04]  /*5d600*/  STG.E.U16 desc[UR10][R18.64], R25 ;  /* 0x0000001912007986 */ /* 0x008fe8000c10150a */
[----:B------:R0:W-:Y:S04]  /*5d610*/  STG.E.U16 desc[UR10][R14.64], R0 ;  /* 0x000000000e007986 */ /* 0x0001e8000c10150a */
[----:B------:R-:W-:Y:S01]  /*5d620*/  STG.E.U16 desc[UR10][R6.64], R13 ;  /* 0x0000000d06007986 */ /* 0x000fe2000c10150a */
[----:B------:R-:W-:-:S02]  /*5d630*/  PRMT R17, R17, 0x7632, R17 ;  /* 0x0000763211117816 */ /* 0x000fc40000000011 */
[----:B0-----:R-:W-:-:S05]  /*5d640*/  PRMT R0, R11, 0x7632, R0 ;  /* 0x000076320b007816 */ /* 0x001fca0000000000 */
[----:B--2---:R-:W-:Y:S04]  /*5d650*/  STG.E.U16 desc[UR10][R4.64], R0 ;  /* 0x0000000004007986 */ /* 0x004fe8000c10150a */
[----:B----4-:R-:W-:Y:S04]  /*5d660*/  STG.E.U16 desc[UR10][R20.64], R17 ;  /* 0x0000001114007986 */ /* 0x010fe8000c10150a */
[----:B------:R0:W-:Y:S04]  /*5d670*/  STL.64 [R1+0x2af0], R2 ;  /* 0x002af00201007387 */ /* 0x0001e80000100a00 */
[----:B0-----:R-:W2:Y:S04]  /*5d680*/  LDL.LU.64 R2, [R1+0x128] ;  /* 0x0001280001027983 */ /* 0x001ea80000300a00 */
[----:B------:R-:W3:Y:S04]  /*5d690*/  LDL.LU.64 R18, [R1+0x118] ;  /* 0x0001180001127983 */ /* 0x000ee80000300a00 */
[----:B------:R-:W4:Y:S04]  /*5d6a0*/  LDL.LU.64 R14, [R1+0x110] ;  /* 0x00011000010e7983 */ /* 0x000f280000300a00 */
[----:B------:R-:W2:Y:S04]  /*5d6b0*/  LDL.LU.64 R6, [R1+0x100] ;  /* 0x0001000001067983 */ /* 0x000ea80000300a00 */
[----:B------:R-:W2:Y:S04]  /*5d6c0*/  LDL.LU.64 R28, [R1+0xf8] ;  /* 0x0000f800011c7983 */ /* 0x000ea80000300a00 */
[----:B------:R-:W2:Y:S04]  /*5d6d0*/  LDL.LU.64 R22, [R1+0xf0] ;  /* 0x0000f00001167983 */ /* 0x000ea80000300a00 */
[----:B------:R-:W2:Y:S04]  /*5d6e0*/  LDL.LU.64 R10, [R1+0xe8] ;  /* 0x0000e800010a7983 */ /* 0x000ea80000300a00 */
[----:B------:R-:W2:Y:S04]  /*5d6f0*/  LDL.LU.64 R26, [R1+0xe0] ;  /* 0x0000e000011a7983 */ /* 0x000ea80000300a00 */
[----:B------:R-:W2:Y:S04]  /*5d700*/  LDL.LU R13, [R1+0x8] ;  /* 0x00000800010d7983 */ /* 0x000ea80000300800 */
[----:B------:R-:W2:Y:S04]  /*5d710*/  LDL.LU.64 R4, [R1+0x2b08] ;  /* 0x002b080001047983 */ /* 0x000ea80000300a00 */
[----:B------:R-:W3:Y:S04]  /*5d720*/  LDL.LU R21, [R1+0x2b00] ;  /* 0x002b000001157983 */ /* 0x000ee80000300800 */
[----:B------:R-:W3:Y:S01]  /*5d730*/  LDL.LU.64 R16, [R1+0xd0] ;  /* 0x0000d00001107983 */ /* 0x000ee20000300a00 */
[----:B--2---:R-:W-:-:S05]  /*5d740*/  PRMT R5, R5, 0x7632, R5 ;  /* 0x0000763205057816 */ /* 0x004fca0000000005 */
[----:B------:R-:W-:Y:S04]  /*5d750*/  STG.E.U16 desc[UR10][R8.64], R5 ;  /* 0x0000000508007986 */ /* 0x000fe8000c10150a */
[----:B---3--:R0:W-:Y:S04]  /*5d760*/  STL.64 [R1+0x2ab8], R16 ;  /* 0x002ab81001007387 */ /* 0x0081e80000100a00 */
[----:B0-----:R-:W2:Y:S04]  /*5d770*/  LDL.LU.64 R16, [R1+0xd8] ;  /* 0x0000d80001107983 */ /* 0x001ea80000300a00 */
[----:B------:R-:W3:Y:S04]  /*5d780*/  LDL.LU.64 R8, [R1+0x2af8] ;  /* 0x002af80001087983 */ /* 0x000ee80000300a00 */
[----:B------:R0:W-:Y:S04]  /*5d790*/  STL.64 [R1+0x2a98], R4 ;  /* 0x002a980401007387 */ /* 0x0001e80000100a00 */
[----:B0-----:R-:W2:Y:S01]  /*5d7a0*/  LDL.LU.64 R4, [R1+0xb0] ;  /* 0x0000b00001047983 */ /* 0x001ea20000300a00 */
[----:B------:R-:W-:-:S03]  /*5d7b0*/  PRMT R21, R21, 0x7632, R21 ;  /* 0x0000763215157816 */ /* 0x000fc60000000015 */
[----:B--2---:R0:W-:Y:S04]  /*5d7c0*/  STL.64 [R1+0x2aa8], R4 ;  /* 0x002aa80401007387 */ /* 0x0041e80000100a00 */
[----:B0-----:R-:W2:Y:S04]  /*5d7d0*/  LDL.LU.64 R4, [R1+0xc0] ;  /* 0x0000c00001047983 */ /* 0x001ea80000300a00 */
[----:B------:R-:W-:Y:S04]  /*5d7e0*/  STG.E.U16 desc[UR10][R2.64], R21 ;  /* 0x0000001502007986 */ /* 0x000fe8000c10150a */
[----:B--2---:R0:W-:Y:S04]  /*5d7f0*/  STL.64 [R1+0x2ab0], R4 ;  /* 0x002ab00401007387 */ /* 0x0041e80000100a00 */
[----:B0-----:R-:W2:Y:S04]  /*5d800*/  LDL.LU.64 R4, [R1+0xc8] ;  /* 0x0000c80001047983 */ /* 0x001ea80000300a00 */
[----:B------:R-:W2:Y:S01]  /*5d810*/  LDL.LU.64 R2, [R1+0x2af0] ;  /* 0x002af00001027983 */ /* 0x000ea20000300a00 */
[----:B---3--:R-:W-:-:S02]  /*5d820*/  PRMT R9, R9, 0x7632, R9 ;  /* 0x0000763209097816 */ /* 0x008fc40000000009 */
[----:B------:R-:W-:Y:S01]  /*5d830*/  PRMT R25, R25, 0x7632, R25 ;  /* 0x0000763219197816 */ /* 0x000fe20000000019 */
[----:B------:R-:W3:Y:S04]  /*5d840*/  LDL.LU.64 R20, [R1+0x108] ;  /* 0x0001080001147983 */ /* 0x000ee80000300a00 */
[----:B--2---:R0:W-:Y:S04]  /*5d850*/  STG.E.U16 desc[UR10][R2.64], R9 ;  /* 0x0000000902007986 */ /* 0x0041e8000c10150a */
[----:B------:R1:W-:Y:S04]  /*5d860*/  STG.E.U16 desc[UR10][R18.64], R25 ;  /* 0x0000001912007986 */ /* 0x0003e8000c10150a */
[----:B----4-:R2:W-:Y:S04]  /*5d870*/  STG.E.U16 desc[UR10][R14.64], R12 ;  /* 0x0000000c0e007986 */ /* 0x0105e8000c10150a */
[----:B0-----:R-:W4:Y:S04]  /*5d880*/  LDL.LU.64 R2, [R1+0xa8] ;  /* 0x0000a80001027983 */ /* 0x001f280000300a00 */
[----:B-1----:R-:W3:Y:S04]  /*5d890*/  LDL.LU.64 R18, [R1+0x2ae8] ;  /* 0x002ae80001127983 */ /* 0x002ee80000300a00 */
[----:B------:R-:W3:Y:S04]  /*5d8a0*/  LDL.LU.64 R24, [R1+0xb8] ;  /* 0x0000b80001187983 */ /* 0x000ee80000300a00 */
[----:B--2---:R-:W3:Y:S04]  /*5d8b0*/  LDL.LU.64 R14, [R1+0x2ae0] ;  /* 0x002ae000010e7983 */ /* 0x004ee80000300a00 */
[----:B---3--:R0:W-:Y:S04]  /*5d8c0*/  STG.E.U16 desc[UR10][R20.64], R14 ;  /* 0x0000000e14007986 */ /* 0x0081e8000c10150a */
[----:B------:R1:W-:Y:S04]  /*5d8d0*/  STG.E.U16 desc[UR10][R6.64], R13 ;  /* 0x0000000d06007986 */ /* 0x0003e8000c10150a */
[----:B0-----:R-:W2:Y:S04]  /*5d8e0*/  LDL.LU.64 R20, [R1+0xa0] ;  /* 0x0000a00001147983 */ /* 0x001ea80000300a00 */
[----:B-1----:R-:W3:Y:S04]  /*5d8f0*/  LDL.LU.64 R6, [R1+0x2ad8] ;  /* 0x002ad80001067983 */ /* 0x002ee80000300a00 */
[----:B------:R0:W-:Y:S04]  /*5d900*/  STG.E.U16 desc[UR10][R28.64], R18 ;  /* 0x000000121c007986 */ /* 0x0001e8000c10150a */
[----:B0-----:R-:W2:Y:S04]  /*5d910*/  LDL.LU.64 R28, [R1+0x98] ;  /* 0x00009800011c7983 */ /* 0x001ea80000300a00 */
[----:B---3--:R0:W-:Y:S04]  /*5d920*/  STG.E.U16 desc[UR10][R22.64], R6 ;  /* 0x0000000616007986 */ /* 0x0081e8000c10150a */
[----:B0-----:R-:W3:Y:S04]  /*5d930*/  LDL.LU.64 R22, [R1+0x2ad0] ;  /* 0x002ad00001167983 */ /* 0x001ee80000300a00 */
[----:B---3--:R0:W-:Y:S04]  /*5d940*/  STG.E.U16 desc[UR10][R10.64], R22 ;  /* 0x000000160a007986 */ /* 0x0081e8000c10150a */
[----:B0-----:R-:W3:Y:S04]  /*5d950*/  LDL.LU.64 R10, [R1+0x2ac8] ;  /* 0x002ac800010a7983 */ /* 0x001ee80000300a00 */
[----:B---3--:R0:W-:Y:S04]  /*5d960*/  STG.E.U16 desc[UR10][R26.64], R10 ;  /* 0x0000000a1a007986 */ /* 0x0081e8000c10150a */
[----:B0-----:R-:W3:Y:S01]  /*5d970*/  LDL.LU.64 R26, [R1+0x2ac0] ;  /* 0x002ac000011a7983 */ /* 0x001ee20000300a00 */
[----:B------:R-:W-:-:S02]  /*5d980*/  PRMT R0, R12, 0x7632, R0 ;  /* 0x000076320c007816 */ /* 0x000fc40000000000 */
[----:B------:R-:W-:Y:S01]  /*5d990*/  PRMT R14, R14, 0x7632, R14 ;  /* 0x000076320e0e7816 */ /* 0x000fe2000000000e */
[----:B---3--:R0:W-:Y:S04]  /*5d9a0*/  STG.E.U16 desc[UR10][R16.64], R26 ;  /* 0x0000001a10007986 */ /* 0x0081e8000c10150a */
[----:B0-----:R-:W3:Y:S04]  /*5d9b0*/  LDL.LU.64 R16, [R1+0x2ab8] ;  /* 0x002ab80001107983 */ /* 0x001ee80000300a00 */
[----:B------:R-:W2:Y:S04]  /*5d9c0*/  LDL.LU R12, [R1+0x1c] ;  /* 0x00001c00010c7983 */ /* 0x000ea80000300800 */
[----:B---3--:R0:W-:Y:S04]  /*5d9d0*/  STG.E.U16 desc[UR10][R16.64], R0 ;  /* 0x0000000010007986 */ /* 0x0081e8000c10150a */
[----:B------:R1:W-:Y:S04]  /*5d9e0*/  STG.E.U16 desc[UR10][R4.64], R14 ;  /* 0x0000000e04007986 */ /* 0x0003e8000c10150a */
[----:B0-----:R-:W3:Y:S04]  /*5d9f0*/  LDL.LU.64 R16, [R1+0x90] ;  /* 0x0000900001107983 */ /* 0x001ee80000300a00 */
[----:B-1----:R-:W2:Y:S01]  /*5da00*/  LDL.LU.64 R4, [R1+0x2ab0] ;  /* 0x002ab00001047983 */ /* 0x002ea20000300a00 */
[----:B------:R-:W-:-:S02]  /*5da10*/  PRMT R0, R13, 0x7632, R0 ;  /* 0x000076320d007816 */ /* 0x000fc40000000000 */
[----:B------:R-:W-:-:S03]  /*5da20*/  PRMT R18, R18, 0x7632, R18 ;  /* 0x0000763212127816 */ /* 0x000fc60000000012 */
[----:B--2---:R0:W-:Y:S04]  /*5da30*/  STG.E.U16 desc[UR10][R4.64], R0 ;  /* 0x0000000004007986 */ /* 0x0041e8000c10150a */
[----:B0-----:R-:W2:Y:S01]  /*5da40*/  LDL.LU.64 R4, [R1+0x2aa8] ;  /* 0x002aa80001047983 */ /* 0x001ea20000300a00 */
[----:B------:R-:W-:Y:S02]  /*5da50*/  PRMT R6, R6, 0x7632, R6 ;  /* 0x0000763206067816 */ /* 0x000fe40000000006 */
[----:B------:R-:W-:Y:S01]  /*5da60*/  PRMT R22, R22, 0x7632, R22 ;  /* 0x0000763216167816 */ /* 0x000fe20000000016 */
[----:B------:R-:W-:Y:S01]  /*5da70*/  STG.E.U16 desc[UR10][R24.64], R18 ;  /* 0x0000001218007986 */ /* 0x000fe2000c10150a */
[----:B------:R-:W-:-:S03]  /*5da80*/  PRMT R10, R10, 0x7632, R10 ;  /* 0x000076320a0a7816 */ /* 0x000fc6000000000a */
[----:B------:R-:W-:Y:S01]  /*5da90*/  STL.64 [R1+0x2aa0], R6 ;  /* 0x002aa00601007387 */ /* 0x000fe20000100a00 */
[----:B------:R-:W-:-:S03]  /*5daa0*/  PRMT R26, R26, 0x7632, R26 ;  /* 0x000076321a1a7816 */ /* 0x000fc6000000001a */
[----:B--2---:R0:W-:Y:S04]  /*5dab0*/  STG.E.U16 desc[UR10][R4.64], R6 ;  /* 0x0000000604007986 */ /* 0x0041e8000c10150a */
[----:B----4-:R-:W-:Y:S04]  /*5dac0*/  STG.E.U16 desc[UR10][R2.64], R22 ;  /* 0x0000001602007986 */ /* 0x010fe8000c10150a */
[----:B0-----:R-:W2:Y:S04]  /*5dad0*/  LDL.LU.64 R6, [R1+0x88] ;  /* 0x0000880001067983 */ /* 0x001ea80000300a00 */
[----:B------:R-:W4:Y:S04]  /*5dae0*/  LDL.LU.64 R4, [R1+0x80] ;  /* 0x0000800001047983 */ /* 0x000f280000300a00 */
[----:B------:R-:W4:Y:S04]  /*5daf0*/  LDL.LU R18, [R1+0xc] ;  /* 0x00000c0001127983 */ /* 0x000f280000300800 */
[----:B------:R0:W-:Y:S04]  /*5db00*/  STL [R1+0x2a90], R23 ;  /* 0x002a901701007387 */ /* 0x0001e80000100800 */
[----:B------:R-:W-:Y:S04]  /*5db10*/  STG.E.U16 desc[UR10][R20.64], R10 ;  /* 0x0000000a14007986 */ /* 0x000fe8000c10150a */
[----:B0-----:R-:W2:Y:S04]  /*5db20*/  LDL.LU.64 R22, [R1+0x78] ;  /* 0x0000780001167983 */ /* 0x001ea80000300a00 */
[----:B------:R-:W2:Y:S04]  /*5db30*/  LDL.LU.64 R2, [R1+0x70] ;  /* 0x0000700001027983 */ /* 0x000ea80000300a00 */
[----:B------:R0:W-:Y:S04]  /*5db40*/  STL [R1+0x2a84], R11 ;  /* 0x002a840b01007387 */ /* 0x0001e80000100800 */
[----:B------:R-:W-:Y:S04]  /*5db50*/  STG.E.U16 desc[UR10][R28.64], R26 ;  /* 0x0000001a1c007986 */ /* 0x000fe8000c10150a */
[----:B0-----:R-:W2:Y:S04]  /*5db60*/  LDL.LU.64 R10, [R1+0x68] ;  /* 0x00006800010a7983 */ /* 0x001ea80000300a00 */
[----:B------:R0:W-:Y:S04]  /*5db70*/  STL [R1+0x2a80], R27 ;  /* 0x002a801b01007387 */ /* 0x0001e80000100800 */
[----:B0-----:R-:W2:Y:S04]  /*5db80*/  LDL.LU.64 R26, [R1+0x60] ;  /* 0x00006000011a7983 */ /* 0x001ea80000300a00 */
[----:B------:R-:W2:Y:S04]  /*5db90*/  LDL.LU.64 R28, [R1+0x48] ;  /* 0x00004800011c7983 */ /* 0x000ea80000300a00 */
[----:B--2---:R0:W-:Y:S04]  /*5dba0*/  STL.64 [R1+0x2a70], R28 ;  /* 0x002a701c01007387 */ /* 0x0041e80000100a00 */
[----:B0-----:R-:W2:Y:S01]  /*5dbb0*/  LDL.LU.64 R28, [R1+0x50] ;  /* 0x00005000011c7983 */ /* 0x001ea20000300a00 */
[----:B------:R-:W-:-:S03]  /*5dbc0*/  PRMT R9, R12, 0x7632, R9 ;  /* 0x000076320c097816 */ /* 0x000fc60000000009 */
[----:B---3--:R-:W-:Y:S01]  /*5dbd0*/  STG.E.U16 desc[UR10][R16.64], R12 ;  /* 0x0000000c10007986 */ /* 0x008fe2000c10150a */
[----:B------:R-:W-:-:S03]  /*5dbe0*/  PRMT R8, R15, 0x7632, R8 ;  /* 0x000076320f087816 */ /* 0x000fc60000000008 */
[----:B------:R-:W-:Y:S04]  /*5dbf0*/  STG.E.U16 desc[UR10][R6.64], R15 ;  /* 0x0000000f06007986 */ /* 0x000fe8000c10150a */
[----:B----4-:R-:W-:Y:S04]  /*5dc00*/  STG.E.U16 desc[UR10][R4.64], R18 ;  /* 0x0000001204007986 */ /* 0x010fe8000c10150a */
[----:B------:R-:W-:Y:S04]  /*5dc10*/  STG.E.U16 desc[UR10][R22.64], R19 ;  /* 0x0000001316007986 */ /* 0x000fe8000c10150a */
[----:B--2---:R0:W-:Y:S04]  /*5dc20*/  STL.64 [R1+0x2a78], R28 ;  /* 0x002a781c01007387 */ /* 0x0041e80000100a00 */
[----:B0-----:R-:W2:Y:S04]  /*5dc30*/  LDL.LU.64 R28, [R1+0x58] ;  /* 0x00005800011c7983 */ /* 0x001ea80000300a00 */
[----:B------:R-:W3:Y:S04]  /*5dc40*/  LDL.LU R25, [R1+0x258] ;  /* 0x0002580001197983 */ /* 0x000ee80000300800 */
[----:B------:R-:W4:Y:S04]  /*5dc50*/  LDL.LU R20, [R1+0x254] ;  /* 0x0002540001147983 */ /* 0x000f280000300800 */
[----:B------:R-:W2:Y:S04]  /*5dc60*/  LDL.LU R16, [R1+0x24c] ;  /* 0x00024c0001107983 */ /* 0x000ea80000300800 */
[----:B------:R-:W2:Y:S04]  /*5dc70*/  LDL.LU R12, [R1+0x248] ;  /* 0x00024800010c7983 */ /* 0x000ea80000300800 */
[----:B------:R-:W2:Y:S04]  /*5dc80*/  LDL.LU.64 R6, [R1+0x2aa0] ;  /* 0x002aa00001067983 */ /* 0x000ea80000300a00 */
[----:B------:R-:W3:Y:S04]  /*5dc90*/  LDL.LU.64 R14, [R1+0x20] ;  /* 0x00002000010e7983 */ /* 0x000ee80000300a00 */
[----:B------:R-:W3:Y:S04]  /*5dca0*/  LDL.LU R21, [R1+0x460] ;  /* 0x0004600001157983 */ /* 0x000ee80000300800 */
[----:B------:R-:W3:Y:S04]  /*5dcb0*/  LDL.LU R17, [R1+0x45c] ;  /* 0x00045c0001117983 */ /* 0x000ee80000300800 */
[----:B------:R-:W3:Y:S04]  /*5dcc0*/  LDL.LU R13, [R1+0x434] ;  /* 0x00043400010d7983 */ /* 0x000ee80000300800 */
[----:B------:R-:W3:Y:S04]  /*5dcd0*/  LDL.LU R24, [R1+0x430] ;  /* 0x0004300001187983 */ /* 0x000ee80000300800 */
[----:B------:R-:W3:Y:S04]  /*5dce0*/  LDL.LU.64 R4, [R1+0x2a98] ;  /* 0x002a980001047983 */ /* 0x000ee80000300a00 */
[----:B------:R-:W4:Y:S01]  /*5dcf0*/  LDL.LU R23, [R1+0x2a90] ;  /* 0x002a900001177983 */ /* 0x000f220000300800 */
[----:B--2---:R-:W-:-:S03]  /*5dd00*/  PRMT R6, R18, 0x7632, R6 ;  /* 0x0000763212067816 */ /* 0x004fc60000000006 */
[----:B------:R0:W-:Y:S01]  /*5dd10*/  STG.E.U16 desc[UR10][R2.64], R7 ;  /* 0x0000000702007986 */ /* 0x0001e2000c10150a */
[----:B---3--:R-:W-:-:S03]  /*5dd20*/  PRMT R5, R19, 0x7632, R5 ;  /* 0x0000763213057816 */ /* 0x008fc60000000005 */
[----:B------:R-:W2:Y:S04]  /*5dd30*/  LDL.LU.64 R18, [R1+0x28] ;  /* 0x0000280001127983 */ /* 0x000ea80000300a00 */
[----:B0-----:R-:W3:Y:S04]  /*5dd40*/  LDL.LU.64 R2, [R1+0x2a88] ;  /* 0x002a880001027983 */ /* 0x001ee80000300a00 */
[----:B----4-:R0:W-:Y:S04]  /*5dd50*/  STG.E.U16 desc[UR10][R10.64], R23 ;  /* 0x000000170a007986 */ /* 0x0101e8000c10150a */
[----:B0-----:R-:W4:Y:S01]  /*5dd60*/  LDL.LU R11, [R1+0x2a84] ;  /* 0x002a8400010b7983 */ /* 0x001f220000300800 */
[----:B---3--:R-:W-:-:S03]  /*5dd70*/  PRMT R3, R23, 0x7632, R3 ;  /* 0x0000763217037816 */ /* 0x008fc60000000003 */
[----:B------:R-:W3:Y:S04]  /*5dd80*/  LDL.LU.64 R22, [R1+0x30] ;  /* 0x0000300001167983 */ /* 0x000ee80000300a00 */
[----:B----4-:R0:W-:Y:S04]  /*5dd90*/  STG.E.U16 desc[UR10][R26.64], R11 ;  /* 0x0000000b1a007986 */ /* 0x0101e8000c10150a */
[----:B0-----:R-:W4:Y:S01]  /*5dda0*/  LDL.LU R27, [R1+0x2a80] ;  /* 0x002a8000011b7983 */ /* 0x001f220000300800 */
[----:B------:R-:W-:-:S03]  /*5ddb0*/  PRMT R0, R11, 0x7632, R0 ;  /* 0x000076320b007816 */ /* 0x000fc60000000000 */
[----:B------:R-:W2:Y:S04]  /*5ddc0*/  LDL.LU.64 R10, [R1+0x38] ;  /* 0x00003800010a7983 */ /* 0x000ea80000300a00 */
[----:B----4-:R0:W-:Y:S04]  /*5ddd0*/  STG.E.U16 desc[UR10][R28.64], R27 ;  /* 0x0000001b1c007986 */ /* 0x0101e8000c10150a */
[----:B0-----:R-:W4:Y:S01]  /*5dde0*/  LDL.LU.64 R28, [R1+0x2a78] ;  /* 0x002a7800011c7983 */ /* 0x001f220000300a00 */
[----:B------:R-:W-:-:S03]  /*5ddf0*/  PRMT R2, R27, 0x7632, R2 ;  /* 0x000076321b027816 */ /* 0x000fc60000000002 */
[----:B------:R-:W2:Y:S04]  /*5de00*/  LDL.LU.64 R26, [R1+0x40] ;  /* 0x00004000011a7983 */ /* 0x000ea80000300a00 */
[----:B----4-:R0:W-:Y:S04]  /*5de10*/  STG.E.U16 desc[UR10][R28.64], R9 ;  /* 0x000000091c007986 */ /* 0x0101e8000c10150a */
[----:B0-----:R-:W4:Y:S01]  /*5de20*/  LDL.LU.64 R28, [R1+0x2a70] ;  /* 0x002a7000011c7983 */ /* 0x001f220000300a00 */
[----:B------:R-:W-:Y:S02]  /*5de30*/  PRMT R4, R7, 0x7632, R4 ;  /* 0x0000763207047816 */ /* 0x000fe40000000004 */
[----:B------:R-:W-:-:S02]  /*5de40*/  FSEL R7, R16, -INF , P5 ;  /* 0xff80000010077808 */ /* 0x000fc40002800000 */
[----:B------:R-:W0:Y:S01]  /*5de50*/  S2R R16, SR_TID.X ;  /* 0x0000000000107919 */ /* 0x000e220000002100 */
[----:B----4-:R1:W-:Y:S04]  /*5de60*/  STG.E.U16 desc[UR10][R28.64], R8 ;  /* 0x000000081c007986 */ /* 0x0103e8000c10150a */
[----:B-1----:R-:W4:Y:S01]  /*5de70*/  LDL.LU.64 R28, [R1+0x2a68] ;  /* 0x002a6800011c7983 */ /* 0x002f220000300a00 */
[----:B------:R-:W-:Y:S01]  /*5de80*/  FSEL R12, R12, -INF , P3 ;  /* 0xff8000000c0c7808 */ /* 0x000fe20001800000 */
[----:B------:R-:W1:Y:S02]  /*5de90*/  LDC.64 R8, c[0x0][0x3a0] ;  /* 0x0000e800ff087b82 */ /* 0x000e640000000a00 */
[----:B--2---:R-:W-:Y:S04]  /*5dea0*/  STG.E.U16 desc[UR10][R26.64], R6 ;  /* 0x000000061a007986 */ /* 0x004fe8000c10150a */
[----:B------:R2:W-:Y:S02]  /*5deb0*/  STG.E.U16 desc[UR10][R10.64], R5 ;  /* 0x000000050a007986 */ /* 0x0005e4000c10150a */
[----:B--2---:R-:W-:-:S02]  /*5dec0*/  FSEL R10, R20, -INF , P4 ;  /* 0xff800000140a7808 */ /* 0x004fc40002000000 */
[----:B------:R-:W2:Y:S01]  /*5ded0*/  S2R R20, SR_CTAID.X ;  /* 0x0000000000147919 */ /* 0x000ea20000002500 */
[----:B---3--:R3:W-:Y:S04]  /*5dee0*/  STG.E.U16 desc[UR10][R22.64], R4 ;  /* 0x0000000416007986 */ /* 0x0087e8000c10150a */
[----:B------:R0:W-:Y:S04]  /*5def0*/  STG.E.U16 desc[UR10][R18.64], R3 ;  /* 0x0000000312007986 */ /* 0x0001e8000c10150a */
[----:B------:R0:W-:Y:S01]  /*5df00*/  STG.E.U16 desc[UR10][R14.64], R0 ;  /* 0x000000000e007986 */ /* 0x0001e2000c10150a */
[----:B------:R-:W-:Y:S01]  /*5df10*/  FSEL R11, R25, -INF , P2 ;  /* 0xff800000190b7808 */ /* 0x000fe20001000000 */
[----:B------:R-:W-:Y:S01]  /*5df20*/  FFMA R6, R7, 0.69314718246459960938, R13 ;  /* 0x3f31721807067823 */ /* 0x000fe2000000000d */
[----:B------:R-:W-:Y:S01]  /*5df30*/  FFMA R5, R10, 0.69314718246459960938, R17 ;  /* 0x3f3172180a057823 */ /* 0x000fe20000000011 */
[----:B------:R-:W-:-:S02]  /*5df40*/  FFMA R7, R12, 0.69314718246459960938, R24 ;  /* 0x3f3172180c077823 */ /* 0x000fc40000000018 */
[----:B---3--:R-:W-:Y:S01]  /*5df50*/  FFMA R4, R11, 0.69314718246459960938, R21 ;  /* 0x3f3172180b047823 */ /* 0x008fe20000000015 */
[----:B--2---:R-:W-:-:S04]  /*5df60*/  SHF.L.U32 R20, R20, 0x5, RZ ;  /* 0x0000000514147819 */ /* 0x004fc800000006ff */
[----:B0-----:R-:W-:Y:S02]  /*5df70*/  LOP3.LUT R20, R20, 0x1f, R16, 0xf8, !PT ;  /* 0x0000001f14147812 */ /* 0x001fe400078ef810 */
[----:B------:R-:W-:-:S04]  /*5df80*/  LOP3.LUT R16, R16, 0x1c, RZ, 0xc0, !PT ;  /* 0x0000001c10107812 */ /* 0x000fc800078ec0ff */
[----:B------:R-:W-:Y:S01]  /*5df90*/  SHF.L.U32 R16, R16, 0x2, RZ ;  /* 0x0000000210107819 */ /* 0x000fe200000006ff */
[----:B------:R-:W-:Y:S01]  /*5dfa0*/  UIMAD UR4, UR7, UR4, URZ ;  /* 0x00000004070472a4 */ /* 0x000fe2000f8e02ff */
[----:B------:R-:W-:-:S03]  /*5dfb0*/  SHF.L.U32 R3, R20, 0x2, RZ ;  /* 0x0000000214037819 */ /* 0x000fc600000006ff */
[----:B------:R-:W-:Y:S01]  /*5dfc0*/  USHF.L.U32 UR7, UR4, 0x2, URZ ;  /* 0x0000000204077899 */ /* 0x000fe200080006ff */
[----:B------:R-:W-:Y:S01]  /*5dfd0*/  IMAD.HI R0, R20, 0x4, RZ ;  /* 0x0000000414007827 */ /* 0x000fe200078e02ff */
[----:B------:R-:W-:-:S04]  /*5dfe0*/  UIMAD.WIDE UR4, UR4, 0x4, URZ ;  /* 0x00000004040478a5 */ /* 0x000fc8000f8e02ff */
[----:B-1----:R-:W-:-:S04]  /*5dff0*/  IADD3 R8, P1, P2, R3, UR7, R8 ;  /* 0x0000000703087c10 */ /* 0x002fc8000fa3e008 */
[----:B------:R-:W-:Y:S01]  /*5e000*/  IADD3.X R9, PT, PT, R0, UR5, R9, P1, P2 ;  /* 0x0000000500097c10 */ /* 0x000fe20008fe4409 */
[----:B----4-:R0:W-:Y:S01]  /*5e010*/  STG.E.U16 desc[UR10][R28.64], R2 ;  /* 0x000000021c007986 */ /* 0x0101e2000c10150a */
[----:B------:R-:W-:Y:S06]  /*5e020*/  BAR.SYNC.DEFER_BLOCKING 0x0 ;  /* 0x0000000000007b1d */ /* 0x000fec0000010000 */
[----:B------:R0:W-:Y:S02]  /*5e030*/  STS.128 [R16+UR6], R4 ;  /* 0x0000000410007988 */ /* 0x0001e40008000c06 */
[----:B------:R-:W-:Y:S06]  /*5e040*/  BAR.SYNC.DEFER_BLOCKING 0x0 ;  /* 0x0000000000007b1d */ /* 0x000fec0000010000 */
[----:B------:R-:W-:Y:S05]  /*5e050*/  @P0 EXIT ;  /* 0x000000000000094d */ /* 0x000fea0003800000 */
[----:B0-----:R-:W2:Y:S04]  /*5e060*/  LDL.LU R16, [R1+0x278] ;  /* 0x0002780001107983 */ /* 0x001ea80000300800 */
[----:B--2---:R-:W0:Y:S04]  /*5e070*/  LDS R3, [R16] ;  /* 0x0000000010037984 */ /* 0x004e280000000800 */
[----:B0-----:R-:W-:Y:S01]  /*5e080*/  STG.E desc[UR10][R8.64], R3 ;  /* 0x0000000308007986 */ /* 0x001fe2000c10190a */
[----:B------:R-:W-:Y:S05]  /*5e090*/  EXIT ;  /* 0x000000000000794d */ /* 0x000fea0003800000 */
.L_x_2:
[----:B------:R-:W-:-:S00]  /*5e0a0*/  BRA `(.L_x_2) ;  /* 0xfffffffc00fc7947 */ /* 0x000fc0000383ffff */
[----:B------:R-:W-:-:S00]  /*5e0b0*/  NOP ;  /* 0x0000000000007918 */ /* 0x000fc00000000000 */
        /* <DEDUP_REMOVED lines=12> */
.L_x_3:


//--------------------- .nv.global.init           --------------------------
	.section	.nv.global.init,"aw",@progbits
.nv.global.init:
	.type		_$_str,@object
	.size		_$_str,(.L_0 - _$_str)
_$_str:
        /*0000*/ 	.byte	0x5f, 0x5f, 0x43, 0x55, 0x44, 0x41, 0x5f, 0x46, 0x54, 0x5a, 0x00
.L_0:


//--------------------- .nv.shared.attn_fwd       --------------------------
	.section	.nv.shared.attn_fwd,"aw",@nobits
	.sectionflags	@""
	.align	16
	.zero		1024


//--------------------- .nv.shared.reserved.0     --------------------------
	.section	.nv.shared.reserved.0,"aw",@nobits
	.weak		__nv_reservedSMEM_offset_0_alias
	.size		__nv_reservedSMEM_offset_0_alias, 0, 64
	.other		__nv_reservedSMEM_offset_0_alias,@"STO_CUDA_RESERVED_SHARED STV_DEFAULT"
__nv_reservedSMEM_offset_0_alias:
	.zero		0
	.zero		64


//--------------------- .nv.constant0.attn_fwd    --------------------------
	.section	.nv.constant0.attn_fwd,"a",@progbits
	.sectionflags	@""
	.align	4
.nv.constant0.attn_fwd:
	.zero		1032


//--------------------- SYMBOLS --------------------------

	.type		.nv.reservedSmem.offset0,@object
	.size		.nv.reservedSmem.offset0,0x4
	.type		.nv.reservedSmem.cap,@object
	.size		.nv.reservedSmem.cap,0x4
